def matmul_kernel(
    a_ptr,
    b_ptr,
    c_ptr,
    M,
    N,
    K,
    stride_am,
    stride_ak,
    stride_bk,
    stride_bn,
    stride_cm,
    stride_cn,
    BLOCK_M: tl.constexpr,
    BLOCK_N: tl.constexpr,
    BLOCK_K: tl.constexpr,
    GROUP_M: tl.constexpr,
):
    pid = tl.program_id(axis=0)
    num_pid_m = tl.cdiv(M, BLOCK_M)
    num_pid_n = tl.cdiv(N, BLOCK_N)
    num_pid_in_group = GROUP_M * num_pid_n
    group_id = pid // num_pid_in_group
    first_pid_m = group_id * GROUP_M
    group_size_m = min(num_pid_m - first_pid_m, GROUP_M)
    pid_m = first_pid_m + ((pid % num_pid_in_group) % group_size_m)
    pid_n = (pid % num_pid_in_group) // group_size_m

    offs_am = (pid_m * BLOCK_M + tl.arange(0, BLOCK_M)) % M
    offs_bn = (pid_n * BLOCK_N + tl.arange(0, BLOCK_N)) % N
    offs_k = tl.arange(0, BLOCK_K)
    a_ptrs = a_ptr + offs_am[:, None] * stride_am + offs_k[None, :] * stride_ak
    b_ptrs = b_ptr + offs_k[:, None] * stride_bk + offs_bn[None, :] * stride_bn

    acc = tl.zeros((BLOCK_M, BLOCK_N), dtype=tl.float32)
    for kk in range(0, tl.cdiv(K, BLOCK_K)):
        a = tl.load(a_ptrs, mask=offs_k[None, :] < K - kk * BLOCK_K, other=0.0)
        b = tl.load(b_ptrs, mask=offs_k[:, None] < K - kk * BLOCK_K, other=0.0)
        acc = tl.dot(a, b, acc)
        a_ptrs += BLOCK_K * stride_ak
        b_ptrs += BLOCK_K * stride_bk

    c = acc.to(c_ptr.dtype.element_ty)
    offs_cm = pid_m * BLOCK_M + tl.arange(0, BLOCK_M)
    offs_cn = pid_n * BLOCK_N + tl.arange(0, BLOCK_N)
    c_ptrs = c_ptr + offs_cm[:, None] * stride_cm + offs_cn[None, :] * stride_cn
    mask = (offs_cm[:, None] < M) & (offs_cn[None, :] < N)
    tl.store(c_ptrs, c, mask=mask)

# config = {"BLOCK_K": 128, "BLOCK_M": 128, "BLOCK_N": 128, "GROUP_M": 4, "arch": "sm_100", "dtype": "fp8e4m3", "num_ctas": 1, "num_stages": 3, "num_warps": 4}
# arch = sm_100


// ===== COMPILED SASS (sm_100a) =====

	.target	sm_100a

	.elftype	@"ET_EXEC"


//--------------------- .note.nv.tkinfo           --------------------------
	.section	.note.nv.tkinfo,"",@"SHT_NOTE"
	.sectionflags	@"SHF_NOTE_NV_TKINFO"
	.tkinfo
        /*0018*/ 	.word	0x00000081
        /*0030*/ 	.string	""
        /*0030*/ 	.string	"ptxas-blackwell"
        /*0030*/ 	.string	"Cuda compilation tools, release 12.9, V12.9.86"
        /*0030*/ 	.string	"Build cuda_12.9.r12.9/compiler.36037853_0"
        /*0030*/ 	.string	"-v  -suppress-debug-info  -lineinfo  -arch sm_100a "



//--------------------- .note.nv.cuver            --------------------------
	.section	.note.nv.cuver,"",@"SHT_NOTE"
	.sectionflags	@"SHF_NOTE_NV_CUVER"
        /*0018*/ 	.short	0x0001
        /*001a*/ 	.short	0x0064
        /*001c*/ 	.short	0x0001
        /*001e*/ 	.short	0x0000
        /*0020*/ 	.short	0x0001
        /*0022*/ 	.short	0x0000


//--------------------- .nv.info                  --------------------------
	.section	.nv.info,"",@"SHT_CUDA_INFO"
	.align	4


	//----- nvinfo : EIATTR_REGCOUNT
	.align		4
        /*0000*/ 	.byte	0x04, 0x2f
        /*0002*/ 	.short	(.L_4 - .L_3)
	.align		4
.L_3:
        /*0004*/ 	.word	index@(matmul_kernel)
        /*0008*/ 	.word	0x000000a8


	//----- nvinfo : EIATTR_FRAME_SIZE
	.align		4
.L_4:
        /*000c*/ 	.byte	0x04, 0x11
        /*000e*/ 	.short	(.L_6 - .L_5)
	.align		4
.L_5:
        /*0010*/ 	.word	index@($__internal_2_$__cuda_sm10x_tcgen05_guardrail_trap_unallocated_columns_being_dealloced)
        /*0014*/ 	.word	0x00000c60


	//----- nvinfo : EIATTR_FRAME_SIZE
	.align		4
.L_6:
        /*0018*/ 	.byte	0x04, 0x11
        /*001a*/ 	.short	(.L_8 - .L_7)
	.align		4
.L_7:
        /*001c*/ 	.word	index@($__internal_1_$__cuda_sm10x_tcgen05_guardrail_trap_phase_invalid_during_alloc)
        /*0020*/ 	.word	0x00000c60


	//----- nvinfo : EIATTR_FRAME_SIZE
	.align		4
.L_8:
        /*0024*/ 	.byte	0x04, 0x11
        /*0026*/ 	.short	(.L_10 - .L_9)
	.align		4
.L_9:
        /*0028*/ 	.word	index@($__internal_0_$__cuda_sm10x_tcgen05_guardrail_trap_col_being_dealloced_not_returned_by_alloc)
        /*002c*/ 	.word	0x00000c60


	//----- nvinfo : EIATTR_FRAME_SIZE
	.align		4
.L_10:
        /*0030*/ 	.byte	0x04, 0x11
        /*0032*/ 	.short	(.L_12 - .L_11)
	.align		4
.L_11:
        /*0034*/ 	.word	index@(matmul_kernel)
        /*0038*/ 	.word	0x00000c60


	//----- nvinfo : EIATTR_MIN_STACK_SIZE
	.align		4
.L_12:
        /*003c*/ 	.byte	0x04, 0x12
        /*003e*/ 	.short	(.L_14 - .L_13)
	.align		4
.L_13:
        /*0040*/ 	.word	index@(matmul_kernel)
        /*0044*/ 	.word	0x00000c60
.L_14:


//--------------------- .nv.info.matmul_kernel    --------------------------
	.section	.nv.info.matmul_kernel,"",@"SHT_CUDA_INFO"
	.sectionflags	@""
	.align	4


	//----- nvinfo : EIATTR_CUDA_API_VERSION
	.align		4
        /*0000*/ 	.byte	0x04, 0x37
        /*0002*/ 	.short	(.L_16 - .L_15)
.L_15:
        /*0004*/ 	.word	0x00000081


	//----- nvinfo : EIATTR_KPARAM_INFO
	.align		4
.L_16:
        /*0008*/ 	.byte	0x04, 0x17
        /*000a*/ 	.short	(.L_18 - .L_17)
.L_17:
        /*000c*/ 	.word	0x00000000
        /*0010*/ 	.short	0x000d
        /*0012*/ 	.short	0x0048
        /*0014*/ 	.byte	0x00, 0xf4, 0x21, 0x00


	//----- nvinfo : EIATTR_KPARAM_INFO
	.align		4
.L_18:
        /*0018*/ 	.byte	0x04, 0x17
        /*001a*/ 	.short	(.L_20 - .L_19)
.L_19:
        /*001c*/ 	.word	0x00000000
        /*0020*/ 	.short	0x000c
        /*0022*/ 	.short	0x0040
        /*0024*/ 	.byte	0x00, 0xf4, 0x21, 0x00


	//----- nvinfo : EIATTR_KPARAM_INFO
	.align		4
.L_20:
        /*0028*/ 	.byte	0x04, 0x17
        /*002a*/ 	.short	(.L_22 - .L_21)
.L_21:
        /*002c*/ 	.word	0x00000000
        /*0030*/ 	.short	0x000b
        /*0032*/ 	.short	0x0038
        /*0034*/ 	.byte	0x00, 0xf0, 0x11, 0x00


	//----- nvinfo : EIATTR_KPARAM_INFO
	.align		4
.L_22:
        /*0038*/ 	.byte	0x04, 0x17
        /*003a*/ 	.short	(.L_24 - .L_23)
.L_23:
        /*003c*/ 	.word	0x00000000
        /*0040*/ 	.short	0x000a
        /*0042*/ 	.short	0x0034
        /*0044*/ 	.byte	0x00, 0xf0, 0x11, 0x00


	//----- nvinfo : EIATTR_KPARAM_INFO
	.align		4
.L_24:
        /*0048*/ 	.byte	0x04, 0x17
        /*004a*/ 	.short	(.L_26 - .L_25)
.L_25:
        /*004c*/ 	.word	0x00000000
        /*0050*/ 	.short	0x0009
        /*0052*/ 	.short	0x0030
        /*0054*/ 	.byte	0x00, 0xf0, 0x11, 0x00


	//----- nvinfo : EIATTR_KPARAM_INFO
	.align		4
.L_26:
        /*0058*/ 	.byte	0x04, 0x17
        /*005a*/ 	.short	(.L_28 - .L_27)
.L_27:
        /*005c*/ 	.word	0x00000000
        /*0060*/ 	.short	0x0008
        /*0062*/ 	.short	0x002c
        /*0064*/ 	.byte	0x00, 0xf0, 0x11, 0x00


	//----- nvinfo : EIATTR_KPARAM_INFO
	.align		4
.L_28:
        /*0068*/ 	.byte	0x04, 0x17
        /*006a*/ 	.short	(.L_30 - .L_29)
.L_29:
        /*006c*/ 	.word	0x00000000
        /*0070*/ 	.short	0x0007
        /*0072*/ 	.short	0x0028
        /*0074*/ 	.byte	0x00, 0xf0, 0x11, 0x00


	//----- nvinfo : EIATTR_KPARAM_INFO
	.align		4
.L_30:
        /*0078*/ 	.byte	0x04, 0x17
        /*007a*/ 	.short	(.L_32 - .L_31)
.L_31:
        /*007c*/ 	.word	0x00000000
        /*0080*/ 	.short	0x0006
        /*0082*/ 	.short	0x0024
        /*0084*/ 	.byte	0x00, 0xf0, 0x11, 0x00


	//----- nvinfo : EIATTR_KPARAM_INFO
	.align		4
.L_32:
        /*0088*/ 	.byte	0x04, 0x17
        /*008a*/ 	.short	(.L_34 - .L_33)
.L_33:
        /*008c*/ 	.word	0x00000000
        /*0090*/ 	.short	0x0005
        /*0092*/ 	.short	0x0020
        /*0094*/ 	.byte	0x00, 0xf0, 0x11, 0x00


	//----- nvinfo : EIATTR_KPARAM_INFO
	.align		4
.L_34:
        /*0098*/ 	.byte	0x04, 0x17
        /*009a*/ 	.short	(.L_36 - .L_35)
.L_35:
        /*009c*/ 	.word	0x00000000
        /*00a0*/ 	.short	0x0004
        /*00a2*/ 	.short	0x001c
        /*00a4*/ 	.byte	0x00, 0xf0, 0x11, 0x00


	//----- nvinfo : EIATTR_KPARAM_INFO
	.align		4
.L_36:
        /*00a8*/ 	.byte	0x04, 0x17
        /*00aa*/ 	.short	(.L_38 - .L_37)
.L_37:
        /*00ac*/ 	.word	0x00000000
        /*00b0*/ 	.short	0x0003
        /*00b2*/ 	.short	0x0018
        /*00b4*/ 	.byte	0x00, 0xf0, 0x11, 0x00


	//----- nvinfo : EIATTR_KPARAM_INFO
	.align		4
.L_38:
        /*00b8*/ 	.byte	0x04, 0x17
        /*00ba*/ 	.short	(.L_40 - .L_39)
.L_39:
        /*00bc*/ 	.word	0x00000000
        /*00c0*/ 	.short	0x0002
        /*00c2*/ 	.short	0x0010
        /*00c4*/ 	.byte	0x00, 0xf4, 0x21, 0x00


	//----- nvinfo : EIATTR_KPARAM_INFO
	.align		4
.L_40:
        /*00c8*/ 	.byte	0x04, 0x17
        /*00ca*/ 	.short	(.L_42 - .L_41)
.L_41:
        /*00cc*/ 	.word	0x00000000
        /*00d0*/ 	.short	0x0001
        /*00d2*/ 	.short	0x0008
        /*00d4*/ 	.byte	0x00, 0xf4, 0x21, 0x00


	//----- nvinfo : EIATTR_KPARAM_INFO
	.align		4
.L_42:
        /*00d8*/ 	.byte	0x04, 0x17
        /*00da*/ 	.short	(.L_44 - .L_43)
.L_43:
        /*00dc*/ 	.word	0x00000000
        /*00e0*/ 	.short	0x0000
        /*00e2*/ 	.short	0x0000
        /*00e4*/ 	.byte	0x00, 0xf4, 0x21, 0x00


	//----- nvinfo : EIATTR_AT_ENTRY_FRAGMENTS
	.align		4
.L_44:
        /*00e8*/ 	.byte	0x04, 0x4f
        /*00ea*/ 	.short	(.L_46 - .L_45)


	//   ....[0]....
.L_45:
        /*00ec*/ 	.word	0x00000004


	//----- nvinfo : EIATTR_RESERVED_SMEM_USED
	.align		4
.L_46:
        /*00f0*/ 	.byte	0x01, 0x41
	.zero		2


	//----- nvinfo : EIATTR_SPARSE_MMA_MASK
	.align		4
        /*00f4*/ 	.byte	0x03, 0x50
        /*00f6*/ 	.short	0x0000


	//----- nvinfo : EIATTR_TCGEN05_1CTA_USED
	.align		4
        /*00f8*/ 	.byte	0x01, 0x51
	.zero		2


	//----- nvinfo : EIATTR_MAXREG_COUNT
	.align		4
        /*00fc*/ 	.byte	0x03, 0x1b
        /*00fe*/ 	.short	0x00ff


	//----- nvinfo : EIATTR_NUM_BARRIERS
	.align		4
        /*0100*/ 	.byte	0x02, 0x4c
        /*0102*/ 	.byte	0x01
	.zero		1


	//----- nvinfo : EIATTR_ANNOTATIONS
	.align		4
        /*0104*/ 	.byte	0x04, 0x55
        /*0106*/ 	.short	(.L_48 - .L_47)


	//   ....[0]....
.L_47:
        /*0108*/ 	.word	0x00000001
        /*010c*/ 	.byte	0x90, 0x09, 0x00, 0x00, 0x01, 0x00, 0x00, 0x00, 0x10, 0x0b, 0x00, 0x00, 0x01, 0x00, 0x00, 0x00
        /* <DEDUP_REMOVED lines=1179> */
        /*4acc*/ 	.byte	0xc0, 0x57, 0x02, 0x00, 0x01, 0x00, 0x00, 0x00, 0xf0, 0x57, 0x02, 0x00


	//----- nvinfo : EIATTR_INT_WARP_WIDE_INSTR_OFFSETS
	.align		4
.L_48:
        /*4ad8*/ 	.byte	0x04, 0x31
        /*4ada*/ 	.short	(.L_50 - .L_49)


	//   ....[0]....
.L_49:
        /*4adc*/ 	.word	0x00002390


	//   ....[1]....
        /*4ae0*/ 	.word	0x000023c0


	//   ....[2]....
        /*4ae4*/ 	.word	0x0000ec70


	//   ....[3]....
        /*4ae8*/ 	.word	0x00025e30


	//   ....[4]....
        /*4aec*/ 	.word	0x00025e80


	//----- nvinfo : EIATTR_COOP_GROUP_MASK_REGIDS
	.align		4
.L_50:
        /*4af0*/ 	.byte	0x04, 0x29
        /*4af2*/ 	.short	(.L_52 - .L_51)


	//   ....[0]....
.L_51:
        /*4af4*/ 	.word	0xffffffff


	//   ....[1]....
        /*4af8*/ 	.word	0xffffffff


	//   ....[2]....
        /*4afc*/ 	.word	0xffffffff


	//   ....[3]....
        /*4b00*/ 	.word	0xffffffff


	//----- nvinfo : EIATTR_COOP_GROUP_INSTR_OFFSETS
	.align		4
.L_52:
        /*4b04*/ 	.byte	0x04, 0x28
        /*4b06*/ 	.short	(.L_54 - .L_53)


	//   ....[0]....
.L_53:
        /*4b08*/ 	.word	0x00000070


	//   ....[1]....
        /*4b0c*/ 	.word	0x00000330


	//   ....[2]....
        /*4b10*/ 	.word	0x00025cc0


	//   ....[3]....
        /*4b14*/ 	.word	0x00025f30


	//----- nvinfo : EIATTR_VRC_CTA_INIT_COUNT
	.align		4
.L_54:
        /*4b18*/ 	.byte	0x02, 0x4a
        /*4b1a*/ 	.byte	0x80
	.zero		1


	//----- nvinfo : EIATTR_MBARRIER_INSTR_OFFSETS
	.align		4
        /*4b1c*/ 	.byte	0x04, 0x39
        /*4b1e*/ 	.short	(.L_56 - .L_55)


	//   ....[0]....
.L_55:
        /*4b20*/ 	.word	0x000025b0
        /*4b24*/ 	.word	0x000000ff
        /*4b28*/ 	.word	0x00000000
        /*4b2c*/ 	.short	0x0100
        /*4b2e*/ 	.byte	0x06
	.zero		1


	//   ....[1]....
        /*4b30*/ 	.word	0x0000ecb0
        /*4b34*/ 	.word	0x000000ff
        /*4b38*/ 	.word	0x00010008
        /*4b3c*/ 	.short	0x0100
        /*4b3e*/ 	.byte	0x09
	.zero		1


	//   ....[2]....
        /*4b40*/ 	.word	0x00015d20
        /*4b44*/ 	.word	0x000000ff
        /*4b48*/ 	.word	0x00000000
        /*4b4c*/ 	.short	0x010a
        /*4b4e*/ 	.byte	0x06
	.zero		1


	//   ....[3]....
        /*4b50*/ 	.word	0x00021760
        /*4b54*/ 	.word	0x000000ff
        /*4b58*/ 	.word	0x00000000
        /*4b5c*/ 	.short	0x010a
        /*4b5e*/ 	.byte	0x06
	.zero		1


	//   ....[4]....
        /*4b60*/ 	.word	0x000218e0
        /*4b64*/ 	.word	0x000000ff
        /*4b68*/ 	.word	0x00010000
        /*4b6c*/ 	.short	0x0108
        /*4b6e*/ 	.byte	0x09
	.zero		1


	//   ....[5]....
        /*4b70*/ 	.word	0x00021910
        /*4b74*/ 	.word	0x000000ff
        /*4b78*/ 	.word	0x00010008
        /*4b7c*/ 	.short	0x0108
        /*4b7e*/ 	.byte	0x09
	.zero		1


	//   ....[6]....
        /*4b80*/ 	.word	0x00025f50
        /*4b84*/ 	.word	0x000000ff
        /*4b88*/ 	.word	0x00000000
        /*4b8c*/ 	.short	0x010a
        /*4b8e*/ 	.byte	0x06
	.zero		1


	//   ....[7]....
        /*4b90*/ 	.word	0x00025f80
        /*4b94*/ 	.word	0x000000ff
        /*4b98*/ 	.word	0x00000000
        /*4b9c*/ 	.short	0x010a
        /*4b9e*/ 	.byte	0x06
	.zero		1


	//----- nvinfo : EIATTR_NUM_MBARRIERS
	.align		4
.L_56:
        /*4ba0*/ 	.byte	0x03, 0x38
        /*4ba2*/ 	.short	0x0002


	//----- nvinfo : EIATTR_EXIT_INSTR_OFFSETS
	.align		4
        /*4ba4*/ 	.byte	0x04, 0x1c
        /*4ba6*/ 	.short	(.L_58 - .L_57)


	//   ....[0]....
.L_57:
        /*4ba8*/ 	.word	0x00025f40


	//----- nvinfo : EIATTR_REQNTID
	.align		4
.L_58:
        /*4bac*/ 	.byte	0x04, 0x10
        /*4bae*/ 	.short	(.L_60 - .L_59)
.L_59:
        /*4bb0*/ 	.word	0x00000080
        /*4bb4*/ 	.word	0x00000001
        /*4bb8*/ 	.word	0x00000001


	//----- nvinfo : EIATTR_CRS_STACK_SIZE
	.align		4
.L_60:
        /*4bbc*/ 	.byte	0x04, 0x1e
        /*4bbe*/ 	.short	(.L_62 - .L_61)
.L_61:
        /*4bc0*/ 	.word	0x00000000


	//----- nvinfo : EIATTR_CBANK_PARAM_SIZE
	.align		4
.L_62:
        /*4bc4*/ 	.byte	0x03, 0x19
        /*4bc6*/ 	.short	0x0050


	//----- nvinfo : EIATTR_PARAM_CBANK
	.align		4
        /*4bc8*/ 	.byte	0x04, 0x0a
        /*4bca*/ 	.short	(.L_64 - .L_63)
	.align		4
.L_63:
        /*4bcc*/ 	.word	index@(.nv.constant0.matmul_kernel)
        /*4bd0*/ 	.short	0x0380
        /*4bd2*/ 	.short	0x0050


	//----- nvinfo : EIATTR_SW_WAR
	.align		4
.L_64:
        /*4bd4*/ 	.byte	0x04, 0x36
        /*4bd6*/ 	.short	(.L_66 - .L_65)
.L_65:
        /*4bd8*/ 	.word	0x00000008
.L_66:


//--------------------- .nv.compat                --------------------------
	.section	.nv.compat,"",@"SHT_CUDA_COMPAT_INFO"
	.align	4
        /*0000*/ 	.byte	0x02, 0x02, 0x02, 0x00, 0x02, 0x05, 0x05, 0x00, 0x02, 0x03, 0x00, 0x00, 0x02, 0x06, 0x01, 0x00


//--------------------- .nv.callgraph             --------------------------
	.section	.nv.callgraph,"",@"SHT_CUDA_CALLGRAPH"
	.align	4
	.sectionentsize	8
	.align		4
        /*0000*/ 	.word	0x00000000
	.align		4
        /*0004*/ 	.word	0xffffffff
	.align		4
        /*0008*/ 	.word	0x00000000
	.align		4
        /*000c*/ 	.word	0xfffffffe
	.align		4
        /*0010*/ 	.word	0x00000000
	.align		4
        /*0014*/ 	.word	0xfffffffd
	.align		4
        /*0018*/ 	.word	0x00000000
	.align		4
        /*001c*/ 	.word	0xfffffffc


//--------------------- .text.matmul_kernel       --------------------------
	.section	.text.matmul_kernel,"ax",@progbits
	.align	128
        .global         matmul_kernel
        .type           matmul_kernel,@function
        .size           matmul_kernel,(.L_x_20 - matmul_kernel)
        .other          matmul_kernel,@"STO_CUDA_ENTRY STV_DEFAULT"
matmul_kernel:
.text.matmul_kernel:
[----:B------:R-:W0:Y:S01]  /*0000*/  LDC R1, c[0x0][0x37c] ;  /* 0x0000df00ff017b82 */ /* 0x000e220000000800 */
[----:B------:R-:W1:Y:S01]  /*0010*/  S2R R2, SR_TID.X ;  /* 0x0000000000027919 */ /* 0x000e620000002100 */
[----:B0-----:R-:W-:Y:S01]  /*0020*/  VIADD R1, R1, 0xfffff3a0 ;  /* 0xfffff3a001017836 */ /* 0x001fe20000000000 */
[----:B-1----:R-:W-:-:S13]  /*0030*/  ISETP.GE.U32.AND P0, PT, R2, 0x20, PT ;  /* 0x000000200200780c */ /* 0x002fda0003f06070 */
[----:B------:R-:W-:Y:S02]  /*0040*/  VOTEU.ANY UP0, P0 ;  /* 0x0000000000ff7886 */ /* 0x000fe40000000100 */
[----:B------:R-:W-:Y:S05]  /*0050*/  BRA.U UP0, `(.L_x_0) ;  /* 0x0000000100b87547 */ /* 0x000fea000b800000 */
[----:B------:R-:W0:Y:S01]  /*0060*/  S2UR UR6, SR_CgaCtaId ;  /* 0x00000000000679c3 */ /* 0x000e220000008800 */
[----:B------:R-:W-:Y:S01]  /*0070*/  NOP ;  /* 0x0000000000007918 */ /* 0x000fe20000000000 */
[----:B------:R-:W-:Y:S02]  /*0080*/  UMOV UR4, 0x40 ;  /* 0x0000004000047882 */ /* 0x000fe40000000000 */
[----:B0-----:R-:W-:-:S09]  /*0090*/  ULEA UR4, UR6, UR4, 0x18 ;  /* 0x0000000406047291 */ /* 0x001fd2000f8ec0ff */
[----:B------:R-:W0:Y:S01]  /*00a0*/  LDS.U8 R0, [UR4] ;  /* 0x00000004ff007984 */ /* 0x000e220008000000 */
[----:B------:R-:W-:Y:S02]  /*00b0*/  UMOV UR4, 0x400 ;  /* 0x0000040000047882 */ /* 0x000fe40000000000 */
[----:B------:R-:W-:Y:S01]  /*00c0*/  ULEA UR4, UR6, UR4, 0x18 ;  /* 0x0000000406047291 */ /* 0x000fe2000f8ec0ff */
[----:B0-----:R-:W-:-:S13]  /*00d0*/  ISETP.NE.AND P0, PT, R0, RZ, PT ;  /* 0x000000ff0000720c */ /* 0x001fda0003f05270 */
[----:B------:R-:W-:Y:S05]  /*00e0*/  @P0 BRA `(.L_x_1) ;  /* 0x00000000007c0947 */ /* 0x000fea0003800000 */
[----:B------:R-:W-:-:S13]  /*00f0*/  ELECT P0, URZ, PT ;  /* 0x0000000000ff782f */ /* 0x000fda0003800000 */
[----:B------:R-:W-:Y:S05]  /*0100*/  @!P0 BRA `(.L_x_2) ;  /* 0x0000000000848947 */ /* 0x000fea0003800000 */
[----:B------:R-:W-:Y:S01]  /*0110*/  UMOV UR5, 0x4 ;  /* 0x0000000400057882 */ /* 0x000fe20000000000 */
[----:B------:R-:W-:Y:S02]  /*0120*/  IMAD.MOV.U32 R5, RZ, RZ, 0x1 ;  /* 0x00000001ff057424 */ /* 0x000fe400078e00ff */
[----:B------:R-:W-:Y:S02]  /*0130*/  IMAD.MOV.U32 R3, RZ, RZ, 0xf ;  /* 0x0000000fff037424 */ /* 0x000fe400078e00ff */
[----:B------:R-:W-:Y:S04]  /*0140*/  DEPBAR.LE SB0, 0x36 ;  /* 0x00008d800000791a */ /* 0x000fe80000000000 */
[----:B------:R-:W0:Y:S02]  /*0150*/  UTCATOMSWS.FIND_AND_SET.ALIGN UP1, UR5, UR5 ;  /* 0x00000005000575e3 */ /* 0x000e240008020800 */
[----:B0-----:R-:W-:-:S04]  /*0160*/  PLOP3.LUT P0, PT, PT, PT, UP1, 0x80, 0x8 ;  /* 0x000000000008781c */ /* 0x001fc80003f0f018 */
[----:B------:R-:W-:-:S04]  /*0170*/  SEL R0, RZ, 0xffffffff, !P0 ;  /* 0xffffffffff007807 */ /* 0x000fc80004000000 */
[----:B------:R-:W-:Y:S01]  /*0180*/  ISETP.NE.AND P0, PT, R0, RZ, PT ;  /* 0x000000ff0000720c */ /* 0x000fe20003f05270 */
[----:B------:R-:W-:-:S12]  /*0190*/  IMAD.U32 R0, RZ, RZ, UR5 ;  /* 0x00000005ff007e24 */ /* 0x000fd8000f8e00ff */
[----:B------:R-:W-:Y:S05]  /*01a0*/  @P0 BRA `(.L_x_3) ;  /* 0x0000000000240947 */ /* 0x000fea0003800000 */
.L_x_4:
[----:B------:R-:W-:Y:S05]  /*01b0*/  NANOSLEEP 0x64 ;  /* 0x000000640000795d */ /* 0x000fea0003800000 */
[----:B------:R-:W-:-:S05]  /*01c0*/  UMOV UR5, 0x4 ;  /* 0x0000000400057882 */ /* 0x000fca0000000000 */
[----:B------:R-:W-:Y:S04]  /*01d0*/  DEPBAR.LE SB0, 0x36 ;  /* 0x00008d800000791a */ /* 0x000fe80000000000 */
[----:B------:R-:W0:Y:S02]  /*01e0*/  UTCATOMSWS.FIND_AND_SET.ALIGN UP1, UR5, UR5 ;  /* 0x00000005000575e3 */ /* 0x000e240008020800 */
[----:B0-----:R-:W-:-:S04]  /*01f0*/  PLOP3.LUT P0, PT, PT, PT, UP1, 0x80, 0x8 ;  /* 0x000000000008781c */ /* 0x001fc80003f0f018 */
[----:B------:R-:W-:-:S04]  /*0200*/  SEL R0, RZ, 0xffffffff, !P0 ;  /* 0xffffffffff007807 */ /* 0x000fc80004000000 */
[----:B------:R-:W-:Y:S01]  /*0210*/  ISETP.NE.AND P0, PT, R0, RZ, PT ;  /* 0x000000ff0000720c */ /* 0x000fe20003f05270 */
[----:B------:R-:W-:-:S12]  /*0220*/  IMAD.U32 R0, RZ, RZ, UR5 ;  /* 0x00000005ff007e24 */ /* 0x000fd8000f8e00ff */
[----:B------:R-:W-:Y:S05]  /*0230*/  @!P0 BRA `(.L_x_4) ;  /* 0xfffffffc00dc8947 */ /* 0x000fea000383ffff */
.L_x_3:
[C---:B------:R-:W-:Y:S01]  /*0240*/  VIADD R4, R0.reuse, 0x10 ;  /* 0x0000001000047836 */ /* 0x040fe20000000000 */
[----:B------:R-:W-:Y:S01]  /*0250*/  UMOV UR5, 0x50 ;  /* 0x0000005000057882 */ /* 0x000fe20000000000 */
[----:B------:R-:W-:Y:S01]  /*0260*/  SHF.L.U32 R3, R3, R0, RZ ;  /* 0x0000000003037219 */ /* 0x000fe200000006ff */
[----:B------:R-:W-:Y:S01]  /*0270*/  ULEA UR5, UR6, UR5, 0x18 ;  /* 0x0000000506057291 */ /* 0x000fe2000f8ec0ff */
[----:B------:R-:W-:Y:S01]  /*0280*/  IMAD.SHL.U32 R0, R0, 0x20, RZ ;  /* 0x0000002000007824 */ /* 0x000fe200078e00ff */
[----:B------:R-:W-:-:S04]  /*0290*/  SHF.L.U32 R4, R5, R4, RZ ;  /* 0x0000000405047219 */ /* 0x000fc800000006ff */
[----:B------:R-:W-:-:S05]  /*02a0*/  LOP3.LUT R3, R4, R3, RZ, 0xfc, !PT ;  /* 0x0000000304037212 */ /* 0x000fca00078efcff */
[----:B------:R0:W-:Y:S04]  /*02b0*/  ATOMS.OR RZ, [UR5], R3 ;  /* 0x00000003ffff798c */ /* 0x0001e8000b000005 */
[----:B------:R0:W-:Y:S01]  /*02c0*/  STS [UR4], R0 ;  /* 0x00000000ff007988 */ /* 0x0001e20008000804 */
[----:B------:R-:W-:Y:S05]  /*02d0*/  BRA `(.L_x_2) ;  /* 0x0000000000107947 */ /* 0x000fea0003800000 */
.L_x_1:
[----:B------:R-:W-:Y:S01]  /*02e0*/  IMAD.MOV.U32 R0, RZ, RZ, -0x1 ;  /* 0xffffffffff007424 */ /* 0x000fe200078e00ff */
[----:B------:R-:W-:-:S04]  /*02f0*/  MOV R4, 0x320 ;  /* 0x0000032000047802 */ /* 0x000fc80000000f00 */
[----:B------:R0:W-:Y:S03]  /*0300*/  STS [UR4], R0 ;  /* 0x00000000ff007988 */ /* 0x0001e60008000804 */
[----:B0-----:R-:W-:Y:S05]  /*0310*/  CALL.REL.NOINC `($__internal_1_$__cuda_sm10x_tcgen05_guardrail_trap_phase_invalid_during_alloc) ;  /* 0x0000025c00307944 */ /* 0x001fea0003c00000 */
.L_x_2:
[----:B------:R-:W-:Y:S05]  /*0320*/  WARPSYNC.ALL ;  /* 0x0000000000007948 */ /* 0x000fea0003800000 */
[----:B------:R-:W-:Y:S01]  /*0330*/  NOP ;  /* 0x0000000000007918 */ /* 0x000fe20000000000 */
.L_x_0:
[----:B------:R-:W1:Y:S01]  /*0340*/  LDC.64 R28, c[0x0][0x398] ;  /* 0x0000e600ff1c7b82 */ /* 0x000e620000000a00 */
[----:B------:R-:W2:Y:S01]  /*0350*/  S2R R7, SR_CTAID.X ;  /* 0x0000000000077919 */ /* 0x000ea20000002500 */
[----:B------:R-:W-:Y:S01]  /*0360*/  UMOV UR9, 0x400 ;  /* 0x0000040000097882 */ /* 0x000fe20000000000 */
[----:B------:R-:W-:Y:S01]  /*0370*/  LOP3.LUT R107, R2, 0x7f, RZ, 0xc0, !PT ;  /* 0x0000007f026b7812 */ /* 0x000fe200078ec0ff */
[----:B------:R-:W3:Y:S04]  /*0380*/  LDCU UR11, c[0x0][0x3a4] ;  /* 0x00007480ff0b77ac */ /* 0x000ee80008000800 */
[----:B------:R-:W4:Y:S01]  /*0390*/  S2UR UR5, SR_CgaCtaId ;  /* 0x00000000000579c3 */ /* 0x000f220000008800 */
[----:B------:R-:W0:Y:S01]  /*03a0*/  LDCU.64 UR18, c[0x0][0x358] ;  /* 0x00006b00ff1277ac */ /* 0x000e220008000a00 */
[----:B------:R-:W0:Y:S06]  /*03b0*/  LDCU.128 UR12, c[0x0][0x380] ;  /* 0x00007000ff0c77ac */ /* 0x000e2c0008000c00 */
[----:B------:R-:W0:Y:S02]  /*03c0*/  LDC.64 R36, c[0x0][0x3a8] ;  /* 0x0000ea00ff247b82 */ /* 0x000e240000000a00 */
[----:B01----:R-:W-:Y:S01]  /*03d0*/  VIADD R0, R29, 0x7f ;  /* 0x0000007f1d007836 */ /* 0x003fe20000000000 */
[----:B------:R-:W-:-:S05]  /*03e0*/  IABS R39, R29 ;  /* 0x0000001d00277213 */ /* 0x000fca0000000000 */
[----:B------:R-:W-:Y:S01]  /*03f0*/  BAR.SYNC.DEFER_BLOCKING 0x0 ;  /* 0x0000000000007b1d */ /* 0x000fe20000010000 */
[----:B------:R-:W-:Y:S02]  /*0400*/  ISETP.NE.AND P3, PT, R28, RZ, PT ;  /* 0x000000ff1c00720c */ /* 0x000fe40003f65270 */
[----:B------:R-:W-:Y:S01]  /*0410*/  SHF.R.S32.HI R3, RZ, 0x1f, R0 ;  /* 0x0000001fff037819 */ /* 0x000fe20000011400 */
[----:B----4-:R-:W-:-:S03]  /*0420*/  ULEA UR9, UR5, UR9, 0x18 ;  /* 0x0000000905097291 */ /* 0x010fc6000f8ec0ff */
[----:B------:R-:W-:Y:S02]  /*0430*/  LEA.HI R3, R3, R0, RZ, 0x7 ;  /* 0x0000000003037211 */ /* 0x000fe400078f38ff */
[----:B--2---:R-:W-:Y:S02]  /*0440*/  IABS R10, R7 ;  /* 0x00000007000a7213 */ /* 0x004fe40000000000 */
[----:B------:R-:W-:-:S05]  /*0450*/  SHF.R.S32.HI R3, RZ, 0x7, R3 ;  /* 0x00000007ff037819 */ /* 0x000fca0000011403 */
[----:B------:R-:W-:-:S05]  /*0460*/  IMAD.SHL.U32 R6, R3, 0x4, RZ ;  /* 0x0000000403067824 */ /* 0x000fca00078e00ff */
[-C--:B------:R-:W-:Y:S02]  /*0470*/  IABS R3, R6.reuse ;  /* 0x0000000600037213 */ /* 0x080fe40000000000 */
[----:B------:R-:W-:Y:S02]  /*0480*/  IABS R11, R6 ;  /* 0x00000006000b7213 */ /* 0x000fe40000000000 */
[----:B------:R-:W0:Y:S08]  /*0490*/  I2F.RP R0, R3 ;  /* 0x0000000300007306 */ /* 0x000e300000209400 */
[----:B0-----:R-:W0:Y:S02]  /*04a0*/  MUFU.RCP R0, R0 ;  /* 0x0000000000007308 */ /* 0x001e240000001000 */
[----:B0-----:R-:W-:-:S02]  /*04b0*/  VIADD R4, R0, 0xffffffe ;  /* 0x0ffffffe00047836 */ /* 0x001fc40000000000 */
[----:B------:R-:W-:-:S04]  /*04c0*/  IMAD.MOV R0, RZ, RZ, -R11 ;  /* 0x000000ffff007224 */ /* 0x000fc800078e0a0b */
[----:B------:R0:W1:Y:S02]  /*04d0*/  F2I.FTZ.U32.TRUNC.NTZ R5, R4 ;  /* 0x0000000400057305 */ /* 0x000064000021f000 */
[----:B0-----:R-:W-:Y:S02]  /*04e0*/  IMAD.MOV.U32 R4, RZ, RZ, RZ ;  /* 0x000000ffff047224 */ /* 0x001fe400078e00ff */
[----:B-1----:R-:W-:-:S04]  /*04f0*/  IMAD.MOV R8, RZ, RZ, -R5 ;  /* 0x000000ffff087224 */ /* 0x002fc800078e0a05 */
[----:B------:R-:W-:Y:S02]  /*0500*/  IMAD R9, R8, R3, RZ ;  /* 0x0000000308097224 */ /* 0x000fe400078e02ff */
[----:B------:R-:W-:Y:S02]  /*0510*/  IMAD.MOV.U32 R8, RZ, RZ, R10 ;  /* 0x000000ffff087224 */ /* 0x000fe400078e000a */
[----:B------:R-:W-:-:S06]  /*0520*/  IMAD.HI.U32 R5, R5, R9, R4 ;  /* 0x0000000905057227 */ /* 0x000fcc00078e0004 */
[----:B------:R-:W-:-:S04]  /*0530*/  IMAD.HI.U32 R5, R5, R8, RZ ;  /* 0x0000000805057227 */ /* 0x000fc800078e00ff */
[----:B------:R-:W-:-:S05]  /*0540*/  IMAD R0, R5, R0, R8 ;  /* 0x0000000005007224 */ /* 0x000fca00078e0208 */
[----:B------:R-:W-:-:S13]  /*0550*/  ISETP.GT.U32.AND P1, PT, R3, R0, PT ;  /* 0x000000000300720c */ /* 0x000fda0003f24070 */
[----:B------:R-:W-:Y:S02]  /*0560*/  @!P1 IMAD.IADD R0, R0, 0x1, -R3 ;  /* 0x0000000100009824 */ /* 0x000fe400078e0a03 */
[----:B------:R-:W-:Y:S01]  /*0570*/  @!P1 VIADD R5, R5, 0x1 ;  /* 0x0000000105059836 */ /* 0x000fe20000000000 */
[----:B------:R-:W-:Y:S02]  /*0580*/  ISETP.NE.AND P1, PT, R6, RZ, PT ;  /* 0x000000ff0600720c */ /* 0x000fe40003f25270 */
[----:B------:R-:W-:Y:S02]  /*0590*/  ISETP.GE.U32.AND P0, PT, R0, R3, PT ;  /* 0x000000030000720c */ /* 0x000fe40003f06070 */
[----:B------:R-:W-:-:S04]  /*05a0*/  LOP3.LUT R0, R7, R6, RZ, 0x3c, !PT ;  /* 0x0000000607007212 */ /* 0x000fc800078e3cff */
[----:B------:R-:W-:Y:S01]  /*05b0*/  ISETP.GE.AND P2, PT, R0, RZ, PT ;  /* 0x000000ff0000720c */ /* 0x000fe20003f46270 */
[----:B------:R-:W-:-:S05]  /*05c0*/  VIADD R0, R28, 0x7f ;  /* 0x0000007f1c007836 */ /* 0x000fca0000000000 */
[----:B------:R-:W-:Y:S01]  /*05d0*/  SHF.R.S32.HI R3, RZ, 0x1f, R0 ;  /* 0x0000001fff037819 */ /* 0x000fe20000011400 */
[----:B------:R-:W-:-:S03]  /*05e0*/  @P0 VIADD R5, R5, 0x1 ;  /* 0x0000000105050836 */ /* 0x000fc60000000000 */
[----:B------:R-:W-:Y:S01]  /*05f0*/  LEA.HI R3, R3, R0, RZ, 0x7 ;  /* 0x0000000003037211 */ /* 0x000fe200078f38ff */
[----:B------:R-:W-:-:S04]  /*0600*/  IMAD.MOV.U32 R4, RZ, RZ, R5 ;  /* 0x000000ffff047224 */ /* 0x000fc800078e0005 */
[----:B------:R-:W-:Y:S01]  /*0610*/  @!P2 IMAD.MOV R4, RZ, RZ, -R4 ;  /* 0x000000ffff04a224 */ /* 0x000fe200078e0a04 */
[----:B------:R-:W-:-:S05]  /*0620*/  @!P1 LOP3.LUT R4, RZ, R6, RZ, 0x33, !PT ;  /* 0x00000006ff049212 */ /* 0x000fca00078e33ff */
[----:B------:R-:W-:Y:S02]  /*0630*/  IMAD.SHL.U32 R10, R4, 0x4, RZ ;  /* 0x00000004040a7824 */ /* 0x000fe400078e00ff */
[----:B------:R-:W-:-:S03]  /*0640*/  IMAD.MOV R4, RZ, RZ, -R4 ;  /* 0x000000ffff047224 */ /* 0x000fc600078e0a04 */
[----:B------:R-:W-:Y:S01]  /*0650*/  LEA.HI.SX32 R3, R3, -R10, 0x19 ;  /* 0x8000000a03037211 */ /* 0x000fe200078fcaff */
[----:B------:R-:W-:Y:S02]  /*0660*/  IMAD R8, R6, R4, R7 ;  /* 0x0000000406087224 */ /* 0x000fe400078e0207 */
[----:B------:R-:W-:Y:S01]  /*0670*/  IMAD.MOV.U32 R4, RZ, RZ, RZ ;  /* 0x000000ffff047224 */ /* 0x000fe200078e00ff */
[----:B------:R-:W-:Y:S02]  /*0680*/  VIMNMX R11, PT, PT, R3, 0x4, PT ;  /* 0x00000004030b7848 */ /* 0x000fe40003fe0100 */
[----:B------:R-:W-:Y:S02]  /*0690*/  IABS R6, R8 ;  /* 0x0000000800067213 */ /* 0x000fe40000000000 */
[-C--:B------:R-:W-:Y:S02]  /*06a0*/  IABS R9, R11.reuse ;  /* 0x0000000b00097213 */ /* 0x080fe40000000000 */
[----:B------:R-:W-:-:S02]  /*06b0*/  IABS R7, R11 ;  /* 0x0000000b00077213 */ /* 0x000fc40000000000 */
[----:B------:R-:W0:Y:S08]  /*06c0*/  I2F.RP R0, R9 ;  /* 0x0000000900007306 */ /* 0x000e300000209400 */
[----:B0-----:R-:W0:Y:S02]  /*06d0*/  MUFU.RCP R0, R0 ;  /* 0x0000000000007308 */ /* 0x001e240000001000 */
[----:B0-----:R-:W-:-:S02]  /*06e0*/  VIADD R5, R0, 0xffffffe ;  /* 0x0ffffffe00057836 */ /* 0x001fc40000000000 */
[----:B------:R-:W-:-:S04]  /*06f0*/  IMAD.MOV R0, RZ, RZ, -R7 ;  /* 0x000000ffff007224 */ /* 0x000fc800078e0a07 */
[----:B------:R-:W0:Y:S02]  /*0700*/  F2I.FTZ.U32.TRUNC.NTZ R5, R5 ;  /* 0x0000000500057305 */ /* 0x000e24000021f000 */
[----:B0-----:R-:W-:-:S04]  /*0710*/  IMAD.MOV R12, RZ, RZ, -R5 ;  /* 0x000000ffff0c7224 */ /* 0x001fc800078e0a05 */
[----:B------:R-:W-:-:S04]  /*0720*/  IMAD R3, R12, R9, RZ ;  /* 0x000000090c037224 */ /* 0x000fc800078e02ff */
[----:B------:R-:W-:Y:S01]  /*0730*/  IMAD.HI.U32 R4, R5, R3, R4 ;  /* 0x0000000305047227 */ /* 0x000fe200078e0004 */
[----:B------:R-:W-:-:S03]  /*0740*/  IABS R5, R28 ;  /* 0x0000001c00057213 */ /* 0x000fc60000000000 */
[----:B------:R-:W-:Y:S02]  /*0750*/  IMAD.MOV.U32 R3, RZ, RZ, R6 ;  /* 0x000000ffff037224 */ /* 0x000fe400078e0006 */
[----:B------:R-:W0:Y:S02]  /*0760*/  I2F.RP R6, R39 ;  /* 0x0000002700067306 */ /* 0x000e240000209400 */
[----:B------:R-:W-:-:S04]  /*0770*/  IMAD.HI.U32 R4, R4, R3, RZ ;  /* 0x0000000304047227 */ /* 0x000fc800078e00ff */
[----:B------:R-:W-:Y:S02]  /*0780*/  IMAD R0, R4, R0, R3 ;  /* 0x0000000004007224 */ /* 0x000fe400078e0203 */
[----:B------:R-:W-:-:S03]  /*0790*/  IMAD.MOV.U32 R3, RZ, RZ, R5 ;  /* 0x000000ffff037224 */ /* 0x000fc600078e0005 */
[----:B------:R-:W-:Y:S01]  /*07a0*/  ISETP.GT.U32.AND P1, PT, R9, R0, PT ;  /* 0x000000000900720c */ /* 0x000fe20003f24070 */
[----:B------:R-:W1:Y:S08]  /*07b0*/  I2F.RP R5, R3 ;  /* 0x0000000300057306 */ /* 0x000e700000209400 */
[----:B0-----:R-:W0:Y:S04]  /*07c0*/  MUFU.RCP R6, R6 ;  /* 0x0000000600067308 */ /* 0x001e280000001000 */
[----:B------:R-:W-:-:S02]  /*07d0*/  @!P1 IMAD.IADD R0, R0, 0x1, -R9 ;  /* 0x0000000100009824 */ /* 0x000fc400078e0a09 */
[----:B------:R-:W-:Y:S01]  /*07e0*/  @!P1 VIADD R4, R4, 0x1 ;  /* 0x0000000104049836 */ /* 0x000fe20000000000 */
[----:B------:R-:W-:Y:S01]  /*07f0*/  ISETP.NE.AND P1, PT, R11, RZ, PT ;  /* 0x000000ff0b00720c */ /* 0x000fe20003f25270 */
[----:B-1----:R-:W1:Y:S01]  /*0800*/  MUFU.RCP R5, R5 ;  /* 0x0000000500057308 */ /* 0x002e620000001000 */
[----:B------:R-:W-:Y:S02]  /*0810*/  ISETP.GE.U32.AND P0, PT, R0, R9, PT ;  /* 0x000000090000720c */ /* 0x000fe40003f06070 */
[----:B------:R-:W-:Y:S01]  /*0820*/  LOP3.LUT R0, R8, R11, RZ, 0x3c, !PT ;  /* 0x0000000b08007212 */ /* 0x000fe200078e3cff */
[----:B------:R-:W2:Y:S01]  /*0830*/  LDS R9, [UR9] ;  /* 0x00000009ff097984 */ /* 0x000ea20008000800 */
[----:B------:R-:W-:Y:S01]  /*0840*/  BAR.SYNC.DEFER_BLOCKING 0x0 ;  /* 0x0000000000007b1d */ /* 0x000fe20000010000 */
[----:B0-----:R-:W-:Y:S01]  /*0850*/  VIADD R40, R6, 0xffffffe ;  /* 0x0ffffffe06287836 */ /* 0x001fe20000000000 */
[----:B------:R-:W-:-:S04]  /*0860*/  ISETP.GE.AND P2, PT, R0, RZ, PT ;  /* 0x000000ff0000720c */ /* 0x000fc80003f46270 */
[----:B------:R0:W4:Y:S03]  /*0870*/  F2I.FTZ.U32.TRUNC.NTZ R41, R40 ;  /* 0x0000002800297305 */ /* 0x000126000021f000 */
[----:B------:R-:W-:Y:S02]  /*0880*/  @P0 VIADD R4, R4, 0x1 ;  /* 0x0000000104040836 */ /* 0x000fe40000000000 */
[----:B-1----:R-:W-:-:S04]  /*0890*/  VIADD R5, R5, 0xffffffe ;  /* 0x0ffffffe05057836 */ /* 0x002fc80000000000 */
[----:B------:R-:W-:Y:S01]  /*08a0*/  @!P2 IMAD.MOV R4, RZ, RZ, -R4 ;  /* 0x000000ffff04a224 */ /* 0x000fe200078e0a04 */
[----:B------:R-:W-:Y:S01]  /*08b0*/  @!P1 LOP3.LUT R4, RZ, R11, RZ, 0x33, !PT ;  /* 0x0000000bff049212 */ /* 0x000fe200078e33ff */
[----:B0-----:R-:W-:Y:S01]  /*08c0*/  IMAD.MOV.U32 R40, RZ, RZ, RZ ;  /* 0x000000ffff287224 */ /* 0x001fe200078e00ff */
[----:B------:R-:W0:Y:S01]  /*08d0*/  F2I.FTZ.U32.TRUNC.NTZ R5, R5 ;  /* 0x0000000500057305 */ /* 0x000e22000021f000 */
[----:B------:R-:W-:Y:S01]  /*08e0*/  ISETP.NE.U32.AND P1, PT, R107, RZ, PT ;  /* 0x000000ff6b00720c */ /* 0x000fe20003f25070 */
[--C-:B----4-:R-:W-:Y:S02]  /*08f0*/  IMAD.MOV R6, RZ, RZ, -R41.reuse ;  /* 0x000000ffff067224 */ /* 0x110fe400078e0a29 */
[----:B------:R-:W-:Y:S02]  /*0900*/  IMAD.SHL.U32 R0, R4, 0x80, RZ ;  /* 0x0000008004007824 */ /* 0x000fe400078e00ff */
[----:B------:R-:W-:Y:S01]  /*0910*/  IMAD R7, R6, R39, RZ ;  /* 0x0000002706077224 */ /* 0x000fe200078e02ff */
[----:B------:R-:W-:Y:S01]  /*0920*/  SHF.R.U32.HI R6, RZ, 0x5, R2 ;  /* 0x00000005ff067819 */ /* 0x000fe20000011602 */
[----:B------:R-:W-:Y:S01]  /*0930*/  VIADD R101, R0, 0x1 ;  /* 0x0000000100657836 */ /* 0x000fe20000000000 */
[----:B------:R-:W-:Y:S01]  /*0940*/  IABS R47, R0 ;  /* 0x00000000002f7213 */ /* 0x000fe20000000000 */
[----:B------:R-:W-:Y:S01]  /*0950*/  IMAD.HI.U32 R40, R41, R7, R40 ;  /* 0x0000000729287227 */ /* 0x000fe200078e0028 */
[----:B------:R-:W-:-:S02]  /*0960*/  R2UR UR7, R6 ;  /* 0x00000000060772ca */ /* 0x000fc400000e0000 */
[----:B------:R-:W-:Y:S01]  /*0970*/  IABS R46, R101 ;  /* 0x00000065002e7213 */ /* 0x000fe20000000000 */
[----:B------:R-:W-:Y:S01]  /*0980*/  IMAD.MOV R6, RZ, RZ, -R4 ;  /* 0x000000ffff067224 */ /* 0x000fe200078e0a04 */
[----:B------:R-:W-:Y:S01]  /*0990*/  STL [R1+0x8e8], R101 ;  /* 0x0008e86501007387 */ /* 0x000fe20000100800 */
[----:B------:R-:W-:Y:S01]  /*09a0*/  VIADD R22, R0, 0x4 ;  /* 0x0000000400167836 */ /* 0x000fe20000000000 */
[----:B--2---:R-:W-:Y:S01]  /*09b0*/  R2UR UR8, R9 ;  /* 0x00000000090872ca */ /* 0x004fe200000e0000 */
[----:B------:R-:W-:-:S03]  /*09c0*/  IMAD.HI.U32 R4, R40, R47, RZ ;  /* 0x0000002f28047227 */ /* 0x000fc600078e00ff */
[----:B------:R-:W-:Y:S01]  /*09d0*/  IABS R43, R22 ;  /* 0x00000016002b7213 */ /* 0x000fe20000000000 */
[----:B------:R-:W-:Y:S02]  /*09e0*/  IMAD R6, R11, R6, R8 ;  /* 0x000000060b067224 */ /* 0x000fe400078e0208 */
[----:B------:R-:W-:Y:S01]  /*09f0*/  IMAD.MOV R8, RZ, RZ, -R4 ;  /* 0x000000ffff087224 */ /* 0x000fe200078e0a04 */
[----:B------:R-:W-:Y:S01]  /*0a00*/  USHF.L.U32 UR4, UR7, 0x15, URZ ;  /* 0x0000001507047899 */ /* 0x000fe200080006ff */
[C---:B------:R-:W-:Y:S02]  /*0a10*/  VIADD R15, R0.reuse, 0x3 ;  /* 0x00000003000f7836 */ /* 0x040fe40000000000 */
[----:B------:R-:W-:Y:S01]  /*0a20*/  IMAD R47, R39, R8, R47 ;  /* 0x00000008272f7224 */ /* 0x000fe200078e022f */
[----:B------:R-:W-:Y:S01]  /*0a30*/  ULOP3.LUT UR10, UR4, 0x600000, URZ, 0xc0, !UPT ;  /* 0x00600000040a7892 */ /* 0x000fe2000f8ec0ff */
[----:B------:R-:W-:Y:S01]  /*0a40*/  VIADD R16, R0, 0xc ;  /* 0x0000000c00107836 */ /* 0x000fe20000000000 */
[----:B------:R-:W-:Y:S01]  /*0a50*/  IABS R44, R15 ;  /* 0x0000000f002c7213 */ /* 0x000fe20000000000 */
[----:B------:R-:W-:Y:S01]  /*0a60*/  IMAD.HI.U32 R7, R40, R46, RZ ;  /* 0x0000002e28077227 */ /* 0x000fe200078e00ff */
[----:B------:R-:W-:-:S02]  /*0a70*/  UMOV UR4, 0x1 ;  /* 0x0000000100047882 */ /* 0x000fc40000000000 */
[----:B------:R-:W-:Y:S01]  /*0a80*/  IABS R32, R16 ;  /* 0x0000001000207213 */ /* 0x000fe20000000000 */
[----:B------:R-:W-:-:S04]  /*0a90*/  IMAD.HI.U32 R8, R40, R43, RZ ;  /* 0x0000002b28087227 */ /* 0x000fc800078e00ff */
[C---:B------:R-:W-:Y:S02]  /*0aa0*/  VIADD R13, R0.reuse, 0x8 ;  /* 0x00000008000d7836 */ /* 0x040fe40000000000 */
[----:B0-----:R-:W-:Y:S02]  /*0ab0*/  IMAD.MOV R12, RZ, RZ, -R5 ;  /* 0x000000ffff0c7224 */ /* 0x001fe400078e0a05 */
[----:B------:R-:W-:Y:S01]  /*0ac0*/  IMAD.MOV R7, RZ, RZ, -R7 ;  /* 0x000000ffff077224 */ /* 0x000fe200078e0a07 */
[----:B------:R-:W-:Y:S01]  /*0ad0*/  IABS R42, R13 ;  /* 0x0000000d002a7213 */ /* 0x000fe20000000000 */
[C---:B------:R-:W-:Y:S02]  /*0ae0*/  VIADD R25, R0.reuse, 0x2 ;  /* 0x0000000200197836 */ /* 0x040fe40000000000 */
[----:B------:R-:W-:Y:S02]  /*0af0*/  VIADD R14, R0, 0x9 ;  /* 0x00000009000e7836 */ /* 0x000fe40000000000 */
[----:B------:R-:W-:Y:S01]  /*0b00*/  IMAD.MOV R8, RZ, RZ, -R8 ;  /* 0x000000ffff087224 */ /* 0x000fe200078e0a08 */
[----:B------:R-:W-:Y:S01]  /*0b10*/  STL [R1+0x8e4], R25 ;  /* 0x0008e41901007387 */ /* 0x000fe20000100800 */
[----:B------:R-:W-:Y:S01]  /*0b20*/  IMAD R9, R12, R3, RZ ;  /* 0x000000030c097224 */ /* 0x000fe200078e02ff */
[----:B------:R-:W-:Y:S01]  /*0b30*/  IABS R41, R14 ;  /* 0x0000000e00297213 */ /* 0x000fe20000000000 */
[----:B------:R-:W-:Y:S01]  /*0b40*/  IMAD.MOV.U32 R4, RZ, RZ, RZ ;  /* 0x000000ffff047224 */ /* 0x000fe200078e00ff */
[----:B------:R0:W-:Y:S01]  /*0b50*/  STL [R1+0x8e0], R15 ;  /* 0x0008e00f01007387 */ /* 0x0001e20000100800 */
[C---:B------:R-:W-:Y:S01]  /*0b60*/  IMAD R46, R39.reuse, R7, R46 ;  /* 0x00000007272e7224 */ /* 0x040fe200078e022e */
[----:B------:R-:W-:Y:S01]  /*0b70*/  IABS R45, R25 ;  /* 0x00000019002d7213 */ /* 0x000fe20000000000 */
[----:B------:R-:W-:Y:S01]  /*0b80*/  IMAD R43, R39, R8, R43 ;  /* 0x00000008272b7224 */ /* 0x000fe200078e022b */
[----:B------:R-:W-:Y:S01]  /*0b90*/  STL [R1+0x8ec], R22 ;  /* 0x0008ec1601007387 */ /* 0x000fe20000100800 */
[----:B------:R-:W-:-:S02]  /*0ba0*/  VIADD R18, R0, 0xb ;  /* 0x0000000b00127836 */ /* 0x000fc40000000000 */
[----:B------:R-:W-:Y:S01]  /*0bb0*/  VIADD R103, R0, 0x30 ;  /* 0x0000003000677836 */ /* 0x000fe20000000000 */
[----:B------:R-:W-:Y:S01]  /*0bc0*/  STL [R1+0x8f0], R13 ;  /* 0x0008f00d01007387 */ /* 0x000fe20000100800 */
[----:B------:R-:W-:Y:S01]  /*0bd0*/  IMAD.HI.U32 R7, R40, R44, RZ ;  /* 0x0000002c28077227 */ /* 0x000fe200078e00ff */
[----:B------:R-:W-:Y:S02]  /*0be0*/  IABS R33, R18 ;  /* 0x0000001200217213 */ /* 0x000fe40000000000 */
[----:B------:R1:W-:Y:S01]  /*0bf0*/  STL [R1+0x8f4], R14 ;  /* 0x0008f40e01007387 */ /* 0x0003e20000100800 */
[----:B------:R-:W-:Y:S01]  /*0c00*/  VIADD R165, R0, 0xa ;  /* 0x0000000a00a57836 */ /* 0x000fe20000000000 */
[----:B------:R-:W-:Y:S01]  /*0c10*/  IABS R84, R103 ;  /* 0x0000006700547213 */ /* 0x000fe20000000000 */
[----:B------:R-:W-:-:S03]  /*0c20*/  IMAD.HI.U32 R8, R40, R32, RZ ;  /* 0x0000002028087227 */ /* 0x000fc600078e00ff */
[----:B------:R-:W-:Y:S01]  /*0c30*/  STL [R1+0x8f8], R165 ;  /* 0x0008f8a501007387 */ /* 0x000fe20000100800 */
[----:B------:R-:W-:Y:S01]  /*0c40*/  IMAD.HI.U32 R4, R5, R9, R4 ;  /* 0x0000000905047227 */ /* 0x000fe200078e0004 */
[----:B------:R-:W-:Y:S02]  /*0c50*/  IABS R34, R165 ;  /* 0x000000a500227213 */ /* 0x000fe40000000000 */
[----:B------:R-:W-:Y:S01]  /*0c60*/  STL [R1+0x8fc], R18 ;  /* 0x0008fc1201007387 */ /* 0x000fe20000100800 */
[----:B------:R-:W-:Y:S02]  /*0c70*/  VIADD R104, R0, 0x10 ;  /* 0x0000001000687836 */ /* 0x000fe40000000000 */
[----:B------:R-:W-:Y:S01]  /*0c80*/  IMAD.IADD R5, R10, 0x1, R6 ;  /* 0x000000010a057824 */ /* 0x000fe200078e0206 */
[----:B------:R-:W-:Y:S01]  /*0c90*/  STL [R1+0x900], R16 ;  /* 0x0009001001007387 */ /* 0x000fe20000100800 */
[----:B------:R-:W-:Y:S01]  /*0ca0*/  IMAD.HI.U32 R9, R40, R42, RZ ;  /* 0x0000002a28097227 */ /* 0x000fe200078e00ff */
[----:B------:R-:W-:-:S02]  /*0cb0*/  IABS R100, R104 ;  /* 0x0000006800647213 */ /* 0x000fc40000000000 */
[----:B------:R-:W-:Y:S01]  /*0cc0*/  STL [R1+0x904], R104 ;  /* 0x0009046801007387 */ /* 0x000fe20000100800 */
[----:B------:R-:W-:Y:S02]  /*0cd0*/  IMAD.MOV R7, RZ, RZ, -R7 ;  /* 0x000000ffff077224 */ /* 0x000fe400078e0a07 */
[----:B------:R-:W-:Y:S02]  /*0ce0*/  VIADD R24, R0, 0x18 ;  /* 0x0000001800187836 */ /* 0x000fe40000000000 */
[----:B------:R-:W-:Y:S02]  /*0cf0*/  IMAD.MOV R8, RZ, RZ, -R8 ;  /* 0x000000ffff087224 */ /* 0x000fe400078e0a08 */
[----:B------:R-:W-:Y:S01]  /*0d00*/  IMAD.HI.U32 R10, R40, R41, RZ ;  /* 0x00000029280a7227 */ /* 0x000fe200078e00ff */
[----:B------:R-:W-:Y:S01]  /*0d10*/  STL [R1+0x914], R24 ;  /* 0x0009141801007387 */ /* 0x000fe20000100800 */
[----:B------:R-:W-:Y:S02]  /*0d20*/  IABS R96, R24 ;  /* 0x0000001800607213 */ /* 0x000fe40000000000 */
[----:B0-----:R-:W-:-:S02]  /*0d30*/  VIADD R15, R0, 0x20 ;  /* 0x00000020000f7836 */ /* 0x001fc40000000000 */
[C---:B-1----:R-:W-:Y:S02]  /*0d40*/  VIADD R14, R0.reuse, 0x28 ;  /* 0x00000028000e7836 */ /* 0x042fe40000000000 */
[----:B------:R-:W-:Y:S01]  /*0d50*/  IMAD.MOV R9, RZ, RZ, -R9 ;  /* 0x000000ffff097224 */ /* 0x000fe200078e0a09 */
[----:B------:R-:W-:Y:S01]  /*0d60*/  STL [R1+0x930], R15 ;  /* 0x0009300f01007387 */ /* 0x000fe20000100800 */
[C---:B------:R-:W-:Y:S01]  /*0d70*/  IMAD R44, R39.reuse, R7, R44 ;  /* 0x00000007272c7224 */ /* 0x040fe200078e022c */
[----:B------:R-:W-:Y:S01]  /*0d80*/  IABS R88, R14 ;  /* 0x0000000e00587213 */ /* 0x000fe20000000000 */
[----:B------:R-:W-:Y:S01]  /*0d90*/  IMAD R32, R39, R8, R32 ;  /* 0x0000000827207224 */ /* 0x000fe200078e0220 */
[----:B------:R-:W-:Y:S01]  /*0da0*/  STL [R1+0x934], R14 ;  /* 0x0009340e01007387 */ /* 0x000fe20000100800 */
[C---:B------:R-:W-:Y:S01]  /*0db0*/  VIADD R11, R0.reuse, 0x38 ;  /* 0x00000038000b7836 */ /* 0x040fe20000000000 */
[----:B------:R-:W-:Y:S01]  /*0dc0*/  IABS R92, R15 ;  /* 0x0000000f005c7213 */ /* 0x000fe20000000000 */
[----:B------:R-:W-:Y:S01]  /*0dd0*/  VIADD R157, R0, 0x58 ;  /* 0x00000058009d7836 */ /* 0x000fe20000000000 */
[----:B------:R-:W-:Y:S01]  /*0de0*/  STL [R1+0x944], R103 ;  /* 0x0009446701007387 */ /* 0x000fe20000100800 */
[----:B------:R-:W-:Y:S01]  /*0df0*/  IMAD.MOV R10, RZ, RZ, -R10 ;  /* 0x000000ffff0a7224 */ /* 0x000fe200078e0a0a */
[----:B------:R-:W-:Y:S01]  /*0e00*/  IABS R80, R11 ;  /* 0x0000000b00507213 */ /* 0x000fe20000000000 */
[----:B------:R-:W-:Y:S01]  /*0e10*/  IMAD.HI.U32 R7, R40, R33, RZ ;  /* 0x0000002128077227 */ /* 0x000fe200078e00ff */
[----:B------:R0:W-:Y:S01]  /*0e20*/  STL [R1+0x964], R11 ;  /* 0x0009640b01007387 */ /* 0x0001e20000100800 */
[----:B------:R-:W-:-:S02]  /*0e30*/  IABS R64, R157 ;  /* 0x0000009d00407213 */ /* 0x000fc40000000000 */
[----:B------:R-:W-:-:S04]  /*0e40*/  IMAD.HI.U32 R8, R40, R84, RZ ;  /* 0x0000005428087227 */ /* 0x000fc800078e00ff */
[C---:B------:R-:W-:Y:S02]  /*0e50*/  VIADD R17, R0.reuse, 0x40 ;  /* 0x0000004000117836 */ /* 0x040fe40000000000 */
[C---:B------:R-:W-:Y:S02]  /*0e60*/  IMAD R42, R39.reuse, R9, R42 ;  /* 0x00000009272a7224 */ /* 0x040fe400078e022a */
[----:B------:R-:W-:Y:S01]  /*0e70*/  VIADD R20, R0, 0x48 ;  /* 0x0000004800147836 */ /* 0x000fe20000000000 */
[----:B------:R-:W-:Y:S01]  /*0e80*/  STL [R1+0x994], R17 ;  /* 0x0009941101007387 */ /* 0x000fe20000100800 */
[----:B------:R-:W-:Y:S01]  /*0e90*/  IMAD R41, R39, R10, R41 ;  /* 0x0000000a27297224 */ /* 0x000fe200078e0229 */
[----:B------:R-:W-:Y:S01]  /*0ea0*/  IABS R76, R17 ;  /* 0x00000011004c7213 */ /* 0x000fe20000000000 */
[----:B------:R-:W-:Y:S01]  /*0eb0*/  IMAD.HI.U32 R9, R40, R100, RZ ;  /* 0x0000006428097227 */ /* 0x000fe200078e00ff */
[----:B------:R-:W-:Y:S01]  /*0ec0*/  STL [R1+0x9c4], R20 ;  /* 0x0009c41401007387 */ /* 0x000fe20000100800 */
[----:B------:R-:W-:-:S02]  /*0ed0*/  IABS R72, R20 ;  /* 0x0000001400487213 */ /* 0x000fc40000000000 */
[----:B------:R-:W-:Y:S02]  /*0ee0*/  IMAD.MOV R12, RZ, RZ, -R7 ;  /* 0x000000ffff0c7224 */ /* 0x000fe400078e0a07 */
[----:B------:R-:W-:Y:S02]  /*0ef0*/  IMAD.MOV R8, RZ, RZ, -R8 ;  /* 0x000000ffff087224 */ /* 0x000fe400078e0a08 */
[----:B------:R-:W-:Y:S02]  /*0f00*/  VIADD R150, R0, 0x50 ;  /* 0x0000005000967836 */ /* 0x000fe40000000000 */
[----:B------:R-:W-:-:S03]  /*0f10*/  IMAD.HI.U32 R10, R40, R96, RZ ;  /* 0x00000060280a7227 */ /* 0x000fc600078e00ff */
[----:B------:R-:W-:Y:S01]  /*0f20*/  STL [R1+0x9cc], R150 ;  /* 0x0009cc9601007387 */ /* 0x000fe20000100800 */
[C---:B0-----:R-:W-:Y:S01]  /*0f30*/  VIADD R11, R0.reuse, 0x60 ;  /* 0x00000060000b7836 */ /* 0x041fe20000000000 */
[----:B------:R-:W-:Y:S01]  /*0f40*/  IABS R68, R150 ;  /* 0x0000009600447213 */ /* 0x000fe20000000000 */
[C---:B------:R-:W-:Y:S02]  /*0f50*/  VIADD R156, R0.reuse, 0x68 ;  /* 0x00000068009c7836 */ /* 0x040fe40000000000 */
[----:B------:R-:W-:Y:S01]  /*0f60*/  IMAD.MOV R9, RZ, RZ, -R9 ;  /* 0x000000ffff097224 */ /* 0x000fe200078e0a09 */
[----:B------:R0:W-:Y:S01]  /*0f70*/  STL [R1+0x99c], R11 ;  /* 0x00099c0b01007387 */ /* 0x0001e20000100800 */
        /* <DEDUP_REMOVED lines=11> */
[----:B------:R-:W-:Y:S01]  /*1030*/  STL [R1+0x978], R14 ;  /* 0x0009780e01007387 */ /* 0x000fe20000100800 */
[----:B------:R-:W-:-:S02]  /*1040*/  IABS R91, R21 ;  /* 0x00000015005b7213 */ /* 0x000fc40000000000 */
[C---:B------:R-:W-:Y:S02]  /*1050*/  VIADD R12, R0.reuse, 0x78 ;  /* 0x00000078000c7836 */ /* 0x040fe40000000000 */
[C---:B------:R-:W-:Y:S02]  /*1060*/  VIADD R102, R0.reuse, 0x11 ;  /* 0x0000001100667836 */ /* 0x040fe40000000000 */
[----:B0-----:R-:W-:Y:S01]  /*1070*/  VIADD R11, R0, 0x19 ;  /* 0x00000019000b7836 */ /* 0x001fe20000000000 */
[----:B------:R-:W-:Y:S01]  /*1080*/  STL [R1+0x95c], R12 ;  /* 0x00095c0c01007387 */ /* 0x000fe20000100800 */
[C---:B------:R-:W-:Y:S01]  /*1090*/  IMAD R100, R39.reuse, R9, R100 ;  /* 0x0000000927647224 */ /* 0x040fe200078e0264 */
[----:B------:R-:W-:Y:S01]  /*10a0*/  IABS R50, R12 ;  /* 0x0000000c00327213 */ /* 0x000fe20000000000 */
[----:B------:R-:W-:Y:S01]  /*10b0*/  IMAD R96, R39, R10, R96 ;  /* 0x0000000a27607224 */ /* 0x000fe200078e0260 */
[----:B------:R-:W-:Y:S01]  /*10c0*/  STL [R1+0x908], R102 ;  /* 0x0009086601007387 */ /* 0x000fe20000100800 */
[----:B------:R-:W-:Y:S01]  /*10d0*/  IMAD.HI.U32 R9, R40, R80, RZ ;  /* 0x0000005028097227 */ /* 0x000fe200078e00ff */
[----:B------:R-:W-:-:S02]  /*10e0*/  IABS R95, R11 ;  /* 0x0000000b005f7213 */ /* 0x000fc40000000000 */
[----:B------:R0:W-:Y:S01]  /*10f0*/  STL [R1+0x918], R11 ;  /* 0x0009180b01007387 */ /* 0x0001e20000100800 */
[----:B------:R-:W-:Y:S01]  /*1100*/  IMAD.MOV R8, RZ, RZ, -R8 ;  /* 0x000000ffff087224 */ /* 0x000fe200078e0a08 */
[----:B------:R-:W-:Y:S01]  /*1110*/  IABS R99, R102 ;  /* 0x0000006600637213 */ /* 0x000fe20000000000 */
[C---:B------:R-:W-:Y:S01]  /*1120*/  IMAD.HI.U32 R10, R40.reuse, R76, RZ ;  /* 0x0000004c280a7227 */ /* 0x040fe200078e00ff */
[----:B------:R-:W-:Y:S03]  /*1130*/  STL [R1+0x92c], R21 ;  /* 0x00092c1501007387 */ /* 0x000fe60000100800 */
[----:B------:R-:W-:-:S04]  /*1140*/  IMAD.HI.U32 R7, R40, R88, RZ ;  /* 0x0000005828077227 */ /* 0x000fc800078e00ff */
[----:B------:R-:W-:Y:S02]  /*1150*/  IMAD.MOV R9, RZ, RZ, -R9 ;  /* 0x000000ffff097224 */ /* 0x000fe400078e0a09 */
[----:B------:R-:W-:Y:S02]  /*1160*/  IMAD R64, R39, R8, R64 ;  /* 0x0000000827407224 */ /* 0x000fe400078e0240 */
[----:B0-----:R-:W-:Y:S02]  /*1170*/  VIADD R11, R0, 0x39 ;  /* 0x00000039000b7836 */ /* 0x001fe40000000000 */
[----:B------:R-:W-:Y:S02]  /*1180*/  IMAD.MOV R10, RZ, RZ, -R10 ;  /* 0x000000ffff0a7224 */ /* 0x000fe400078e0a0a */
[----:B------:R-:W-:Y:S01]  /*1190*/  IMAD.HI.U32 R8, R40, R91, RZ ;  /* 0x0000005b28087227 */ /* 0x000fe200078e00ff */
[----:B------:R-:W-:-:S03]  /*11a0*/  IABS R79, R11 ;  /* 0x0000000b004f7213 */ /* 0x000fc60000000000 */
[----:B------:R-:W-:Y:S02]  /*11b0*/  IMAD.MOV R7, RZ, RZ, -R7 ;  /* 0x000000ffff077224 */ /* 0x000fe400078e0a07 */
[----:B------:R-:W-:Y:S02]  /*11c0*/  VIADD R15, R0, 0x29 ;  /* 0x00000029000f7836 */ /* 0x000fe40000000000 */
[C---:B------:R-:W-:Y:S02]  /*11d0*/  IMAD R80, R39.reuse, R9, R80 ;  /* 0x0000000927507224 */ /* 0x040fe400078e0250 */
[----:B------:R-:W-:Y:S01]  /*11e0*/  IMAD R76, R39, R10, R76 ;  /* 0x0000000a274c7224 */ /* 0x000fe200078e024c */
[----:B------:R0:W-:Y:S01]  /*11f0*/  STL [R1+0x938], R15 ;  /* 0x0009380f01007387 */ /* 0x0001e20000100800 */
[----:B------:R-:W-:Y:S01]  /*1200*/  IMAD.HI.U32 R9, R40, R60, RZ ;  /* 0x0000003c28097227 */ /* 0x000fe200078e00ff */
[----:B------:R-:W-:-:S03]  /*1210*/  IABS R87, R15 ;  /* 0x0000000f00577213 */ /* 0x000fc60000000000 */
[----:B------:R-:W-:Y:S02]  /*1220*/  IMAD.MOV R8, RZ, RZ, -R8 ;  /* 0x000000ffff087224 */ /* 0x000fe400078e0a08 */
[----:B------:R-:W-:Y:S02]  /*1230*/  VIADD R14, R0, 0x31 ;  /* 0x00000031000e7836 */ /* 0x000fe40000000000 */
[----:B------:R-:W-:-:S03]  /*1240*/  IMAD.HI.U32 R6, R40, R45, RZ ;  /* 0x0000002d28067227 */ /* 0x000fc600078e00ff */
[----:B------:R-:W-:Y:S01]  /*1250*/  STL [R1+0x948], R14 ;  /* 0x0009480e01007387 */ /* 0x000fe20000100800 */
[----:B------:R-:W-:Y:S01]  /*1260*/  IMAD R88, R39, R7, R88 ;  /* 0x0000000727587224 */ /* 0x000fe200078e0258 */
[----:B------:R-:W-:Y:S01]  /*1270*/  IABS R83, R14 ;  /* 0x0000000e00537213 */ /* 0x000fe20000000000 */
[C---:B------:R-:W-:Y:S01]  /*1280*/  IMAD.HI.U32 R10, R40.reuse, R56, RZ ;  /* 0x00000038280a7227 */ /* 0x040fe200078e00ff */
[----:B------:R1:W-:Y:S03]  /*1290*/  STL [R1+0x968], R11 ;  /* 0x0009680b01007387 */ /* 0x0003e60000100800 */
[----:B------:R-:W-:-:S04]  /*12a0*/  IMAD.HI.U32 R7, R40, R68, RZ ;  /* 0x0000004428077227 */ /* 0x000fc800078e00ff */
[C---:B------:R-:W-:Y:S02]  /*12b0*/  VIADD R158, R0.reuse, 0x41 ;  /* 0x00000041009e7836 */ /* 0x040fe40000000000 */
[C---:B------:R-:W-:Y:S02]  /*12c0*/  VIADD R118, R0.reuse, 0x49 ;  /* 0x0000004900767836 */ /* 0x040fe40000000000 */
[----:B------:R-:W-:Y:S01]  /*12d0*/  IMAD.MOV R9, RZ, RZ, -R9 ;  /* 0x000000ffff097224 */ /* 0x000fe200078e0a09 */
[----:B------:R-:W-:Y:S01]  /*12e0*/  STL [R1+0x998], R158 ;  /* 0x0009989e01007387 */ /* 0x000fe20000100800 */
[----:B------:R-:W-:Y:S01]  /*12f0*/  IMAD R91, R39, R8, R91 ;  /* 0x00000008275b7224 */ /* 0x000fe200078e025b */
[----:B------:R-:W-:Y:S01]  /*1300*/  IABS R71, R118 ;  /* 0x0000007600477213 */ /* 0x000fe20000000000 */
[C---:B------:R-:W-:Y:S01]  /*1310*/  VIADD R105, R0.reuse, 0x51 ;  /* 0x0000005100697836 */ /* 0x040fe20000000000 */
[----:B------:R-:W-:Y:S01]  /*1320*/  STL [R1+0x9c8], R118 ;  /* 0x0009c87601007387 */ /* 0x000fe20000100800 */
[----:B0-----:R-:W-:Y:S01]  /*1330*/  VIADD R15, R0, 0x61 ;  /* 0x00000061000f7836 */ /* 0x001fe20000000000 */
[----:B------:R-:W-:Y:S01]  /*1340*/  IABS R75, R158 ;  /* 0x0000009e004b7213 */ /* 0x000fe20000000000 */
[----:B------:R-:W-:Y:S01]  /*1350*/  IMAD.MOV R6, RZ, RZ, -R6 ;  /* 0x000000ffff067224 */ /* 0x000fe200078e0a06 */
[----:B------:R-:W-:Y:S01]  /*1360*/  STL [R1+0x9c0], R105 ;  /* 0x0009c06901007387 */ /* 0x000fe20000100800 */
[----:B------:R-:W-:Y:S01]  /*1370*/  IMAD.MOV R10, RZ, RZ, -R10 ;  /* 0x000000ffff0a7224 */ /* 0x000fe200078e0a0a */
[----:B------:R-:W-:Y:S01]  /*1380*/  IABS R59, R15 ;  /* 0x0000000f003b7213 */ /* 0x000fe20000000000 */
[----:B------:R-:W-:Y:S01]  /*1390*/  IMAD.HI.U32 R8, R40, R79, RZ ;  /* 0x0000004f28087227 */ /* 0x000fe200078e00ff */
[----:B------:R-:W-:-:S03]  /*13a0*/  IABS R67, R105 ;  /* 0x0000006900437213 */ /* 0x000fc60000000000 */
[C---:B------:R-:W-:Y:S02]  /*13b0*/  VIADD R19, R0.reuse, 0x59 ;  /* 0x0000005900137836 */ /* 0x040fe40000000000 */
[----:B------:R-:W-:Y:S02]  /*13c0*/  IMAD.MOV R7, RZ, RZ, -R7 ;  /* 0x000000ffff077224 */ /* 0x000fe400078e0a07 */
[----:B-1----:R-:W-:Y:S01]  /*13d0*/  VIADD R11, R0, 0x69 ;  /* 0x00000069000b7836 */ /* 0x002fe20000000000 */
[----:B------:R-:W-:Y:S01]  /*13e0*/  STL [R1+0x9b0], R19 ;  /* 0x0009b01301007387 */ /* 0x000fe20000100800 */
[C---:B------:R-:W-:Y:S01]  /*13f0*/  IMAD R60, R39.reuse, R9, R60 ;  /* 0x00000009273c7224 */ /* 0x040fe200078e023c */
[----:B------:R-:W-:Y:S01]  /*1400*/  IABS R63, R19 ;  /* 0x00000013003f7213 */ /* 0x000fe20000000000 */
[C---:B------:R-:W-:Y:S01]  /*1410*/  IMAD R45, R39.reuse, R6, R45 ;  /* 0x00000006272d7224 */ /* 0x040fe200078e022d */
[----:B------:R0:W-:Y:S01]  /*1420*/  STL [R1+0x990], R15 ;  /* 0x0009900f01007387 */ /* 0x0001e20000100800 */
[----:B------:R-:W-:Y:S01]  /*1430*/  IMAD R56, R39, R10, R56 ;  /* 0x0000000a27387224 */ /* 0x000fe200078e0238 */
[----:B------:R-:W-:Y:S01]  /*1440*/  IABS R55, R11 ;  /* 0x0000000b00377213 */ /* 0x000fe20000000000 */
[----:B------:R-:W-:Y:S01]  /*1450*/  IMAD.HI.U32 R9, R40, R53, RZ ;  /* 0x0000003528097227 */ /* 0x000fe200078e00ff */
[----:B------:R1:W-:Y:S03]  /*1460*/  STL [R1+0x980], R11 ;  /* 0x0009800b01007387 */ /* 0x0003e60000100800 */
[----:B------:R-:W-:-:S02]  /*1470*/  IMAD.MOV R8, RZ, RZ, -R8 ;  /* 0x000000ffff087224 */ /* 0x000fc400078e0a08 */
[----:B------:R-:W-:-:S04]  /*1480*/  IMAD.HI.U32 R6, R40, R34, RZ ;  /* 0x0000002228067227 */ /* 0x000fc800078e00ff */
[----:B------:R-:W-:Y:S02]  /*1490*/  IMAD R68, R39, R7, R68 ;  /* 0x0000000727447224 */ /* 0x000fe400078e0244 */
[----:B------:R-:W-:-:S04]  /*14a0*/  IMAD.HI.U32 R10, R40, R50, RZ ;  /* 0x00000032280a7227 */ /* 0x000fc800078e00ff */
[----:B------:R-:W-:-:S04]  /*14b0*/  IMAD.HI.U32 R7, R40, R95, RZ ;  /* 0x0000005f28077227 */ /* 0x000fc800078e00ff */
[C---:B------:R-:W-:Y:S02]  /*14c0*/  VIADD R164, R0.reuse, 0x71 ;  /* 0x0000007100a47836 */ /* 0x040fe40000000000 */
[----:B------:R-:W-:Y:S02]  /*14d0*/  IMAD.MOV R12, RZ, RZ, -R9 ;  /* 0x000000ffff0c7224 */ /* 0x000fe400078e0a09 */
[----:B------:R-:W-:Y:S01]  /*14e0*/  IMAD R79, R39, R8, R79 ;  /* 0x00000008274f7224 */ /* 0x000fe200078e024f */
[----:B------:R-:W-:Y:S01]  /*14f0*/  STL [R1+0x96c], R164 ;  /* 0x00096ca401007387 */ /* 0x000fe20000100800 */
[C---:B0-----:R-:W-:Y:S01]  /*1500*/  VIADD R15, R0.reuse, 0x79 ;  /* 0x00000079000f7836 */ /* 0x041fe20000000000 */
[----:B------:R-:W-:Y:S01]  /*1510*/  IABS R52, R164 ;  /* 0x000000a400347213 */ /* 0x000fe20000000000 */
[----:B-1----:R-:W-:Y:S02]  /*1520*/  VIADD R11, R0, 0x22 ;  /* 0x00000022000b7836 */ /* 0x002fe40000000000 */
[----:B------:R-:W-:Y:S01]  /*1530*/  IMAD.MOV R6, RZ, RZ, -R6 ;  /* 0x000000ffff067224 */ /* 0x000fe200078e0a06 */
[----:B------:R0:W-:Y:S01]  /*1540*/  STL [R1+0x958], R15 ;  /* 0x0009580f01007387 */ /* 0x0001e20000100800 */
[----:B------:R-:W-:Y:S01]  /*1550*/  IMAD.MOV R9, RZ, RZ, -R10 ;  /* 0x000000ffff097224 */ /* 0x000fe200078e0a0a */
[----:B------:R-:W-:Y:S01]  /*1560*/  IABS R90, R11 ;  /* 0x0000000b005a7213 */ /* 0x000fe20000000000 */
[----:B------:R-:W-:Y:S01]  /*1570*/  IMAD.HI.U32 R8, R40, R59, RZ ;  /* 0x0000003b28087227 */ /* 0x000fe200078e00ff */
[----:B------:R-:W-:-:S03]  /*1580*/  IABS R49, R15 ;  /* 0x0000000f00317213 */ /* 0x000fc60000000000 */
[C---:B------:R-:W-:Y:S02]  /*1590*/  VIADD R27, R0.reuse, 0x12 ;  /* 0x00000012001b7836 */ /* 0x040fe40000000000 */
[----:B------:R-:W-:Y:S01]  /*15a0*/  IMAD.MOV R10, RZ, RZ, -R7 ;  /* 0x000000ffff0a7224 */ /* 0x000fe200078e0a07 */
[----:B0-----:R-:W0:Y:S01]  /*15b0*/  LDC R15, c[0x0][0x3a0] ;  /* 0x0000e800ff0f7b82 */ /* 0x001e220000000800 */
[----:B------:R-:W-:Y:S01]  /*15c0*/  VIADD R146, R0, 0x1a ;  /* 0x0000001a00927836 */ /* 0x000fe20000000000 */
[----:B------:R-:W-:Y:S01]  /*15d0*/  STL [R1+0x90c], R27 ;  /* 0x00090c1b01007387 */ /* 0x000fe20000100800 */
[C---:B------:R-:W-:Y:S01]  /*15e0*/  IMAD.HI.U32 R7, R40.reuse, R83, RZ ;  /* 0x0000005328077227 */ /* 0x040fe200078e00ff */
[----:B------:R-:W-:Y:S02]  /*15f0*/  IABS R98, R27 ;  /* 0x0000001b00627213 */ /* 0x000fe40000000000 */
[----:B------:R-:W-:Y:S01]  /*1600*/  STL [R1+0x91c], R146 ;  /* 0x00091c9201007387 */ /* 0x000fe20000100800 */
[----:B------:R-:W-:Y:S01]  /*1610*/  IMAD R34, R39, R6, R34 ;  /* 0x0000000627227224 */ /* 0x000fe200078e0222 */
[----:B------:R-:W-:Y:S01]  /*1620*/  IABS R94, R146 ;  /* 0x00000092005e7213 */ /* 0x000fe20000000000 */
[----:B------:R-:W-:Y:S01]  /*1630*/  IMAD.MOV R8, RZ, RZ, -R8 ;  /* 0x000000ffff087224 */ /* 0x000fe200078e0a08 */
[----:B------:R1:W-:Y:S01]  /*1640*/  STL [R1+0x928], R11 ;  /* 0x0009280b01007387 */ /* 0x0003e20000100800 */
[----:B------:R-:W-:-:S04]  /*1650*/  IMAD.HI.U32 R6, R40, R92, RZ ;  /* 0x0000005c28067227 */ /* 0x000fc800078e00ff */
[----:B------:R-:W-:Y:S02]  /*1660*/  IMAD R53, R39, R12, R53 ;  /* 0x0000000c27357224 */ /* 0x000fe400078e0235 */
[----:B------:R-:W-:Y:S02]  /*1670*/  IMAD.MOV R12, RZ, RZ, -R7 ;  /* 0x000000ffff0c7224 */ /* 0x000fe400078e0a07 */
[----:B------:R-:W-:-:S04]  /*1680*/  IMAD.HI.U32 R7, R40, R63, RZ ;  /* 0x0000003f28077227 */ /* 0x000fc800078e00ff */
[----:B------:R-:W-:Y:S02]  /*1690*/  IMAD R59, R39, R8, R59 ;  /* 0x00000008273b7224 */ /* 0x000fe400078e023b */
[----:B-1----:R-:W-:Y:S02]  /*16a0*/  VIADD R11, R0, 0x42 ;  /* 0x00000042000b7836 */ /* 0x002fe40000000000 */
[----:B------:R-:W-:Y:S02]  /*16b0*/  IMAD.MOV R6, RZ, RZ, -R6 ;  /* 0x000000ffff067224 */ /* 0x000fe400078e0a06 */
[----:B------:R-:W-:Y:S01]  /*16c0*/  IMAD.HI.U32 R8, R40, R90, RZ ;  /* 0x0000005a28087227 */ /* 0x000fe200078e00ff */
[----:B------:R-:W-:-:S03]  /*16d0*/  IABS R74, R11 ;  /* 0x0000000b004a7213 */ /* 0x000fc60000000000 */
[C---:B------:R-:W-:Y:S02]  /*16e0*/  IMAD R83, R39.reuse, R12, R83 ;  /* 0x0000000c27537224 */ /* 0x040fe400078e0253 */
[----:B------:R-:W-:Y:S02]  /*16f0*/  IMAD.MOV R12, RZ, RZ, -R7 ;  /* 0x000000ffff0c7224 */ /* 0x000fe400078e0a07 */
[----:B------:R-:W-:Y:S02]  /*1700*/  IMAD R92, R39, R6, R92 ;  /* 0x00000006275c7224 */ /* 0x000fe400078e025c */
[----:B------:R-:W-:Y:S02]  /*1710*/  IMAD.MOV R8, RZ, RZ, -R8 ;  /* 0x000000ffff087224 */ /* 0x000fe400078e0a08 */
[----:B------:R-:W-:-:S04]  /*1720*/  IMAD.HI.U32 R6, R40, R72, RZ ;  /* 0x0000004828067227 */ /* 0x000fc800078e00ff */
[C---:B------:R-:W-:Y:S02]  /*1730*/  IMAD R63, R39.reuse, R12, R63 ;  /* 0x0000000c273f7224 */ /* 0x040fe400078e023f */
[C---:B------:R-:W-:Y:S02]  /*1740*/  VIADD R35, R0.reuse, 0x2a ;  /* 0x0000002a00237836 */ /* 0x040fe40000000000 */
[C---:B------:R-:W-:Y:S02]  /*1750*/  VIADD R12, R0.reuse, 0x32 ;  /* 0x00000032000c7836 */ /* 0x040fe40000000000 */
        /* <DEDUP_REMOVED lines=11> */
[C---:B------:R-:W-:Y:S01]  /*1810*/  VIADD R111, R0.reuse, 0x4a ;  /* 0x0000004a006f7836 */ /* 0x040fe20000000000 */
[----:B------:R1:W-:Y:S01]  /*1820*/  STL [R1+0x9a4], R11 ;  /* 0x0009a40b01007387 */ /* 0x0003e20000100800 */
[C---:B------:R-:W-:Y:S01]  /*1830*/  VIADD R19, R0.reuse, 0x52 ;  /* 0x0000005200137836 */ /* 0x040fe20000000000 */
[----:B------:R-:W-:Y:S01]  /*1840*/  IABS R78, R31 ;  /* 0x0000001f004e7213 */ /* 0x000fe20000000000 */
[C---:B------:R-:W-:Y:S01]  /*1850*/  VIADD R38, R0.reuse, 0x5a ;  /* 0x0000005a00267836 */ /* 0x040fe20000000000 */
[----:B------:R-:W-:Y:S01]  /*1860*/  STL [R1+0x9d4], R111 ;  /* 0x0009d46f01007387 */ /* 0x000fe20000100800 */
[----:B------:R-:W-:Y:S01]  /*1870*/  IMAD R72, R39, R6, R72 ;  /* 0x0000000627487224 */ /* 0x000fe200078e0248 */
[----:B------:R-:W-:Y:S01]  /*1880*/  IABS R66, R19 ;  /* 0x0000001300427213 */ /* 0x000fe20000000000 */
[----:B------:R-:W-:Y:S01]  /*1890*/  IMAD.MOV R8, RZ, RZ, -R8 ;  /* 0x000000ffff087224 */ /* 0x000fe200078e0a08 */
[----:B------:R-:W-:Y:S01]  /*18a0*/  STL [R1+0x9bc], R19 ;  /* 0x0009bc1301007387 */ /* 0x000fe20000100800 */
[----:B------:R-:W-:Y:S01]  /*18b0*/  VIADD R30, R0, 0x62 ;  /* 0x00000062001e7836 */ /* 0x000fe20000000000 */
[----:B------:R-:W-:Y:S01]  /*18c0*/  IABS R62, R38 ;  /* 0x00000026003e7213 */ /* 0x000fe20000000000 */
[----:B------:R-:W-:Y:S01]  /*18d0*/  IMAD.HI.U32 R6, R40, R99, RZ ;  /* 0x0000006328067227 */ /* 0x000fe200078e00ff */
[----:B------:R-:W-:Y:S01]  /*18e0*/  STL [R1+0x9ac], R38 ;  /* 0x0009ac2601007387 */ /* 0x000fe20000100800 */
[----:B------:R-:W-:-:S02]  /*18f0*/  IABS R70, R111 ;  /* 0x0000006f00467213 */ /* 0x000fc40000000000 */
[C---:B------:R-:W-:Y:S01]  /*1900*/  VIADD R163, R0.reuse, 0x72 ;  /* 0x0000007200a37836 */ /* 0x040fe20000000000 */
[----:B------:R-:W-:Y:S01]  /*1910*/  STL [R1+0x98c], R30 ;  /* 0x00098c1e01007387 */ /* 0x000fe20000100800 */
[----:B-1----:R-:W-:Y:S01]  /*1920*/  VIADD R11, R0, 0x7a ;  /* 0x0000007a000b7836 */ /* 0x002fe20000000000 */
[----:B------:R-:W-:Y:S01]  /*1930*/  IABS R58, R30 ;  /* 0x0000001e003a7213 */ /* 0x000fe20000000000 */
[----:B------:R-:W-:Y:S01]  /*1940*/  IMAD R74, R39, R8, R74 ;  /* 0x00000008274a7224 */ /* 0x000fe200078e024a */
[----:B------:R-:W-:Y:S01]  /*1950*/  STL [R1+0x960], R163 ;  /* 0x000960a301007387 */ /* 0x000fe20000100800 */
[----:B------:R-:W-:Y:S01]  /*1960*/  IMAD.MOV R6, RZ, RZ, -R6 ;  /* 0x000000ffff067224 */ /* 0x000fe200078e0a06 */
[----:B------:R-:W-:Y:S01]  /*1970*/  IABS R48, R11 ;  /* 0x0000000b00307213 */ /* 0x000fe20000000000 */
[----:B------:R-:W-:Y:S01]  /*1980*/  IMAD.HI.U32 R8, R40, R54, RZ ;  /* 0x0000003628087227 */ /* 0x000fe200078e00ff */
[----:B------:R-:W-:Y:S01]  /*1990*/  STL [R1+0x97c], R123 ;  /* 0x00097c7b01007387 */ /* 0x000fe20000100800 */
[----:B------:R-:W-:-:S02]  /*19a0*/  IABS R51, R163 ;  /* 0x000000a300337213 */ /* 0x000fc40000000000 */
[----:B------:R-:W-:Y:S01]  /*19b0*/  VIADD R139, R0, 0x13 ;  /* 0x00000013008b7836 */ /* 0x000fe20000000000 */
[----:B------:R1:W-:Y:S01]  /*19c0*/  STL [R1+0x954], R11 ;  /* 0x0009540b01007387 */ /* 0x0003e20000100800 */
[C---:B------:R-:W-:Y:S02]  /*19d0*/  IMAD R99, R39.reuse, R6, R99 ;  /* 0x0000000627637224 */ /* 0x040fe400078e0263 */
[----:B------:R-:W-:Y:S01]  /*19e0*/  IMAD R95, R39, R10, R95 ;  /* 0x0000000a275f7224 */ /* 0x000fe200078e025f */
[----:B------:R-:W-:Y:S01]  /*19f0*/  IABS R97, R139 ;  /* 0x0000008b00617213 */ /* 0x000fe20000000000 */
[----:B------:R-:W-:Y:S01]  /*1a00*/  IMAD.MOV R8, RZ, RZ, -R8 ;  /* 0x000000ffff087224 */ /* 0x000fe200078e0a08 */
[----:B------:R2:W-:Y:S01]  /*1a10*/  STL [R1+0x910], R139 ;  /* 0x0009108b01007387 */ /* 0x0005e20000100800 */
[----:B------:R-:W-:-:S04]  /*1a20*/  IMAD.HI.U32 R6, R40, R87, RZ ;  /* 0x0000005728067227 */ /* 0x000fc800078e00ff */
[----:B-1----:R-:W-:Y:S02]  /*1a30*/  IMAD R11, R5, 0x80, R107 ;  /* 0x00000080050b7824 */ /* 0x002fe400078e026b */
[----:B------:R-:W-:-:S03]  /*1a40*/  IMAD.HI.U32 R10, R40, R71, RZ ;  /* 0x00000047280a7227 */ /* 0x000fc600078e00ff */
[----:B------:R-:W-:Y:S01]  /*1a50*/  ISETP.GE.AND P6, PT, R11, RZ, PT ;  /* 0x000000ff0b00720c */ /* 0x000fe20003fc6270 */
[C---:B------:R-:W-:Y:S01]  /*1a60*/  IMAD R54, R39.reuse, R8, R54 ;  /* 0x0000000827367224 */ /* 0x040fe200078e0236 */
[----:B------:R-:W-:Y:S01]  /*1a70*/  IABS R8, R11 ;  /* 0x0000000b00087213 */ /* 0x000fe20000000000 */
[----:B------:R-:W-:Y:S02]  /*1a80*/  IMAD.MOV R6, RZ, RZ, -R6 ;  /* 0x000000ffff067224 */ /* 0x000fe400078e0a06 */
[----:B------:R-:W-:Y:S02]  /*1a90*/  IMAD.MOV R10, RZ, RZ, -R10 ;  /* 0x000000ffff0a7224 */ /* 0x000fe400078e0a0a */
[C---:B------:R-:W-:Y:S02]  /*1aa0*/  IMAD R87, R39.reuse, R6, R87 ;  /* 0x0000000627577224 */ /* 0x040fe400078e0257 */
[----:B------:R-:W-:Y:S02]  /*1ab0*/  IMAD R71, R39, R10, R71 ;  /* 0x0000000a27477224 */ /* 0x000fe400078e0247 */
[----:B------:R-:W-:-:S04]  /*1ac0*/  IMAD.HI.U32 R2, R40, R97, RZ ;  /* 0x0000006128027227 */ /* 0x000fc800078e00ff */
[----:B------:R-:W-:-:S04]  /*1ad0*/  IMAD.HI.U32 R6, R40, R67, RZ ;  /* 0x0000004328067227 */ /* 0x000fc800078e00ff */
[----:B------:R-:W-:-:S04]  /*1ae0*/  IMAD.HI.U32 R10, R40, R52, RZ ;  /* 0x00000034280a7227 */ /* 0x000fc800078e00ff */
[----:B------:R-:W-:-:S04]  /*1af0*/  IMAD.HI.U32 R4, R4, R8, RZ ;  /* 0x0000000804047227 */ /* 0x000fc800078e00ff */
[----:B------:R-:W-:Y:S02]  /*1b00*/  IMAD.MOV R2, RZ, RZ, -R2 ;  /* 0x000000ffff027224 */ /* 0x000fe400078e0a02 */
[----:B------:R-:W-:Y:S02]  /*1b10*/  IMAD.MOV R6, RZ, RZ, -R6 ;  /* 0x000000ffff067224 */ /* 0x000fe400078e0a06 */
[----:B------:R-:W-:Y:S02]  /*1b20*/  IMAD.MOV R10, RZ, RZ, -R10 ;  /* 0x000000ffff0a7224 */ /* 0x000fe400078e0a0a */
[----:B------:R-:W-:Y:S02]  /*1b30*/  IMAD.MOV R4, RZ, RZ, -R4 ;  /* 0x000000ffff047224 */ /* 0x000fe400078e0a04 */
[C---:B------:R-:W-:Y:S02]  /*1b40*/  IMAD R97, R39.reuse, R2, R97 ;  /* 0x0000000227617224 */ /* 0x040fe400078e0261 */
[----:B------:R-:W-:-:S02]  /*1b50*/  IMAD R67, R39, R6, R67 ;  /* 0x0000000627437224 */ /* 0x000fc400078e0243 */
[----:B------:R-:W-:Y:S02]  /*1b60*/  IMAD R52, R39, R10, R52 ;  /* 0x0000000a27347224 */ /* 0x000fe400078e0234 */
[----:B------:R-:W-:Y:S02]  /*1b70*/  IMAD R2, R3, R4, R8 ;  /* 0x0000000403027224 */ /* 0x000fe400078e0208 */
[----:B------:R-:W-:-:S03]  /*1b80*/  IMAD.HI.U32 R10, R40, R49, RZ ;  /* 0x00000031280a7227 */ /* 0x000fc600078e00ff */
[----:B------:R-:W-:Y:S01]  /*1b90*/  ISETP.GT.U32.AND P0, PT, R3, R2, PT ;  /* 0x000000020300720c */ /* 0x000fe20003f04070 */
[----:B------:R-:W-:-:S04]  /*1ba0*/  IMAD.HI.U32 R6, R40, R98, RZ ;  /* 0x0000006228067227 */ /* 0x000fc800078e00ff */
[----:B------:R-:W-:Y:S02]  /*1bb0*/  IMAD R50, R39, R9, R50 ;  /* 0x0000000927327224 */ /* 0x000fe400078e0232 */
[----:B------:R-:W-:-:S04]  /*1bc0*/  IMAD.HI.U32 R9, R40, R75, RZ ;  /* 0x0000004b28097227 */ /* 0x000fc800078e00ff */
[----:B------:R-:W-:Y:S02]  /*1bd0*/  IMAD.MOV R10, RZ, RZ, -R10 ;  /* 0x000000ffff0a7224 */ /* 0x000fe400078e0a0a */
        /* <DEDUP_REMOVED lines=8> */
[----:B------:R-:W-:Y:S02]  /*1c60*/  IMAD R75, R39, R14, R75 ;  /* 0x0000000e274b7224 */ /* 0x000fe400078e024b */
[----:B------:R-:W-:Y:S02]  /*1c70*/  IMAD.MOV R14, RZ, RZ, -R9 ;  /* 0x000000ffff0e7224 */ /* 0x000fe400078e0a09 */
[----:B------:R-:W-:Y:S02]  /*1c80*/  IMAD.MOV R6, RZ, RZ, -R6 ;  /* 0x000000ffff067224 */ /* 0x000fe400078e0a06 */
[----:B------:R-:W-:Y:S02]  /*1c90*/  IMAD.MOV R10, RZ, RZ, -R10 ;  /* 0x000000ffff0a7224 */ /* 0x000fe400078e0a0a */
[----:B------:R-:W-:Y:S02]  /*1ca0*/  VIADD R26, R0, 0x1b ;  /* 0x0000001b001a7836 */ /* 0x000fe40000000000 */
[----:B------:R-:W-:-:S03]  /*1cb0*/  IMAD.HI.U32 R9, R40, R86, RZ ;  /* 0x0000005628097227 */ /* 0x000fc600078e00ff */
[----:B------:R-:W-:Y:S01]  /*1cc0*/  IABS R93, R26 ;  /* 0x0000001a005d7213 */ /* 0x000fe20000000000 */
[----:B------:R-:W-:Y:S01]  /*1cd0*/  IMAD.MOV R7, RZ, RZ, -R7 ;  /* 0x000000ffff077224 */ /* 0x000fe200078e0a07 */
[----:B------:R2:W-:Y:S01]  /*1ce0*/  STL [R1+0x920], R26 ;  /* 0x0009201a01007387 */ /* 0x0005e20000100800 */
[C---:B------:R-:W-:Y:S02]  /*1cf0*/  VIADD R119, R0.reuse, 0x23 ;  /* 0x0000002300777836 */ /* 0x040fe40000000000 */
[C---:B------:R-:W-:Y:S02]  /*1d00*/  IMAD R82, R39.reuse, R6, R82 ;  /* 0x0000000627527224 */ /* 0x040fe400078e0252 */
[----:B------:R-:W-:Y:S01]  /*1d10*/  IMAD R66, R39, R10, R66 ;  /* 0x0000000a27427224 */ /* 0x000fe200078e0242 */
[----:B------:R2:W-:Y:S01]  /*1d20*/  STL [R1+0x924], R119 ;  /* 0x0009247701007387 */ /* 0x0005e20000100800 */
[----:B------:R-:W-:Y:S01]  /*1d30*/  VIADD R106, R0, 0x2b ;  /* 0x0000002b006a7836 */ /* 0x000fe20000000000 */
[----:B------:R-:W-:Y:S01]  /*1d40*/  IABS R89, R119 ;  /* 0x0000007700597213 */ /* 0x000fe20000000000 */
[----:B------:R-:W-:-:S02]  /*1d50*/  @!P0 IMAD.IADD R2, R2, 0x1, -R3 ;  /* 0x0000000102028824 */ /* 0x000fc400078e0a03 */
[----:B------:R-:W-:Y:S01]  /*1d60*/  IMAD.MOV R9, RZ, RZ, -R9 ;  /* 0x000000ffff097224 */ /* 0x000fe200078e0a09 */
[----:B------:R2:W-:Y:S01]  /*1d70*/  STL [R1+0x93c], R106 ;  /* 0x00093c6a01007387 */ /* 0x0005e20000100800 */
[----:B------:R-:W-:Y:S01]  /*1d80*/  IMAD R94, R39, R7, R94 ;  /* 0x00000007275e7224 */ /* 0x000fe200078e025e */
[----:B------:R-:W-:Y:S01]  /*1d90*/  ISETP.GT.U32.AND P0, PT, R3, R2, PT ;  /* 0x000000020300720c */ /* 0x000fe20003f04070 */
[C---:B------:R-:W-:Y:S01]  /*1da0*/  IMAD.HI.U32 R6, R40.reuse, R62, RZ ;  /* 0x0000003e28067227 */ /* 0x040fe200078e00ff */
[----:B------:R2:W-:Y:S01]  /*1db0*/  STL [R1+0x8a4], R11 ;  /* 0x0008a40b01007387 */ /* 0x0005e20000100800 */
[----:B------:R-:W-:Y:S02]  /*1dc0*/  IABS R85, R106 ;  /* 0x0000006a00557213 */ /* 0x000fe40000000000 */
[----:B------:R-:W-:-:S04]  /*1dd0*/  IMAD.HI.U32 R10, R40, R48, RZ ;  /* 0x00000030280a7227 */ /* 0x000fc800078e00ff */
[C---:B------:R-:W-:Y:S02]  /*1de0*/  VIADD R117, R0.reuse, 0x33 ;  /* 0x0000003300757836 */ /* 0x040fe40000000000 */
[----:B------:R-:W-:Y:S02]  /*1df0*/  VIADD R116, R0, 0x3b ;  /* 0x0000003b00747836 */ /* 0x000fe40000000000 */
[----:B------:R-:W-:Y:S01]  /*1e00*/  IMAD.HI.U32 R7, R40, R78, RZ ;  /* 0x0000004e28077227 */ /* 0x000fe200078e00ff */
[----:B------:R-:W-:Y:S01]  /*1e10*/  IABS R81, R117 ;  /* 0x0000007500517213 */ /* 0x000fe20000000000 */
[----:B------:R2:W-:Y:S01]  /*1e20*/  STL [R1+0x94c], R117 ;  /* 0x00094c7501007387 */ /* 0x0005e20000100800 */
[----:B------:R-:W-:Y:S01]  /*1e30*/  IABS R77, R116 ;  /* 0x00000074004d7213 */ /* 0x000fe20000000000 */
[C---:B------:R-:W-:Y:S02]  /*1e40*/  VIADD R115, R0.reuse, 0x43 ;  /* 0x0000004300737836 */ /* 0x040fe40000000000 */
[----:B------:R-:W-:Y:S01]  /*1e50*/  IMAD R86, R39, R9, R86 ;  /* 0x0000000927567224 */ /* 0x000fe200078e0256 */
[----:B------:R2:W-:Y:S01]  /*1e60*/  STL [R1+0x970], R116 ;  /* 0x0009707401007387 */ /* 0x0005e20000100800 */
[----:B------:R-:W-:Y:S01]  /*1e70*/  IMAD.MOV R6, RZ, RZ, -R6 ;  /* 0x000000ffff067224 */ /* 0x000fe200078e0a06 */
[----:B------:R-:W-:Y:S01]  /*1e80*/  IABS R73, R115 ;  /* 0x0000007300497213 */ /* 0x000fe20000000000 */
[----:B------:R-:W-:Y:S01]  /*1e90*/  IMAD.MOV R10, RZ, RZ, -R10 ;  /* 0x000000ffff0a7224 */ /* 0x000fe200078e0a0a */
[----:B------:R2:W-:Y:S01]  /*1ea0*/  STL [R1+0x9a0], R115 ;  /* 0x0009a07301007387 */ /* 0x0005e20000100800 */
[----:B------:R-:W-:-:S02]  /*1eb0*/  VIADD R114, R0, 0x4b ;  /* 0x0000004b00727836 */ /* 0x000fc40000000000 */
[----:B------:R-:W-:-:S03]  /*1ec0*/  IMAD.HI.U32 R9, R40, R70, RZ ;  /* 0x0000004628097227 */ /* 0x000fc600078e00ff */
[----:B------:R2:W-:Y:S01]  /*1ed0*/  STL [R1+0x9d0], R114 ;  /* 0x0009d07201007387 */ /* 0x0005e20000100800 */
[----:B------:R-:W-:Y:S01]  /*1ee0*/  IMAD.MOV R7, RZ, RZ, -R7 ;  /* 0x000000ffff077224 */ /* 0x000fe200078e0a07 */
[----:B------:R-:W-:Y:S01]  /*1ef0*/  IABS R69, R114 ;  /* 0x0000007200457213 */ /* 0x000fe20000000000 */
[----:B------:R-:W-:-:S04]  /*1f00*/  IMAD.HI.U32 R5, R40, R93, RZ ;  /* 0x0000005d28057227 */ /* 0x000fc800078e00ff */
[C---:B------:R-:W-:Y:S02]  /*1f10*/  VIADD R113, R0.reuse, 0x53 ;  /* 0x0000005300717836 */ /* 0x040fe40000000000 */
[C---:B------:R-:W-:Y:S02]  /*1f20*/  VIADD R109, R0.reuse, 0x5b ;  /* 0x0000005b006d7836 */ /* 0x040fe40000000000 */
[----:B------:R-:W-:Y:S01]  /*1f30*/  VIADD R108, R0, 0x63 ;  /* 0x00000063006c7836 */ /* 0x000fe20000000000 */
[----:B------:R2:W-:Y:S01]  /*1f40*/  STL [R1+0x9b8], R113 ;  /* 0x0009b87101007387 */ /* 0x0005e20000100800 */
[C---:B------:R-:W-:Y:S01]  /*1f50*/  IMAD R62, R39.reuse, R6, R62 ;  /* 0x00000006273e7224 */ /* 0x040fe200078e023e */
[----:B------:R-:W-:Y:S01]  /*1f60*/  IABS R65, R113 ;  /* 0x0000007100417213 */ /* 0x000fe20000000000 */
[C---:B------:R-:W-:Y:S01]  /*1f70*/  IMAD R48, R39.reuse, R10, R48 ;  /* 0x0000000a27307224 */ /* 0x040fe200078e0230 */
[----:B------:R2:W-:Y:S01]  /*1f80*/  STL [R1+0x9a8], R109 ;  /* 0x0009a86d01007387 */ /* 0x0005e20000100800 */
[----:B------:R-:W-:Y:S01]  /*1f90*/  IMAD.MOV R9, RZ, RZ, -R9 ;  /* 0x000000ffff097224 */ /* 0x000fe200078e0a09 */
[----:B------:R-:W-:Y:S01]  /*1fa0*/  IABS R61, R109 ;  /* 0x0000006d003d7213 */ /* 0x000fe20000000000 */
[----:B------:R-:W-:Y:S01]  /*1fb0*/  IMAD R78, R39, R7, R78 ;  /* 0x00000007274e7224 */ /* 0x000fe200078e024e */
[----:B------:R2:W-:Y:S01]  /*1fc0*/  STL [R1+0x988], R108 ;  /* 0x0009886c01007387 */ /* 0x0005e20000100800 */
[----:B------:R-:W-:Y:S01]  /*1fd0*/  IMAD.HI.U32 R6, R40, R89, RZ ;  /* 0x0000005928067227 */ /* 0x000fe200078e00ff */
[----:B------:R-:W-:-:S03]  /*1fe0*/  IABS R57, R108 ;  /* 0x0000006c00397213 */ /* 0x000fc60000000000 */
[----:B------:R-:W-:Y:S02]  /*1ff0*/  IMAD.MOV R10, RZ, RZ, -R5 ;  /* 0x000000ffff0a7224 */ /* 0x000fe400078e0a05 */
[----:B------:R-:W-:-:S04]  /*2000*/  IMAD.HI.U32 R7, R40, R58, RZ ;  /* 0x0000003a28077227 */ /* 0x000fc800078e00ff */
[----:B------:R-:W-:-:S04]  /*2010*/  IMAD.HI.U32 R4, R40, R81, RZ ;  /* 0x0000005128047227 */ /* 0x000fc800078e00ff */
[----:B------:R-:W-:-:S04]  /*2020*/  IMAD.HI.U32 R5, R40, R77, RZ ;  /* 0x0000004d28057227 */ /* 0x000fc800078e00ff */
[C---:B------:R-:W-:Y:S02]  /*2030*/  IMAD R70, R39.reuse, R9, R70 ;  /* 0x0000000927467224 */ /* 0x040fe400078e0246 */
[----:B------:R-:W-:Y:S02]  /*2040*/  IMAD.MOV R6, RZ, RZ, -R6 ;  /* 0x000000ffff067224 */ /* 0x000fe400078e0a06 */
[----:B------:R-:W-:Y:S02]  /*2050*/  IMAD R93, R39, R10, R93 ;  /* 0x0000000a275d7224 */ /* 0x000fe400078e025d */
[----:B------:R-:W-:-:S04]  /*2060*/  IMAD.HI.U32 R9, R40, R51, RZ ;  /* 0x0000003328097227 */ /* 0x000fc800078e00ff */
[----:B------:R-:W-:Y:S02]  /*2070*/  IMAD.MOV R7, RZ, RZ, -R7 ;  /* 0x000000ffff077224 */ /* 0x000fe400078e0a07 */
[----:B------:R-:W-:Y:S02]  /*2080*/  IMAD.MOV R8, RZ, RZ, -R4 ;  /* 0x000000ffff087224 */ /* 0x000fe400078e0a04 */
[----:B------:R-:W-:Y:S02]  /*2090*/  IMAD.MOV R10, RZ, RZ, -R5 ;  /* 0x000000ffff0a7224 */ /* 0x000fe400078e0a05 */
[----:B------:R-:W-:-:S04]  /*20a0*/  IMAD.HI.U32 R4, R40, R65, RZ ;  /* 0x0000004128047227 */ /* 0x000fc800078e00ff */
[----:B0-----:R-:W-:Y:S02]  /*20b0*/  VIADD R5, R15, 0xffffffff ;  /* 0xffffffff0f057836 */ /* 0x001fe40000000000 */
[----:B------:R-:W-:Y:S02]  /*20c0*/  IMAD R89, R39, R6, R89 ;  /* 0x0000000627597224 */ /* 0x000fe400078e0259 */
[----:B------:R-:W-:Y:S01]  /*20d0*/  @!P0 IMAD.IADD R2, R2, 0x1, -R3 ;  /* 0x0000000102028824 */ /* 0x000fe200078e0a03 */
[----:B------:R-:W-:Y:S01]  /*20e0*/  ISETP.GE.U32.AND P2, PT, R5, 0x7fffff80, PT ;  /* 0x7fffff800500780c */ /* 0x000fe20003f46070 */
[----:B------:R-:W-:Y:S02]  /*20f0*/  IMAD.MOV R12, RZ, RZ, -R9 ;  /* 0x000000ffff0c7224 */ /* 0x000fe400078e0a09 */
[----:B------:R-:W-:Y:S02]  /*2100*/  IMAD R58, R39, R7, R58 ;  /* 0x00000007273a7224 */ /* 0x000fe400078e023a */
[----:B------:R-:W-:-:S04]  /*2110*/  IMAD.HI.U32 R6, R40, R73, RZ ;  /* 0x0000004928067227 */ /* 0x000fc800078e00ff */
[----:B------:R-:W-:Y:S02]  /*2120*/  VIADD R3, R15, 0xffffffef ;  /* 0xffffffef0f037836 */ /* 0x000fe40000000000 */
[----:B------:R-:W-:-:S03]  /*2130*/  IMAD.HI.U32 R7, R40, R85, RZ ;  /* 0x0000005528077227 */ /* 0x000fc600078e00ff */
[----:B------:R-:W-:Y:S01]  /*2140*/  ISETP.GE.U32.AND P4, PT, R3, 0x7fffff70, PT ;  /* 0x7fffff700300780c */ /* 0x000fe20003f86070 */
[----:B------:R-:W-:Y:S02]  /*2150*/  IMAD.MOV R4, RZ, RZ, -R4 ;  /* 0x000000ffff047224 */ /* 0x000fe400078e0a04 */
[----:B------:R-:W-:Y:S02]  /*2160*/  VIADD R5, R15, 0xffffffe7 ;  /* 0xffffffe70f057836 */ /* 0x000fe40000000000 */
[----:B------:R-:W-:Y:S02]  /*2170*/  IMAD R51, R39, R12, R51 ;  /* 0x0000000c27337224 */ /* 0x000fe400078e0233 */
[----:B------:R-:W-:Y:S01]  /*2180*/  IMAD.MOV R6, RZ, RZ, -R6 ;  /* 0x000000ffff067224 */ /* 0x000fe200078e0a06 */
[----:B------:R-:W-:Y:S01]  /*2190*/  ISETP.GE.U32.AND P5, PT, R5, 0x7fffff68, PT ;  /* 0x7fffff680500780c */ /* 0x000fe20003fa6070 */
[----:B------:R-:W-:Y:S02]  /*21a0*/  IMAD.MOV R12, RZ, RZ, -R7 ;  /* 0x000000ffff0c7224 */ /* 0x000fe400078e0a07 */
[----:B------:R-:W-:-:S02]  /*21b0*/  IMAD R65, R39, R4, R65 ;  /* 0x0000000427417224 */ /* 0x000fc400078e0241 */
[----:B------:R-:W-:-:S04]  /*21c0*/  IMAD.HI.U32 R7, R40, R69, RZ ;  /* 0x0000004528077227 */ /* 0x000fc800078e00ff */
[----:B------:R-:W-:-:S04]  /*21d0*/  IMAD.HI.U32 R3, R40, R61, RZ ;  /* 0x0000003d28037227 */ /* 0x000fc800078e00ff */
[----:B------:R-:W-:-:S04]  /*21e0*/  IMAD.HI.U32 R4, R40, R57, RZ ;  /* 0x0000003928047227 */ /* 0x000fc800078e00ff */
[C---:B------:R-:W-:Y:S02]  /*21f0*/  IMAD R73, R39.reuse, R6, R73 ;  /* 0x0000000627497224 */ /* 0x040fe400078e0249 */
[----:B------:R-:W-:Y:S02]  /*2200*/  IMAD R85, R39, R12, R85 ;  /* 0x0000000c27557224 */ /* 0x000fe400078e0255 */
[----:B------:R-:W-:Y:S02]  /*2210*/  VIADD R6, R15, 0xfffffff7 ;  /* 0xfffffff70f067836 */ /* 0x000fe40000000000 */
[----:B------:R-:W-:Y:S02]  /*2220*/  IMAD.MOV.U32 R5, RZ, RZ, R2 ;  /* 0x000000ffff057224 */ /* 0x000fe400078e0002 */
[----:B------:R-:W-:Y:S01]  /*2230*/  IMAD.MOV R12, RZ, RZ, -R7 ;  /* 0x000000ffff0c7224 */ /* 0x000fe200078e0a07 */
[----:B------:R-:W-:Y:S01]  /*2240*/  ISETP.GE.U32.AND P0, PT, R6, 0x7fffff78, PT ;  /* 0x7fffff780600780c */ /* 0x000fe20003f06070 */
[----:B------:R-:W-:-:S02]  /*2250*/  IMAD.MOV R2, RZ, RZ, -R3 ;  /* 0x000000ffff027224 */ /* 0x000fc400078e0a03 */
[----:B------:R-:W-:Y:S02]  /*2260*/  IMAD.MOV R4, RZ, RZ, -R4 ;  /* 0x000000ffff047224 */ /* 0x000fe400078e0a04 */
[----:B------:R-:W-:Y:S01]  /*2270*/  @!P6 IMAD.MOV R5, RZ, RZ, -R5 ;  /* 0x000000ffff05e224 */ /* 0x000fe200078e0a05 */
[----:B------:R-:W-:Y:S01]  /*2280*/  @!P3 LOP3.LUT R5, RZ, R28, RZ, 0x33, !PT ;  /* 0x0000001cff05b212 */ /* 0x000fe200078e33ff */
[C---:B------:R-:W-:Y:S02]  /*2290*/  IMAD R55, R39.reuse, R14, R55 ;  /* 0x0000000e27377224 */ /* 0x040fe400078e0237 */
[C---:B------:R-:W-:Y:S02]  /*22a0*/  IMAD R81, R39.reuse, R8, R81 ;  /* 0x0000000827517224 */ /* 0x040fe400078e0251 */
[C---:B------:R-:W-:Y:S02]  /*22b0*/  IMAD R77, R39.reuse, R10, R77 ;  /* 0x0000000a274d7224 */ /* 0x040fe400078e024d */
[----:B------:R-:W-:-:S02]  /*22c0*/  IMAD R69, R39, R12, R69 ;  /* 0x0000000c27457224 */ /* 0x000fc400078e0245 */
[C---:B------:R-:W-:Y:S02]  /*22d0*/  IMAD R61, R39.reuse, R2, R61 ;  /* 0x00000002273d7224 */ /* 0x040fe400078e023d */
[----:B------:R-:W-:Y:S02]  /*22e0*/  IMAD R57, R39, R4, R57 ;  /* 0x0000000427397224 */ /* 0x000fe400078e0239 */
[----:B------:R-:W-:Y:S01]  /*22f0*/  VIADD R3, R15, 0xffffffdf ;  /* 0xffffffdf0f037836 */ /* 0x000fe20000000000 */
[----:B--23--:R-:W-:Y:S06]  /*2300*/  BRA.U UP0, `(.L_x_5) ;  /* 0x0000000100187547 */ /* 0x00cfec000b800000 */
[----:B------:R-:W-:Y:S01]  /*2310*/  ELECT P3, URZ, PT ;  /* 0x0000000000ff782f */ /* 0x000fe20003860000 */
[----:B------:R-:W-:Y:S01]  /*2320*/  IMAD.MOV.U32 R2, RZ, RZ, 0x1 ;  /* 0x00000001ff027424 */ /* 0x000fe200078e00ff */
[----:B------:R-:W-:Y:S01]  /*2330*/  UMOV UR6, 0x40 ;  /* 0x0000004000067882 */ /* 0x000fe20000000000 */
[----:B------:R-:W-:Y:S01]  /*2340*/  UVIRTCOUNT.DEALLOC.SMPOOL 0x80 ;  /* 0x000000800000784c */ /* 0x000fe20000000000 */
[----:B------:R-:W-:-:S09]  /*2350*/  ULEA UR6, UR5, UR6, 0x18 ;  /* 0x0000000605067291 */ /* 0x000fd2000f8ec0ff */
[----:B------:R0:W-:Y:S03]  /*2360*/  @P3 STS.U8 [UR6], R2 ;  /* 0x00000002ff003988 */ /* 0x0001e60008000006 */
.L_x_5:
[----:B------:R-:W-:Y:S01]  /*2370*/  UIADD3 UR10, UPT, UPT, UR8, UR10, URZ ;  /* 0x0000000a080a7290 */ /* 0x000fe2000fffe0ff */
[----:B------:R-:W-:Y:S01]  /*2380*/  ISETP.GE.U32.AND P3, PT, R3, 0x7fffff60, PT ;  /* 0x7fffff600300780c */ /* 0x000fe20003f66070 */
[----:B------:R-:W-:Y:S01]  /*2390*/  VOTEU.ALL UP1, P1 ;  /* 0x0000000000ff7886 */ /* 0x000fe20000820000 */
[----:B------:R-:W-:Y:S01]  /*23a0*/  UIADD3 UR6, UPT, UPT, UR9, 0x10000, URZ ;  /* 0x0001000009067890 */ /* 0x000fe2000fffe0ff */
[----:B------:R-:W-:Y:S01]  /*23b0*/  IMAD R3, R5, UR11, RZ ;  /* 0x0000000b05037c24 */ /* 0x000fe2000f8e02ff */
[----:B------:R-:W-:Y:S01]  /*23c0*/  VOTEU.ALL UP2, P1 ;  /* 0x0000000000ff7886 */ /* 0x000fe20000840000 */
[----:B------:R-:W-:Y:S01]  /*23d0*/  IMAD.SHL.U32 R5, R36, 0x8, RZ ;  /* 0x0000000824057824 */ /* 0x000fe200078e00ff */
[----:B------:R-:W-:-:S04]  /*23e0*/  @!UP1 UIADD3 UR16, UPT, UPT, -UR4, 0x100000, URZ ;  /* 0x0010000004109890 */ /* 0x000fc8000fffe1ff */
[----:B------:R-:W-:Y:S02]  /*23f0*/  @!UP1 USHF.L.U32 UR17, UR16, 0xb, URZ ;  /* 0x0000000b10119899 */ /* 0x000fe400080006ff */
[----:B------:R-:W-:Y:S01]  /*2400*/  @!UP1 USHF.L.U32 UR16, UR16, 0x1, URZ ;  /* 0x0000000110109899 */ /* 0x000fe200080006ff */
[----:B------:R-:W-:Y:S01]  /*2410*/  STL [R1+0xc58], R66 ;  /* 0x000c584201007387 */ /* 0x000fe20000100800 */
[C---:B0-----:R-:W-:Y:S01]  /*2420*/  IADD3 R2, P6, PT, R3.reuse, UR12, RZ ;  /* 0x0000000c03027c10 */ /* 0x041fe2000ffde0ff */
[----:B------:R-:W-:Y:S01]  /*2430*/  IMAD.SHL.U32 R125, R36, 0x10, RZ ;  /* 0x00000010247d7824 */ /* 0x000fe200078e00ff */
[----:B------:R-:W-:Y:S01]  /*2440*/  PRMT R8, RZ, 0x7610, R8 ;  /* 0x00007610ff087816 */ /* 0x000fe20000000008 */
[----:B------:R-:W-:Y:S01]  /*2450*/  STTM.x128 tmem[UR10], RZ ;  /* 0x000000ff000079ed */ /* 0x000fe200083c000a */
[----:B------:R-:W0:Y:S02]  /*2460*/  FENCE.VIEW.ASYNC.T ;  /* 0x00000000000073c6 */ /* 0x000e240000000200 */
[----:B0-----:R-:W-:Y:S01]  /*2470*/  BAR.SYNC.DEFER_BLOCKING 0x0 ;  /* 0x0000000000007b1d */ /* 0x001fe20000010000 */
[----:B------:R-:W-:Y:S01]  /*2480*/  LEA.HI.X.SX32 R3, R3, UR13, 0x1, P6 ;  /* 0x0000000d03037c11 */ /* 0x000fe2000b0f0eff */
[----:B------:R-:W-:Y:S01]  /*2490*/  VIADD R6, R15, 0xffffffd7 ;  /* 0xffffffd70f067836 */ /* 0x000fe20000000000 */
[----:B------:R-:W-:-:S02]  /*24a0*/  IADD3 R4, P6, PT, R5, R2, RZ ;  /* 0x0000000205047210 */ /* 0x000fc40007fde0ff */
[----:B------:R-:W-:Y:S02]  /*24b0*/  PRMT R7, RZ, 0x7610, R7 ;  /* 0x00007610ff077816 */ /* 0x000fe40000000007 */
[----:B------:R-:W-:Y:S01]  /*24c0*/  PRMT R10, RZ, 0x7610, R10 ;  /* 0x00007610ff0a7816 */ /* 0x000fe2000000000a */
[----:B------:R-:W-:Y:S01]  /*24d0*/  STL [R1+0xc54], R62 ;  /* 0x000c543e01007387 */ /* 0x000fe20000100800 */
[----:B------:R-:W-:Y:S01]  /*24e0*/  LEA.HI.X.SX32 R5, R5, R3, 0x1, P6 ;  /* 0x0000000305057211 */ /* 0x000fe200030f0eff */
[----:B------:R-:W-:Y:S01]  /*24f0*/  VIADD R9, R15, 0xffffffc7 ;  /* 0xffffffc70f097836 */ /* 0x000fe20000000000 */
[----:B------:R-:W-:Y:S01]  /*2500*/  PRMT R132, RZ, 0x7610, R132 ;  /* 0x00007610ff847816 */ /* 0x000fe20000000084 */
[----:B------:R0:W-:Y:S01]  /*2510*/  STL [R1+0xc50], R58 ;  /* 0x000c503a01007387 */ /* 0x0001e20000100800 */
[----:B------:R-:W-:Y:S01]  /*2520*/  PRMT R130, RZ, 0x7610, R130 ;  /* 0x00007610ff827816 */ /* 0x000fe20000000082 */
[----:B------:R-:W1:Y:S02]  /*2530*/  LDCU UR11, c[0x0][0x3b0] ;  /* 0x00007600ff0b77ac */ /* 0x000e640008000800 */
[----:B------:R2:W-:Y:S01]  /*2540*/  STL [R1+0xc4c], R54 ;  /* 0x000c4c3601007387 */ /* 0x0005e20000100800 */
[----:B------:R-:W-:Y:S01]  /*2550*/  PRMT R11, RZ, 0x7610, R11 ;  /* 0x00007610ff0b7816 */ /* 0x000fe2000000000b */
[----:B------:R-:W3:Y:S02]  /*2560*/  LDCU UR5, c[0x0][0x3b0] ;  /* 0x00007600ff0577ac */ /* 0x000ee40008000800 */
[----:B------:R-:W-:Y:S01]  /*2570*/  STL [R1+0xc48], R51 ;  /* 0x000c483301007387 */ /* 0x000fe20000100800 */
[----:B------:R-:W-:Y:S01]  /*2580*/  PRMT R12, RZ, 0x7610, R12 ;  /* 0x00007610ff0c7816 */ /* 0x000fe2000000000c */
[----:B------:R-:W4:Y:S02]  /*2590*/  LDCU UR21, c[0x0][0x3b0] ;  /* 0x00007600ff1577ac */ /* 0x000f240008000800 */
[----:B------:R-:W0:Y:S02]  /*25a0*/  FENCE.VIEW.ASYNC.S ;  /* 0x00000000000073c6 */ /* 0x000e240000000000 */
[----:B0-----:R0:W0:Y:S02]  /*25b0*/  @!UP2 SYNCS.EXCH.64 URZ, [UR6], UR16 ;  /* 0x0000001006ffa5b2 */ /* 0x0010240008000100 */
[----:B0-----:R-:W-:Y:S01]  /*25c0*/  BAR.SYNC.DEFER_BLOCKING 0x0 ;  /* 0x0000000000007b1d */ /* 0x001fe20000010000 */
[----:B------:R-:W-:-:S02]  /*25d0*/  PRMT R138, RZ, 0x7610, R138 ;  /* 0x00007610ff8a7816 */ /* 0x000fc4000000008a */
[----:B------:R-:W-:Y:S02]  /*25e0*/  PRMT R135, RZ, 0x7610, R135 ;  /* 0x00007610ff877816 */ /* 0x000fe40000000087 */
[----:B------:R-:W-:Y:S01]  /*25f0*/  PRMT R28, RZ, 0x7610, R28 ;  /* 0x00007610ff1c7816 */ /* 0x000fe2000000001c */
[----:B------:R-:W0:Y:S01]  /*2600*/  LDCU UR25, c[0x0][0x3b0] ;  /* 0x00007600ff1977ac */ /* 0x000e220008000800 */
[----:B------:R-:W-:Y:S01]  /*2610*/  STL [R1+0xc44], R48 ;  /* 0x000c443001007387 */ /* 0x000fe20000100800 */
[----:B------:R-:W-:Y:S01]  /*2620*/  IADD3 R126, P6, PT, R125, R2, RZ ;  /* 0x000000027d7e7210 */ /* 0x000fe20007fde0ff */
[----:B------:R-:W0:Y:S02]  /*2630*/  LDCU UR29, c[0x0][0x3b0] ;  /* 0x00007600ff1d77ac */ /* 0x000e240008000800 */
[----:B------:R-:W-:Y:S01]  /*2640*/  STL [R1+0xc40], R97 ;  /* 0x000c406101007387 */ /* 0x000fe20000100800 */
[----:B------:R-:W-:Y:S01]  /*2650*/  PRMT R58, RZ, 0x7610, R58 ;  /* 0x00007610ff3a7816 */ /* 0x000fe2000000003a */
[----:B------:R-:W0:Y:S02]  /*2660*/  LDCU UR16, c[0x0][0x3b0] ;  /* 0x00007600ff1077ac */ /* 0x000e240008000800 */
[----:B------:R-:W-:Y:S01]  /*2670*/  STL [R1+0xc3c], R93 ;  /* 0x000c3c5d01007387 */ /* 0x000fe20000100800 */
[----:B--2---:R-:W-:Y:S01]  /*2680*/  PRMT R54, RZ, 0x7610, R54 ;  /* 0x00007610ff367816 */ /* 0x004fe20000000036 */
[----:B------:R-:W2:Y:S02]  /*2690*/  LDCU UR17, c[0x0][0x3b0] ;  /* 0x00007600ff1177ac */ /* 0x000ea40008000800 */
[----:B------:R-:W-:Y:S01]  /*26a0*/  STL [R1+0xc38], R89 ;  /* 0x000c385901007387 */ /* 0x000fe20000100800 */
[----:B------:R-:W-:Y:S01]  /*26b0*/  PRMT R14, RZ, 0x7610, R14 ;  /* 0x00007610ff0e7816 */ /* 0x000fe2000000000e */
[----:B------:R-:W0:Y:S02]  /*26c0*/  LDCU UR33, c[0x0][0x3b0] ;  /* 0x00007600ff2177ac */ /* 0x000e240008000800 */
[----:B------:R-:W2:Y:S01]  /*26d0*/  @!P2 LDG.E.U8 R8, desc[UR18][R2.64] ;  /* 0x000000120208a981 */ /* 0x000ea2000c1e1100 */
[----:B------:R-:W-:Y:S01]  /*26e0*/  PRMT R23, RZ, 0x7610, R23 ;  /* 0x00007610ff177816 */ /* 0x000fe20000000017 */
[----:B------:R-:W0:Y:S02]  /*26f0*/  LDCU UR12, c[0x0][0x3b0] ;  /* 0x00007600ff0c77ac */ /* 0x000e240008000800 */
[----:B------:R-:W3:Y:S01]  /*2700*/  @!P0 LDG.E.U8 R7, desc[UR18][R4.64] ;  /* 0x0000001204078981 */ /* 0x000ee2000c1e1100 */
[----:B------:R-:W-:Y:S01]  /*2710*/  PRMT R110, RZ, 0x7610, R110 ;  /* 0x00007610ff6e7816 */ /* 0x000fe2000000006e */
[----:B------:R-:W0:Y:S02]  /*2720*/  LDCU UR37, c[0x0][0x3b0] ;  /* 0x00007600ff2577ac */ /* 0x000e240008000800 */
[----:B------:R-:W-:Y:S01]  /*2730*/  STL [R1+0xc34], R85 ;  /* 0x000c345501007387 */ /* 0x000fe20000100800 */
[----:B------:R-:W-:Y:S01]  /*2740*/  PRMT R112, RZ, 0x7610, R112 ;  /* 0x00007610ff707816 */ /* 0x000fe20000000070 */
[----:B------:R-:W0:Y:S02]  /*2750*/  LDCU UR41, c[0x0][0x3b0] ;  /* 0x00007600ff2977ac */ /* 0x000e240008000800 */
[----:B------:R-:W-:Y:S01]  /*2760*/  STL [R1+0xc30], R81 ;  /* 0x000c305101007387 */ /* 0x000fe20000100800 */
[----:B------:R-:W0:Y:S03]  /*2770*/  LDCU UR45, c[0x0][0x3b0] ;  /* 0x00007600ff2d77ac */ /* 0x000e260008000800 */
        /* <DEDUP_REMOVED lines=77> */
[----:B------:R-:W-:Y:S01]  /*2c50*/  ISETP.GE.U32.AND P2, PT, R6, 0x7fffff58, PT ;  /* 0x7fffff580600780c */ /* 0x000fe20003f46070 */
[----:B------:R-:W0:Y:S02]  /*2c60*/  LDCU UR52, c[0x0][0x3b0] ;  /* 0x00007600ff3477ac */ /* 0x000e240008000800 */
[----:B------:R-:W-:Y:S01]  /*2c70*/  STL [R1+0xb00], R128 ;  /* 0x000b008001007387 */ /* 0x000fe20000100800 */
[----:B------:R-:W-:Y:S01]  /*2c80*/  VIADD R6, R15, 0xffffffcf ;  /* 0xffffffcf0f067836 */ /* 0x000fe20000000000 */
[----:B------:R-:W0:Y:S02]  /*2c90*/  LDCU UR56, c[0x0][0x3b0] ;  /* 0x00007600ff3877ac */ /* 0x000e240008000800 */
[----:B------:R-:W-:Y:S01]  /*2ca0*/  STL [R1+0xafc], R127 ;  /* 0x000afc7f01007387 */ /* 0x000fe20000100800 */
[----:B------:R-:W-:Y:S01]  /*2cb0*/  LEA.HI.X.SX32 R125, R125, R3, 0x1, P6 ;  /* 0x000000037d7d7211 */ /* 0x000fe200030f0eff */
[----:B------:R-:W0:Y:S02]  /*2cc0*/  LDCU UR60, c[0x0][0x3b0] ;  /* 0x00007600ff3c77ac */ /* 0x000e240008000800 */
[----:B------:R-:W-:Y:S01]  /*2cd0*/  STL [R1+0xaf8], R124 ;  /* 0x000af87c01007387 */ /* 0x000fe20000100800 */
[----:B------:R-:W0:Y:S03]  /*2ce0*/  LDCU UR64, c[0x0][0x3b0] ;  /* 0x00007600ff4077ac */ /* 0x000e260008000800 */
[----:B------:R-:W-:Y:S01]  /*2cf0*/  STL [R1+0xaf4], R122 ;  /* 0x000af47a01007387 */ /* 0x000fe20000100800 */
[----:B------:R-:W0:Y:S03]  /*2d00*/  LDCU UR68, c[0x0][0x3b0] ;  /* 0x00007600ff4477ac */ /* 0x000e260008000800 */
[----:B------:R-:W-:Y:S04]  /*2d10*/  STL [R1+0xaf0], R121 ;  /* 0x000af07901007387 */ /* 0x000fe80000100800 */
[----:B------:R-:W-:Y:S01]  /*2d20*/  STL [R1+0xaec], R120 ;  /* 0x000aec7801007387 */ /* 0x000fe20000100800 */
[----:B------:R-:W-:-:S03]  /*2d30*/  ISETP.GE.U32.AND P0, PT, R6, 0x7fffff50, PT ;  /* 0x7fffff500600780c */ /* 0x000fc60003f06070 */
[----:B------:R-:W-:Y:S01]  /*2d40*/  STL [R1+0x9dc], R4 ;  /* 0x0009dc0401007387 */ /* 0x000fe20000100800 */
[----:B------:R-:W-:-:S03]  /*2d50*/  @!P4 IMAD.MOV.U32 R6, RZ, RZ, R126 ;  /* 0x000000ffff06c224 */ /* 0x000fc600078e007e */
[----:B------:R-:W-:Y:S04]  /*2d60*/  STL [R1+0x9d8], R5 ;  /* 0x0009d80501007387 */ /* 0x000fe80000100800 */
[----:B--2---:R-:W-:Y:S04]  /*2d70*/  STL [R1+0x2f0], R8 ;  /* 0x0002f00801007387 */ /* 0x004fe80000100800 */
[----:B---3--:R2:W-:Y:S02]  /*2d80*/  STL [R1+0x2f4], R7 ;  /* 0x0002f40701007387 */ /* 0x0085e40000100800 */
[----:B--2---:R-:W-:-:S05]  /*2d90*/  @!P4 IMAD.MOV.U32 R7, RZ, RZ, R125 ;  /* 0x000000ffff07c224 */ /* 0x004fca00078e007d */
[----:B------:R2:W3:Y:S01]  /*2da0*/  @!P4 LDG.E.U8 R10, desc[UR18][R6.64] ;  /* 0x00000012060ac981 */ /* 0x0004e2000c1e1100 */
[----:B------:R-:W-:-:S05]  /*2db0*/  IMAD R8, R36, 0x18, RZ ;  /* 0x0000001824087824 */ /* 0x000fca00078e02ff */
[----:B------:R-:W-:-:S04]  /*2dc0*/  IADD3 R66, P6, PT, R8, R2, RZ ;  /* 0x0000000208427210 */ /* 0x000fc80007fde0ff */
[----:B--2---:R-:W-:Y:S01]  /*2dd0*/  LEA.HI.X.SX32 R7, R8, R3, 0x1, P6 ;  /* 0x0000000308077211 */ /* 0x004fe200030f0eff */
[----:B------:R-:W-:-:S05]  /*2de0*/  @!P5 IMAD.MOV.U32 R6, RZ, RZ, R66 ;  /* 0x000000ffff06d224 */ /* 0x000fca00078e0042 */
[----:B------:R2:W4:Y:S01]  /*2df0*/  @!P5 LDG.E.U8 R58, desc[UR18][R6.64] ;  /* 0x00000012063ad981 */ /* 0x000522000c1e1100 */
[----:B------:R-:W-:Y:S01]  /*2e00*/  ISETP.GE.U32.AND P4, PT, R9, 0x7fffff48, PT ;  /* 0x7fffff480900780c */ /* 0x000fe20003f86070 */
[----:B------:R-:W-:Y:S02]  /*2e10*/  IMAD.SHL.U32 R9, R36, 0x20, RZ ;  /* 0x0000002024097824 */ /* 0x000fe400078e00ff */
[----:B------:R-:W-:Y:S03]  /*2e20*/  STL [R1+0x9e4], R126 ;  /* 0x0009e47e01007387 */ /* 0x000fe60000100800 */
[----:B------:R-:W-:Y:S01]  /*2e30*/  IADD3 R62, P6, PT, R9, R2, RZ ;  /* 0x00000002093e7210 */ /* 0x000fe20007fde0ff */
[----:B------:R-:W-:Y:S01]  /*2e40*/  STL [R1+0x9e0], R125 ;  /* 0x0009e07d01007387 */ /* 0x000fe20000100800 */
[----:B------:R-:W-:-:S03]  /*2e50*/  PRMT R97, RZ, 0x7610, R97 ;  /* 0x00007610ff617816 */ /* 0x000fc60000000061 */
[----:B------:R0:W-:Y:S01]  /*2e60*/  STL [R1+0x18], R66 ;  /* 0x0000184201007387 */ /* 0x0001e20000100800 */
[----:B--2---:R-:W-:-:S03]  /*2e70*/  @!P3 IMAD.MOV.U32 R6, RZ, RZ, R62 ;  /* 0x000000ffff06b224 */ /* 0x004fc600078e003e */
[----:B---3--:R-:W-:Y:S04]  /*2e80*/  STL [R1+0x2fc], R10 ;  /* 0x0002fc0a01007387 */ /* 0x008fe80000100800 */
[----:B------:R2:W-:Y:S01]  /*2e90*/  STL [R1+0x14], R7 ;  /* 0x0000140701007387 */ /* 0x0005e20000100800 */
[----:B------:R-:W-:-:S03]  /*2ea0*/  IMAD R8, R36, 0x28, RZ ;  /* 0x0000002824087824 */ /* 0x000fc600078e02ff */
[----:B0-----:R-:W3:Y:S01]  /*2eb0*/  LDL.LU R66, [R1+0xc58] ;  /* 0x000c580001427983 */ /* 0x001ee20000300800 */
[----:B--2---:R-:W-:-:S05]  /*2ec0*/  LEA.HI.X.SX32 R7, R9, R3, 0x1, P6 ;  /* 0x0000000309077211 */ /* 0x004fca00030f0eff */
[----:B------:R0:W2:Y:S04]  /*2ed0*/  @!P3 LDG.E.U8 R97, desc[UR18][R6.64] ;  /* 0x000000120661b981 */ /* 0x0000a8000c1e1100 */
[----:B------:R-:W-:Y:S04]  /*2ee0*/  STL [R1+0xcc], R62 ;  /* 0x0000cc3e01007387 */ /* 0x000fe80000100800 */
[----:B----4-:R4:W-:Y:S02]  /*2ef0*/  STL [R1+0x328], R58 ;  /* 0x0003283a01007387 */ /* 0x0109e40000100800 */
[----:B----4-:R-:W-:-:S04]  /*2f00*/  IADD3 R58, P6, PT, R8, R2, RZ ;  /* 0x00000002083a7210 */ /* 0x010fc80007fde0ff */
[----:B------:R-:W-:Y:S01]  /*2f10*/  LEA.HI.X.SX32 R8, R8, R3, 0x1, P6 ;  /* 0x0000000308087211 */ /* 0x000fe200030f0eff */
[----:B------:R4:W-:Y:S01]  /*2f20*/  STL [R1+0xc8], R7 ;  /* 0x0000c80701007387 */ /* 0x0009e20000100800 */
[----:B0-----:R-:W-:-:S03]  /*2f30*/  @!P2 IMAD.MOV.U32 R6, RZ, RZ, R58 ;  /* 0x000000ffff06a224 */ /* 0x001fc600078e003a */
[----:B----4-:R-:W-:-:S05]  /*2f40*/  @!P2 IMAD.MOV.U32 R7, RZ, RZ, R8 ;  /* 0x000000ffff07a224 */ /* 0x010fca00078e0008 */
[----:B------:R0:W4:Y:S01]  /*2f50*/  @!P2 LDG.E.U8 R54, desc[UR18][R6.64] ;  /* 0x000000120636a981 */ /* 0x000122000c1e1100 */
[----:B------:R-:W-:-:S03]  /*2f60*/  IMAD R9, R36, 0x30, RZ ;  /* 0x0000003024097824 */ /* 0x000fc600078e02ff */
[----:B------:R-:W-:Y:S04]  /*2f70*/  STL [R1+0x53c], R58 ;  /* 0x00053c3a01007387 */ /* 0x000fe80000100800 */
[----:B------:R-:W3:Y:S04]  /*2f80*/  LDL.LU R62, [R1+0xc54] ;  /* 0x000c5400013e7983 */ /* 0x000ee80000300800 */
[----:B------:R0:W-:Y:S01]  /*2f90*/  STL [R1+0x538], R8 ;  /* 0x0005380801007387 */ /* 0x0001e20000100800 */
[----:B------:R-:W-:-:S03]  /*2fa0*/  PRMT R48, RZ, 0x7610, R48 ;  /* 0x00007610ff307816 */ /* 0x000fc60000000030 */
[----:B--2---:R2:W-:Y:S01]  /*2fb0*/  STL [R1+0x330], R97 ;  /* 0x0003306101007387 */ /* 0x0045e20000100800 */
[----:B------:R-:W-:Y:S02]  /*2fc0*/  VIADD R10, R15, 0xffffffbf ;  /* 0xffffffbf0f0a7836 */ /* 0x000fe40000000000 */
[----:B0-----:R-:W-:Y:S01]  /*2fd0*/  IMAD R8, R36, 0x38, RZ ;  /* 0x0000003824087824 */ /* 0x001fe200078e02ff */
[----:B------:R-:W3:Y:S01]  /*2fe0*/  LDL.LU R58, [R1+0xc50] ;  /* 0x000c5000013a7983 */ /* 0x000ee20000300800 */
[----:B--2---:R-:W-:-:S04]  /*2ff0*/  IADD3 R97, P6, PT, R9, R2, RZ ;  /* 0x0000000209617210 */ /* 0x004fc80007fde0ff */
[----:B------:R-:W-:Y:S01]  /*3000*/  LEA.HI.X.SX32 R7, R9, R3, 0x1, P6 ;  /* 0x0000000309077211 */ /* 0x000fe200030f0eff */
[----:B------:R-:W-:-:S05]  /*3010*/  @!P0 IMAD.MOV.U32 R6, RZ, RZ, R97 ;  /* 0x000000ffff068224 */ /* 0x000fca00078e0061 */
[----:B------:R0:W2:Y:S01]  /*3020*/  @!P0 LDG.E.U8 R48, desc[UR18][R6.64] ;  /* 0x0000001206308981 */ /* 0x0000a2000c1e1100 */
[----:B------:R-:W-:Y:S01]  /*3030*/  ISETP.GE.U32.AND P5, PT, R10, 0x7fffff40, PT ;  /* 0x7fffff400a00780c */ /* 0x000fe20003fa6070 */
[----:B------:R-:W-:-:S05]  /*3040*/  VIADD R10, R15, 0xffffffb7 ;  /* 0xffffffb70f0a7836 */ /* 0x000fca0000000000 */
[----:B------:R-:W-:Y:S01]  /*3050*/  ISETP.GE.U32.AND P3, PT, R10, 0x7fffff38, PT ;  /* 0x7fffff380a00780c */ /* 0x000fe20003f66070 */
[----:B------:R-:W-:Y:S01]  /*3060*/  VIADD R10, R15, 0xffffffaf ;  /* 0xffffffaf0f0a7836 */ /* 0x000fe20000000000 */
[----:B----4-:R4:W-:Y:S04]  /*3070*/  STL [R1+0x364], R54 ;  /* 0x0003643601007387 */ /* 0x0109e80000100800 */
[----:B------:R-:W-:Y:S01]  /*3080*/  ISETP.GE.U32.AND P2, PT, R10, 0x7fffff30, PT ;  /* 0x7fffff300a00780c */ /* 0x000fe20003f46070 */
[----:B------:R-:W-:Y:S01]  /*3090*/  IMAD.SHL.U32 R10, R36, 0x40, RZ ;  /* 0x00000040240a7824 */ /* 0x000fe200078e00ff */
[----:B----4-:R-:W4:Y:S04]  /*30a0*/  LDL.LU R54, [R1+0xc4c] ;  /* 0x000c4c0001367983 */ /* 0x010f280000300800 */
[----:B------:R-:W-:Y:S04]  /*30b0*/  STL [R1+0x57c], R97 ;  /* 0x00057c6101007387 */ /* 0x000fe80000100800 */
[----:B------:R0:W-:Y:S02]  /*30c0*/  STL [R1+0x578], R7 ;  /* 0x0005780701007387 */ /* 0x0001e40000100800 */
[----:B0-----:R-:W-:-:S04]  /*30d0*/  IADD3 R7, P6, PT, R8, R2, RZ ;  /* 0x0000000208077210 */ /* 0x001fc80007fde0ff */
[----:B------:R-:W-:Y:S01]  /*30e0*/  LEA.HI.X.SX32 R6, R8, R3, 0x1, P6 ;  /* 0x0000000308067211 */ /* 0x000fe200030f0eff */
[----:B------:R0:W-:Y:S01]  /*30f0*/  STL [R1+0x5bc], R7 ;  /* 0x0005bc0701007387 */ /* 0x0001e20000100800 */
[----:B------:R-:W-:-:S03]  /*3100*/  IADD3 R97, P6, PT, R10, R2, RZ ;  /* 0x000000020a617210 */ /* 0x000fc60007fde0ff */
[----:B------:R1:W-:Y:S01]  /*3110*/  STL [R1+0x5b8], R6 ;  /* 0x0005b80601007387 */ /* 0x0003e20000100800 */
[----:B0-----:R-:W-:-:S03]  /*3120*/  @!P4 LOP3.LUT R7, R7, R6, RZ, 0x3c, !PT ;  /* 0x000000060707c212 */ /* 0x001fc600078e3cff */
[----:B------:R-:W-:Y:S01]  /*3130*/  STL [R1+0x5fc], R97 ;  /* 0x0005fc6101007387 */ /* 0x000fe20000100800 */
[C---:B-1----:R-:W-:Y:S02]  /*3140*/  @!P4 LOP3.LUT R6, R7.reuse, R6, RZ, 0x3c, !PT ;  /* 0x000000060706c212 */ /* 0x042fe400078e3cff */
[----:B------:R-:W-:Y:S02]  /*3150*/  PRMT R51, RZ, 0x7610, R51 ;  /* 0x00007610ff337816 */ /* 0x000fe40000000033 */
[----:B------:R-:W-:Y:S02]  /*3160*/  @!P4 LOP3.LUT R7, R7, R6, RZ, 0x3c, !PT ;  /* 0x000000060707c212 */ /* 0x000fe400078e3cff */
[----:B------:R-:W-:-:S03]  /*3170*/  PRMT R93, RZ, 0x7610, R93 ;  /* 0x00007610ff5d7816 */ /* 0x000fc6000000005d */
[----:B------:R0:W3:Y:S02]  /*3180*/  @!P4 LDG.E.U8 R51, desc[UR18][R6.64] ;  /* 0x000000120633c981 */ /* 0x0000e4000c1e1100 */
[----:B0-----:R-:W-:Y:S02]  /*3190*/  @!P5 IMAD.MOV.U32 R6, RZ, RZ, R97 ;  /* 0x000000ffff06d224 */ /* 0x001fe400078e0061 */
[----:B--2---:R0:W-:Y:S02]  /*31a0*/  STL [R1+0x338], R48 ;  /* 0x0003383001007387 */ /* 0x0041e40000100800 */
[----:B0-----:R-:W-:-:S05]  /*31b0*/  LEA.HI.X.SX32 R48, R10, R3, 0x1, P6 ;  /* 0x000000030a307211 */ /* 0x001fca00030f0eff */
[----:B------:R-:W-:-:S05]  /*31c0*/  @!P5 IMAD.MOV.U32 R7, RZ, RZ, R48 ;  /* 0x000000ffff07d224 */ /* 0x000fca00078e0030 */
[----:B------:R0:W2:Y:S01]  /*31d0*/  @!P5 LDG.E.U8 R93, desc[UR18][R6.64] ;  /* 0x00000012065dd981 */ /* 0x0000a2000c1e1100 */
[----:B------:R-:W-:-:S05]  /*31e0*/  VIADD R9, R15, 0xffffffa7 ;  /* 0xffffffa70f097836 */ /* 0x000fca0000000000 */
[----:B------:R-:W-:Y:S01]  /*31f0*/  ISETP.GE.U32.AND P0, PT, R9, 0x7fffff28, PT ;  /* 0x7fffff280900780c */ /* 0x000fe20003f06070 */
[----:B------:R-:W-:-:S05]  /*3200*/  IMAD R9, R36, 0x48, RZ ;  /* 0x0000004824097824 */ /* 0x000fca00078e02ff */
[----:B------:R-:W-:Y:S01]  /*3210*/  IADD3 R10, P6, PT, R9, R2, RZ ;  /* 0x00000002090a7210 */ /* 0x000fe20007fde0ff */
[----:B0-----:R-:W-:-:S03]  /*3220*/  VIADD R6, R15, 0xffffff97 ;  /* 0xffffff970f067836 */ /* 0x001fc60000000000 */
[----:B------:R-:W-:Y:S01]  /*3230*/  LEA.HI.X.SX32 R9, R9, R3, 0x1, P6 ;  /* 0x0000000309097211 */ /* 0x000fe200030f0eff */
[----:B------:R-:W-:Y:S01]  /*3240*/  IMAD.MOV.U32 R7, RZ, RZ, R10 ;  /* 0x000000ffff077224 */ /* 0x000fe200078e000a */
[----:B------:R-:W-:-:S03]  /*3250*/  ISETP.GE.U32.AND P5, PT, R6, 0x7fffff18, PT ;  /* 0x7fffff180600780c */ /* 0x000fc60003fa6070 */
[----:B------:R-:W-:Y:S02]  /*3260*/  IMAD.MOV.U32 R6, RZ, RZ, R9 ;  /* 0x000000ffff067224 */ /* 0x000fe400078e0009 */
[----:B------:R-:W-:-:S03]  /*3270*/  VIADD R8, R15, 0xffffff9f ;  /* 0xffffff9f0f087836 */ /* 0x000fc60000000000 */
[-C--:B------:R-:W-:Y:S02]  /*3280*/  @!P3 LOP3.LUT R7, R7, R6.reuse, RZ, 0x3c, !PT ;  /* 0x000000060707b212 */ /* 0x080fe400078e3cff */
[----:B------:R-:W-:Y:S01]  /*3290*/  ISETP.GE.U32.AND P4, PT, R8, 0x7fffff20, PT ;  /* 0x7fffff200800780c */ /* 0x000fe20003f86070 */
[----:B------:R-:W-:Y:S01]  /*32a0*/  IMAD R8, R36, 0x50, RZ ;  /* 0x0000005024087824 */ /* 0x000fe200078e02ff */
[C---:B------:R-:W-:Y:S02]  /*32b0*/  @!P3 LOP3.LUT R6, R7.reuse, R6, RZ, 0x3c, !PT ;  /* 0x000000060706b212 */ /* 0x040fe400078e3cff */
[----:B------:R-:W-:Y:S02]  /*32c0*/  PRMT R89, RZ, 0x7610, R89 ;  /* 0x00007610ff597816 */ /* 0x000fe40000000059 */
[----:B------:R-:W-:-:S05]  /*32d0*/  @!P3 LOP3.LUT R7, R7, R6, RZ, 0x3c, !PT ;  /* 0x000000060707b212 */ /* 0x000fca00078e3cff */
[----:B------:R0:W4:Y:S04]  /*32e0*/  @!P3 LDG.E.U8 R89, desc[UR18][R6.64] ;  /* 0x000000120659b981 */ /* 0x000128000c1e1100 */
[----:B---3--:R1:W-:Y:S04]  /*32f0*/  STL [R1+0x334], R51 ;  /* 0x0003343301007387 */ /* 0x0083e80000100800 */
[----:B-1----:R-:W3:Y:S04]  /*3300*/  LDL.LU R51, [R1+0xc48] ;  /* 0x000c480001337983 */ /* 0x002ee80000300800 */
[----:B------:R1:W-:Y:S04]  /*3310*/  STL [R1+0x5f8], R48 ;  /* 0x0005f83001007387 */ /* 0x0003e80000100800 */
[----:B-1----:R-:W3:Y:S04]  /*3320*/  LDL.LU R48, [R1+0xc44] ;  /* 0x000c440001307983 */ /* 0x002ee80000300800 */
[----:B------:R-:W3:Y:S01]  /*3330*/  LDL.LU R97, [R1+0xc40] ;  /* 0x000c400001617983 */ /* 0x000ee20000300800 */
[----:B------:R-:W-:-:S03]  /*3340*/  PRMT R85, RZ, 0x7610, R85 ;  /* 0x00007610ff557816 */ /* 0x000fc60000000055 */
[----:B--2---:R1:W-:Y:S04]  /*3350*/  STL [R1+0x3a8], R93 ;  /* 0x0003a85d01007387 */ /* 0x0043e80000100800 */
[----:B-1----:R-:W2:Y:S04]  /*3360*/  LDL.LU R93, [R1+0xc3c] ;  /* 0x000c3c00015d7983 */ /* 0x002ea80000300800 */
[----:B------:R1:W-:Y:S02]  /*3370*/  STL [R1+0x63c], R10 ;  /* 0x00063c0a01007387 */ /* 0x0003e40000100800 */
[----:B-1----:R-:W-:-:S04]  /*3380*/  IADD3 R10, P6, PT, R8, R2, RZ ;  /* 0x00000002080a7210 */ /* 0x002fc80007fde0ff */
[----:B0-----:R-:W-:Y:S01]  /*3390*/  LEA.HI.X.SX32 R6, R8, R3, 0x1, P6 ;  /* 0x0000000308067211 */ /* 0x001fe200030f0eff */
[----:B------:R-:W-:Y:S01]  /*33a0*/  IMAD.MOV.U32 R7, RZ, RZ, R10 ;  /* 0x000000ffff077224 */ /* 0x000fe200078e000a */
[----:B------:R-:W-:Y:S04]  /*33b0*/  STL [R1+0x638], R9 ;  /* 0x0006380901007387 */ /* 0x000fe80000100800 */
[-C--:B------:R-:W-:Y:S01]  /*33c0*/  @!P2 LOP3.LUT R7, R7, R6.reuse, RZ, 0x3c, !PT ;  /* 0x000000060707a212 */ /* 0x080fe200078e3cff */
[----:B------:R-:W-:Y:S04]  /*33d0*/  STL [R1+0x67c], R10 ;  /* 0x00067c0a01007387 */ /* 0x000fe80000100800 */
[----:B------:R0:W-:Y:S02]  /*33e0*/  STL [R1+0x678], R6 ;  /* 0x0006780601007387 */ /* 0x0001e40000100800 */
[----:B0-----:R-:W-:-:S04]  /*33f0*/  @!P2 LOP3.LUT R6, R7, R6, RZ, 0x3c, !PT ;  /* 0x000000060706a212 */ /* 0x001fc800078e3cff */
[----:B------:R-:W-:-:S05]  /*3400*/  @!P2 LOP3.LUT R7, R7, R6, RZ, 0x3c, !PT ;  /* 0x000000060707a212 */ /* 0x000fca00078e3cff */
[----:B------:R0:W2:Y:S01]  /*3410*/  @!P2 LDG.E.U8 R85, desc[UR18][R6.64] ;  /* 0x000000120655a981 */ /* 0x0000a2000c1e1100 */
[----:B------:R-:W-:-:S05]  /*3420*/  VIADD R9, R15, 0xffffff8f ;  /* 0xffffff8f0f097836 */ /* 0x000fca0000000000 */
[----:B------:R-:W-:Y:S01]  /*3430*/  ISETP.GE.U32.AND P3, PT, R9, 0x7fffff10, PT ;  /* 0x7fffff100900780c */ /* 0x000fe20003f66070 */
[C---:B------:R-:W-:Y:S01]  /*3440*/  IMAD R9, R36.reuse, 0x58, RZ ;  /* 0x0000005824097824 */ /* 0x040fe200078e02ff */
[----:B----4-:R1:W-:Y:S01]  /*3450*/  STL [R1+0x340], R89 ;  /* 0x0003405901007387 */ /* 0x0103e20000100800 */
[----:B------:R-:W-:Y:S01]  /*3460*/  IMAD R8, R36, 0x60, RZ ;  /* 0x0000006024087824 */ /* 0x000fe200078e02ff */
[----:B------:R-:W-:Y:S02]  /*3470*/  PRMT R81, RZ, 0x7610, R81 ;  /* 0x00007610ff517816 */ /* 0x000fe40000000051 */
[----:B-1----:R-:W-:-:S04]  /*3480*/  IADD3 R89, P6, PT, R9, R2, RZ ;  /* 0x0000000209597210 */ /* 0x002fc80007fde0ff */
[----:B0-----:R-:W-:Y:S01]  /*3490*/  LEA.HI.X.SX32 R7, R9, R3, 0x1, P6 ;  /* 0x0000000309077211 */ /* 0x001fe200030f0eff */
[----:B------:R-:W-:Y:S01]  /*34a0*/  STL [R1+0x6b4], R89 ;  /* 0x0006b45901007387 */ /* 0x000fe20000100800 */
[----:B------:R-:W-:-:S05]  /*34b0*/  @!P0 IMAD.MOV.U32 R6, RZ, RZ, R89 ;  /* 0x000000ffff068224 */ /* 0x000fca00078e0059 */
[----:B------:R0:W4:Y:S04]  /*34c0*/  @!P0 LDG.E.U8 R81, desc[UR18][R6.64] ;  /* 0x0000001206518981 */ /* 0x000128000c1e1100 */
[----:B--2---:R1:W-:Y:S02]  /*34d0*/  STL [R1+0x374], R85 ;  /* 0x0003745501007387 */ /* 0x0043e40000100800 */
[----:B-1----:R-:W-:-:S04]  /*34e0*/  IADD3 R85, P6, PT, R8, R2, RZ ;  /* 0x0000000208557210 */ /* 0x002fc80007fde0ff */
[----:B------:R-:W-:Y:S01]  /*34f0*/  LEA.HI.X.SX32 R8, R8, R3, 0x1, P6 ;  /* 0x0000000308087211 */ /* 0x000fe200030f0eff */
[----:B------:R1:W-:Y:S01]  /*3500*/  STL [R1+0x6b0], R7 ;  /* 0x0006b00701007387 */ /* 0x0003e20000100800 */
[----:B0-----:R-:W-:-:S03]  /*3510*/  @!P4 IMAD.MOV.U32 R6, RZ, RZ, R85 ;  /* 0x000000ffff06c224 */ /* 0x001fc600078e0055 */
[----:B-1----:R-:W-:-:S05]  /*3520*/  @!P4 IMAD.MOV.U32 R7, RZ, RZ, R8 ;  /* 0x000000ffff07c224 */ /* 0x002fca00078e0008 */
[----:B------:R0:W2:Y:S01]  /*3530*/  @!P4 LDG.E.U8 R132, desc[UR18][R6.64] ;  /* 0x000000120684c981 */ /* 0x0000a2000c1e1100 */
[----:B------:R-:W-:Y:S02]  /*3540*/  IMAD R9, R36, 0x68, RZ ;  /* 0x0000006824097824 */ /* 0x000fe400078e02ff */
[----:B------:R-:W-:Y:S01]  /*3550*/  VIADD R10, R15, 0xffffff87 ;  /* 0xffffff870f0a7836 */ /* 0x000fe20000000000 */
[----:B------:R1:W-:Y:S04]  /*3560*/  STL [R1+0x6ec], R85 ;  /* 0x0006ec5501007387 */ /* 0x0003e80000100800 */
[----:B------:R-:W3:Y:S04]  /*3570*/  LDL.LU R89, [R1+0xc38] ;  /* 0x000c380001597983 */ /* 0x000ee80000300800 */
[----:B------:R-:W-:Y:S01]  /*3580*/  STL [R1+0x6e8], R8 ;  /* 0x0006e80801007387 */ /* 0x000fe20000100800 */
[----:B------:R-:W-:-:S03]  /*3590*/  ISETP.GE.U32.AND P2, PT, R10, 0x7fffff08, PT ;  /* 0x7fffff080a00780c */ /* 0x000fc60003f46070 */
[----:B----4-:R4:W-:Y:S01]  /*35a0*/  STL [R1+0x36c], R81 ;  /* 0x00036c5101007387 */ /* 0x0109e20000100800 */
[C---:B------:R-:W-:Y:S02]  /*35b0*/  VIADD R10, R15.reuse, 0xfffffff6 ;  /* 0xfffffff60f0a7836 */ /* 0x040fe40000000000 */
[----:B0-----:R-:W-:Y:S01]  /*35c0*/  VIADD R6, R15, 0xffffffee ;  /* 0xffffffee0f067836 */ /* 0x001fe20000000000 */
[----:B-1----:R-:W3:Y:S01]  /*35d0*/  LDL.LU R85, [R1+0xc34] ;  /* 0x000c340001557983 */ /* 0x002ee20000300800 */
[----:B----4-:R-:W-:Y:S01]  /*35e0*/  IADD3 R81, P6, PT, R9, R2, RZ ;  /* 0x0000000209517210 */ /* 0x010fe20007fde0ff */
[----:B------:R-:W-:-:S03]  /*35f0*/  IMAD R8, R36, 0x70, RZ ;  /* 0x0000007024087824 */ /* 0x000fc600078e02ff */
[----:B------:R-:W-:Y:S01]  /*3600*/  LEA.HI.X.SX32 R7, R9, R3, 0x1, P6 ;  /* 0x0000000309077211 */ /* 0x000fe200030f0eff */
[----:B------:R-:W-:Y:S01]  /*3610*/  STL [R1+0x724], R81 ;  /* 0x0007245101007387 */ /* 0x000fe20000100800 */
[----:B------:R-:W-:Y:S02]  /*3620*/  ISETP.GE.U32.AND P0, PT, R10, 0x7fffff77, PT ;  /* 0x7fffff770a00780c */ /* 0x000fe40003f06070 */
[----:B------:R-:W-:Y:S01]  /*3630*/  PRMT R10, RZ, 0x7610, R10 ;  /* 0x00007610ff0a7816 */ /* 0x000fe2000000000a */
[----:B------:R-:W-:Y:S01]  /*3640*/  STL [R1+0x720], R7 ;  /* 0x0007200701007387 */ /* 0x000fe20000100800 */
[----:B------:R-:W-:Y:S01]  /*3650*/  ISETP.GE.U32.AND P4, PT, R6, 0x7fffff6f, PT ;  /* 0x7fffff6f0600780c */ /* 0x000fe20003f86070 */
[----:B------:R-:W-:-:S05]  /*3660*/  @!P5 IMAD.MOV.U32 R6, RZ, RZ, R81 ;  /* 0x000000ffff06d224 */ /* 0x000fca00078e0051 */
[----:B------:R0:W4:Y:S04]  /*3670*/  @!P5 LDG.E.U8 R10, desc[UR18][R6.64] ;  /* 0x00000012060ad981 */ /* 0x000128000c1e1100 */
[----:B--2---:R1:W-:Y:S02]  /*3680*/  STL [R1+0x3f4], R132 ;  /* 0x0003f48401007387 */ /* 0x0043e40000100800 */
[----:B-1----:R-:W-:-:S04]  /*3690*/  IADD3 R132, P6, PT, R8, R2, RZ ;  /* 0x0000000208847210 */ /* 0x002fc80007fde0ff */
[----:B0-----:R-:W-:Y:S01]  /*36a0*/  LEA.HI.X.SX32 R7, R8, R3, 0x1, P6 ;  /* 0x0000000308077211 */ /* 0x001fe200030f0eff */
[----:B------:R-:W-:-:S05]  /*36b0*/  @!P3 IMAD.MOV.U32 R6, RZ, RZ, R132 ;  /* 0x000000ffff06b224 */ /* 0x000fca00078e0084 */
[----:B------:R0:W2:Y:S01]  /*36c0*/  @!P3 LDG.E.U8 R130, desc[UR18][R6.64] ;  /* 0x000000120682b981 */ /* 0x0000a2000c1e1100 */
[----:B------:R-:W-:-:S05]  /*36d0*/  VIADD R9, R15, 0xffffffe6 ;  /* 0xffffffe60f097836 */ /* 0x000fca0000000000 */
[----:B------:R-:W-:Y:S01]  /*36e0*/  ISETP.GE.U32.AND P5, PT, R9, 0x7fffff67, PT ;  /* 0x7fffff670900780c */ /* 0x000fe20003fa6070 */
[C---:B------:R-:W-:Y:S02]  /*36f0*/  IMAD R9, R36.reuse, 0x78, RZ ;  /* 0x0000007824097824 */ /* 0x040fe400078e02ff */
[----:B------:R-:W-:-:S03]  /*3700*/  IMAD R8, R36, 0x9, RZ ;  /* 0x0000000924087824 */ /* 0x000fc600078e02ff */
[CC--:B------:R-:W-:Y:S01]  /*3710*/  IADD3 R81, P6, PT, R9.reuse, R2.reuse, RZ ;  /* 0x0000000209517210 */ /* 0x0c0fe20007fde0ff */
[----:B------:R-:W-:Y:S03]  /*3720*/  STL [R1+0x75c], R132 ;  /* 0x00075c8401007387 */ /* 0x000fe60000100800 */
[----:B------:R-:W-:Y:S02]  /*3730*/  LEA.HI.X.SX32 R9, R9, R3, 0x1, P6 ;  /* 0x0000000309097211 */ /* 0x000fe400030f0eff */
[----:B0-----:R-:W-:Y:S01]  /*3740*/  IADD3 R6, P6, PT, R8, R2, RZ ;  /* 0x0000000208067210 */ /* 0x001fe20007fde0ff */
[----:B----4-:R-:W-:Y:S04]  /*3750*/  STL [R1+0x380], R10 ;  /* 0x0003800a01007387 */ /* 0x010fe80000100800 */
[----:B------:R0:W-:Y:S04]  /*3760*/  STL [R1+0x758], R7 ;  /* 0x0007580701007387 */ /* 0x0001e80000100800 */
[----:B------:R-:W-:Y:S01]  /*3770*/  STL [R1+0x794], R81 ;  /* 0x0007945101007387 */ /* 0x000fe20000100800 */
[----:B------:R-:W-:-:S03]  /*3780*/  PRMT R69, RZ, 0x7610, R69 ;  /* 0x00007610ff457816 */ /* 0x000fc60000000045 */
[----:B------:R-:W-:Y:S01]  /*3790*/  STL [R1+0x790], R9 ;  /* 0x0007900901007387 */ /* 0x000fe20000100800 */
[----:B0-----:R-:W-:Y:S01]  /*37a0*/  LEA.HI.X.SX32 R7, R8, R3, 0x1, P6 ;  /* 0x0000000308077211 */ /* 0x001fe200030f0eff */
[----:B------:R-:W-:-:S04]  /*37b0*/  @!P2 IMAD.MOV.U32 R8, RZ, RZ, R81 ;  /* 0x000000ffff08a224 */ /* 0x000fc800078e0051 */
[----:B------:R-:W4:Y:S04]  /*37c0*/  @!P0 LDG.E.U8 R11, desc[UR18][R6.64] ;  /* 0x00000012060b8981 */ /* 0x000f28000c1e1100 */
[----:B------:R0:W3:Y:S01]  /*37d0*/  @!P2 LDG.E.U8 R69, desc[UR18][R8.64] ;  /* 0x000000120845a981 */ /* 0x0000e2000c1e1100 */
[C---:B------:R-:W-:Y:S02]  /*37e0*/  VIADD R10, R15.reuse, 0xffffffde ;  /* 0xffffffde0f0a7836 */ /* 0x040fe40000000000 */
[----:B0-----:R-:W-:-:S05]  /*37f0*/  VIADD R8, R15, 0xffffffce ;  /* 0xffffffce0f087836 */ /* 0x001fca0000000000 */
[----:B------:R-:W-:Y:S02]  /*3800*/  ISETP.GE.U32.AND P0, PT, R8, 0x7fffff4f, PT ;  /* 0x7fffff4f0800780c */ /* 0x000fe40003f06070 */
[----:B------:R-:W-:Y:S01]  /*3810*/  ISETP.GE.U32.AND P3, PT, R10, 0x7fffff5f, PT ;  /* 0x7fffff5f0a00780c */ /* 0x000fe20003f66070 */
[----:B------:R-:W-:-:S05]  /*3820*/  VIADD R10, R15, 0xffffffd6 ;  /* 0xffffffd60f0a7836 */ /* 0x000fca0000000000 */
[----:B------:R-:W-:Y:S01]  /*3830*/  ISETP.GE.U32.AND P2, PT, R10, 0x7fffff57, PT ;  /* 0x7fffff570a00780c */ /* 0x000fe20003f46070 */
[C---:B------:R-:W-:Y:S01]  /*3840*/  IMAD R10, R36.reuse, 0x19, RZ ;  /* 0x00000019240a7824 */ /* 0x040fe200078e02ff */
[----:B------:R-:W-:Y:S01]  /*3850*/  PRMT R73, RZ, 0x7610, R73 ;  /* 0x00007610ff497816 */ /* 0x000fe20000000049 */
[----:B--2---:R0:W-:Y:S02]  /*3860*/  STL [R1+0x3b8], R130 ;  /* 0x0003b88201007387 */ /* 0x0041e40000100800 */
[----:B0-----:R-:W-:-:S05]  /*3870*/  IMAD R130, R36, 0x11, RZ ;  /* 0x0000001124827824 */ /* 0x001fca00078e02ff */
[----:B------:R-:W-:-:S04]  /*3880*/  IADD3 R132, P6, PT, R130, R2, RZ ;  /* 0x0000000282847210 */ /* 0x000fc80007fde0ff */
[----:B------:R-:W-:Y:S01]  /*3890*/  LEA.HI.X.SX32 R130, R130, R3, 0x1, P6 ;  /* 0x0000000382827211 */ /* 0x000fe200030f0eff */
[----:B------:R-:W-:-:S04]  /*38a0*/  @!P4 IMAD.MOV.U32 R8, RZ, RZ, R132 ;  /* 0x000000ffff08c224 */ /* 0x000fc800078e0084 */
[----:B------:R-:W-:-:S05]  /*38b0*/  @!P4 IMAD.MOV.U32 R9, RZ, RZ, R130 ;  /* 0x000000ffff09c224 */ /* 0x000fca00078e0082 */
[----:B------:R0:W2:Y:S01]  /*38c0*/  @!P4 LDG.E.U8 R12, desc[UR18][R8.64] ;  /* 0x00000012080cc981 */ /* 0x0000a2000c1e1100 */
[----:B------:R-:W-:-:S04]  /*38d0*/  IADD3 R81, P6, PT, R10, R2, RZ ;  /* 0x000000020a517210 */ /* 0x000fc80007fde0ff */
[----:B0-----:R-:W-:Y:S01]  /*38e0*/  LEA.HI.X.SX32 R9, R10, R3, 0x1, P6 ;  /* 0x000000030a097211 */ /* 0x001fe200030f0eff */
[----:B------:R-:W-:-:S05]  /*38f0*/  @!P5 IMAD.MOV.U32 R8, RZ, RZ, R81 ;  /* 0x000000ffff08d224 */ /* 0x000fca00078e0051 */
[----:B------:R0:W3:Y:S04]  /*3900*/  @!P5 LDG.E.U8 R73, desc[UR18][R8.64] ;  /* 0x000000120849d981 */ /* 0x0000e8000c1e1100 */
[----:B------:R-:W-:Y:S04]  /*3910*/  STL [R1+0x9ec], R6 ;  /* 0x0009ec0601007387 */ /* 0x000fe80000100800 */
[----:B------:R-:W-:Y:S04]  /*3920*/  STL [R1+0x9e8], R7 ;  /* 0x0009e80701007387 */ /* 0x000fe80000100800 */
[----:B----4-:R1:W-:Y:S04]  /*3930*/  STL [R1+0x428], R11 ;  /* 0x0004280b01007387 */ /* 0x0103e80000100800 */
[----:B------:R-:W-:Y:S01]  /*3940*/  STL [R1+0x9f4], R132 ;  /* 0x0009f48401007387 */ /* 0x000fe20000100800 */
[----:B-1----:R-:W-:-:S03]  /*3950*/  VIADD R11, R15, 0xffffffc6 ;  /* 0xffffffc60f0b7836 */ /* 0x002fc60000000000 */
[----:B------:R-:W-:Y:S02]  /*3960*/  STL [R1+0x9f0], R130 ;  /* 0x0009f08201007387 */ /* 0x000fe40000100800 */
[----:B------:R-:W-:Y:S01]  /*3970*/  ISETP.GE.U32.AND P4, PT, R11, 0x7fffff47, PT ;  /* 0x7fffff470b00780c */ /* 0x000fe20003f86070 */
[C---:B------:R-:W-:Y:S01]  /*3980*/  IMAD R11, R36.reuse, 0x21, RZ ;  /* 0x00000021240b7824 */ /* 0x040fe200078e02ff */
[----:B------:R1:W-:Y:S01]  /*3990*/  STL [R1+0x94], R81 ;  /* 0x0000945101007387 */ /* 0x0003e20000100800 */
[----:B------:R-:W-:Y:S01]  /*39a0*/  IMAD R10, R36, 0x29, RZ ;  /* 0x00000029240a7824 */ /* 0x000fe200078e02ff */
[----:B------:R-:W-:Y:S02]  /*39b0*/  PRMT R77, RZ, 0x7610, R77 ;  /* 0x00007610ff4d7816 */ /* 0x000fe4000000004d */
[----:B------:R-:W-:Y:S02]  /*39c0*/  PRMT R106, RZ, 0x7610, R106 ;  /* 0x00007610ff6a7816 */ /* 0x000fe4000000006a */
[----:B------:R-:W-:Y:S01]  /*39d0*/  PRMT R65, RZ, 0x7610, R65 ;  /* 0x00007610ff417816 */ /* 0x000fe20000000041 */
[----:B--2---:R-:W-:Y:S04]  /*39e0*/  STL [R1+0x3f0], R12 ;  /* 0x0003f00c01007387 */ /* 0x004fe80000100800 */
[----:B------:R-:W-:Y:S04]  /*39f0*/  STL [R1+0x2c], R9 ;  /* 0x00002c0901007387 */ /* 0x000fe80000100800 */
[----:B---3--:R2:W-:Y:S04]  /*3a00*/  STL [R1+0x368], R69 ;  /* 0x0003684501007387 */ /* 0x0085e80000100800 */
[----:B-1----:R-:W3:Y:S01]  /*3a10*/  LDL.LU R81, [R1+0xc30] ;  /* 0x000c300001517983 */ /* 0x002ee20000300800 */
[----:B--2---:R-:W-:-:S04]  /*3a20*/  IADD3 R69, P6, PT, R11, R2, RZ ;  /* 0x000000020b457210 */ /* 0x004fc80007fde0ff */
[----:B0-----:R-:W-:Y:S01]  /*3a30*/  LEA.HI.X.SX32 R8, R11, R3, 0x1, P6 ;  /* 0x000000030b087211 */ /* 0x001fe200030f0eff */
[----:B------:R-:W-:Y:S01]  /*3a40*/  IMAD.MOV.U32 R9, RZ, RZ, R69 ;  /* 0x000000ffff097224 */ /* 0x000fe200078e0045 */
[----:B------:R0:W-:Y:S04]  /*3a50*/  STL [R1+0xd4], R69 ;  /* 0x0000d44501007387 */ /* 0x0001e80000100800 */
[----:B------:R-:W-:Y:S01]  /*3a60*/  @!P3 LOP3.LUT R9, R9, R8, RZ, 0x3c, !PT ;  /* 0x000000080909b212 */ /* 0x000fe200078e3cff */
[----:B------:R1:W-:Y:S01]  /*3a70*/  STL [R1+0xd0], R8 ;  /* 0x0000d00801007387 */ /* 0x0003e20000100800 */
[----:B0-----:R-:W-:Y:S02]  /*3a80*/  IADD3 R69, P6, PT, R10, R2, RZ ;  /* 0x000000020a457210 */ /* 0x001fe40007fde0ff */
[----:B-1----:R-:W-:-:S03]  /*3a90*/  @!P3 LOP3.LUT R8, R9, R8, RZ, 0x3c, !PT ;  /* 0x000000080908b212 */ /* 0x002fc600078e3cff */
[----:B------:R-:W-:Y:S01]  /*3aa0*/  STL [R1+0x544], R69 ;  /* 0x0005444501007387 */ /* 0x000fe20000100800 */
[----:B------:R-:W-:-:S03]  /*3ab0*/  @!P3 LOP3.LUT R9, R9, R8, RZ, 0x3c, !PT ;  /* 0x000000080909b212 */ /* 0x000fc600078e3cff */
[----:B------:R0:W-:Y:S04]  /*3ac0*/  STL [R1+0x3ec], R73 ;  /* 0x0003ec4901007387 */ /* 0x0001e80000100800 */
[----:B------:R1:W2:Y:S01]  /*3ad0*/  @!P3 LDG.E.U8 R77, desc[UR18][R8.64] ;  /* 0x00000012084db981 */ /* 0x0002a2000c1e1100 */
[----:B0-----:R-:W-:Y:S01]  /*3ae0*/  LEA.HI.X.SX32 R73, R10, R3, 0x1, P6 ;  /* 0x000000030a497211 */ /* 0x001fe200030f0eff */
[----:B-1----:R-:W-:-:S04]  /*3af0*/  @!P2 IMAD.MOV.U32 R8, RZ, RZ, R69 ;  /* 0x000000ffff08a224 */ /* 0x002fc800078e0045 */
[----:B------:R-:W-:-:S05]  /*3b00*/  @!P2 IMAD.MOV.U32 R9, RZ, RZ, R73 ;  /* 0x000000ffff09a224 */ /* 0x000fca00078e0049 */
[----:B------:R0:W4:Y:S01]  /*3b10*/  @!P2 LDG.E.U8 R106, desc[UR18][R8.64] ;  /* 0x00000012086aa981 */ /* 0x000122000c1e1100 */
[----:B------:R-:W-:-:S05]  /*3b20*/  IMAD R11, R36, 0x31, RZ ;  /* 0x00000031240b7824 */ /* 0x000fca00078e02ff */
[----:B------:R-:W-:Y:S01]  /*3b30*/  IADD3 R10, P6, PT, R11, R2, RZ ;  /* 0x000000020b0a7210 */ /* 0x000fe20007fde0ff */
[----:B0-----:R-:W-:-:S03]  /*3b40*/  VIADD R8, R15, 0xffffffae ;  /* 0xffffffae0f087836 */ /* 0x001fc60000000000 */
[----:B------:R-:W-:Y:S01]  /*3b50*/  LEA.HI.X.SX32 R11, R11, R3, 0x1, P6 ;  /* 0x000000030b0b7211 */ /* 0x000fe200030f0eff */
[----:B------:R-:W-:Y:S01]  /*3b60*/  IMAD.MOV.U32 R9, RZ, RZ, R10 ;  /* 0x000000ffff097224 */ /* 0x000fe200078e000a */
[----:B------:R-:W-:-:S03]  /*3b70*/  ISETP.GE.U32.AND P2, PT, R8, 0x7fffff2f, PT ;  /* 0x7fffff2f0800780c */ /* 0x000fc60003f46070 */
[----:B------:R-:W-:-:S05]  /*3b80*/  IMAD.MOV.U32 R8, RZ, RZ, R11 ;  /* 0x000000ffff087224 */ /* 0x000fca00078e000b */
[----:B------:R-:W-:-:S04]  /*3b90*/  @!P0 LOP3.LUT R9, R9, R8, RZ, 0x3c, !PT ;  /* 0x0000000809098212 */ /* 0x000fc800078e3cff */
[----:B------:R-:W-:-:S04]  /*3ba0*/  @!P0 LOP3.LUT R8, R9, R8, RZ, 0x3c, !PT ;  /* 0x0000000809088212 */ /* 0x000fc800078e3cff */
[----:B------:R-:W-:-:S05]  /*3bb0*/  @!P0 LOP3.LUT R9, R9, R8, RZ, 0x3c, !PT ;  /* 0x0000000809098212 */ /* 0x000fca00078e3cff */
[----:B------:R0:W3:Y:S01]  /*3bc0*/  @!P0 LDG.E.U8 R65, desc[UR18][R8.64] ;  /* 0x0000001208418981 */ /* 0x0000e2000c1e1100 */
[----:B------:R-:W-:-:S05]  /*3bd0*/  VIADD R12, R15, 0xffffffbe ;  /* 0xffffffbe0f0c7836 */ /* 0x000fca0000000000 */
[----:B------:R-:W-:Y:S01]  /*3be0*/  ISETP.GE.U32.AND P5, PT, R12, 0x7fffff3f, PT ;  /* 0x7fffff3f0c00780c */ /* 0x000fe20003fa6070 */
[----:B------:R-:W-:-:S05]  /*3bf0*/  VIADD R12, R15, 0xffffffb6 ;  /* 0xffffffb60f0c7836 */ /* 0x000fca0000000000 */
[----:B------:R-:W-:Y:S02]  /*3c00*/  ISETP.GE.U32.AND P3, PT, R12, 0x7fffff37, PT ;  /* 0x7fffff370c00780c */ /* 0x000fe40003f66070 */
[----:B------:R-:W-:Y:S02]  /*3c10*/  PRMT R61, RZ, 0x7610, R61 ;  /* 0x00007610ff3d7816 */ /* 0x000fe4000000003d */
[----:B------:R-:W-:Y:S01]  /*3c20*/  PRMT R160, RZ, 0x7610, R160 ;  /* 0x00007610ffa07816 */ /* 0x000fe200000000a0 */
[----:B--2---:R1:W-:Y:S04]  /*3c30*/  STL [R1+0x3f8], R77 ;  /* 0x0003f84d01007387 */ /* 0x0043e80000100800 */
[----:B-1----:R-:W2:Y:S04]  /*3c40*/  LDL.LU R77, [R1+0xc2c] ;  /* 0x000c2c00014d7983 */ /* 0x002ea80000300800 */
[----:B------:R1:W-:Y:S04]  /*3c50*/  STL [R1+0x540], R73 ;  /* 0x0005404901007387 */ /* 0x0003e80000100800 */
[----:B-1----:R-:W2:Y:S04]  /*3c60*/  LDL.LU R73, [R1+0xc28] ;  /* 0x000c280001497983 */ /* 0x002ea80000300800 */
[----:B------:R-:W2:Y:S04]  /*3c70*/  LDL.LU R69, [R1+0xc24] ;  /* 0x000c240001457983 */ /* 0x000ea80000300800 */
[----:B----4-:R1:W-:Y:S04]  /*3c80*/  STL [R1+0x478], R106 ;  /* 0x0004786a01007387 */ /* 0x0103e80000100800 */
[----:B-1----:R-:W4:Y:S04]  /*3c90*/  LDL.LU R106, [R1+0xc20] ;  /* 0x000c2000016a7983 */ /* 0x002f280000300800 */
[----:B------:R1:W-:Y:S02]  /*3ca0*/  STL [R1+0x584], R10 ;  /* 0x0005840a01007387 */ /* 0x0003e40000100800 */
[----:B-1----:R-:W-:-:S05]  /*3cb0*/  IMAD R10, R36, 0x39, RZ ;  /* 0x00000039240a7824 */ /* 0x002fca00078e02ff */
[----:B------:R-:W-:-:S04]  /*3cc0*/  IADD3 R12, P6, PT, R10, R2, RZ ;  /* 0x000000020a0c7210 */ /* 0x000fc80007fde0ff */
        /* <DEDUP_REMOVED lines=11> */
[----:B------:R-:W-:Y:S01]  /*3d80*/  IMAD R11, R36, 0x41, RZ ;  /* 0x00000041240b7824 */ /* 0x000fe200078e02ff */
[----:B---3--:R1:W-:Y:S04]  /*3d90*/  STL [R1+0x43c], R65 ;  /* 0x00043c4101007387 */ /* 0x0083e80000100800 */
[----:B-1----:R-:W-:-:S04]  /*3da0*/  IADD3 R65, P6, PT, R11, R2, RZ ;  /* 0x000000020b417210 */ /* 0x002fc80007fde0ff */
[----:B0-----:R-:W-:Y:S01]  /*3db0*/  LEA.HI.X.SX32 R9, R11, R3, 0x1, P6 ;  /* 0x000000030b097211 */ /* 0x001fe200030f0eff */
[----:B------:R-:W-:-:S05]  /*3dc0*/  @!P5 IMAD.MOV.U32 R8, RZ, RZ, R65 ;  /* 0x000000ffff08d224 */ /* 0x000fca00078e0041 */
[----:B------:R0:W3:Y:S01]  /*3dd0*/  @!P5 LDG.E.U8 R160, desc[UR18][R8.64] ;  /* 0x0000001208a0d981 */ /* 0x0000e2000c1e1100 */
[----:B------:R-:W-:-:S03]  /*3de0*/  IMAD R10, R36, 0x49, RZ ;  /* 0x00000049240a7824 */ /* 0x000fc600078e02ff */
[----:B------:R-:W-:Y:S01]  /*3df0*/  STL [R1+0x604], R65 ;  /* 0x0006044101007387 */ /* 0x000fe20000100800 */
[----:B------:R-:W-:Y:S02]  /*3e00*/  VIADD R12, R15, 0xffffff9e ;  /* 0xffffff9e0f0c7836 */ /* 0x000fe40000000000 */
[----:B------:R-:W-:-:S03]  /*3e10*/  IMAD R11, R36, 0x51, RZ ;  /* 0x00000051240b7824 */ /* 0x000fc600078e02ff */
[----:B------:R-:W-:Y:S01]  /*3e20*/  ISETP.GE.U32.AND P4, PT, R12, 0x7fffff1f, PT ;  /* 0x7fffff1f0c00780c */ /* 0x000fe20003f86070 */
[----:B------:R-:W-:-:S05]  /*3e30*/  VIADD R12, R15, 0xffffff96 ;  /* 0xffffff960f0c7836 */ /* 0x000fca0000000000 */
[----:B------:R-:W-:Y:S02]  /*3e40*/  ISETP.GE.U32.AND P5, PT, R12, 0x7fffff17, PT ;  /* 0x7fffff170c00780c */ /* 0x000fe40003fa6070 */
[----:B------:R-:W-:Y:S01]  /*3e50*/  PRMT R12, RZ, 0x7610, R12 ;  /* 0x00007610ff0c7816 */ /* 0x000fe2000000000c */
[----:B--2---:R1:W-:Y:S02]  /*3e60*/  STL [R1+0x434], R61 ;  /* 0x0004343d01007387 */ /* 0x0043e40000100800 */
[----:B-1----:R-:W-:-:S04]  /*3e70*/  IADD3 R61, P6, PT, R10, R2, RZ ;  /* 0x000000020a3d7210 */ /* 0x002fc80007fde0ff */
[----:B------:R-:W-:Y:S01]  /*3e80*/  LEA.HI.X.SX32 R10, R10, R3, 0x1, P6 ;  /* 0x000000030a0a7211 */ /* 0x000fe200030f0eff */
[----:B------:R1:W-:Y:S01]  /*3e90*/  STL [R1+0x600], R9 ;  /* 0x0006000901007387 */ /* 0x0003e20000100800 */
[----:B0-----:R-:W-:-:S03]  /*3ea0*/  @!P3 IMAD.MOV.U32 R8, RZ, RZ, R61 ;  /* 0x000000ffff08b224 */ /* 0x001fc600078e003d */
[----:B-1----:R-:W-:-:S05]  /*3eb0*/  @!P3 IMAD.MOV.U32 R9, RZ, RZ, R10 ;  /* 0x000000ffff09b224 */ /* 0x002fca00078e000a */
[----:B------:R0:W2:Y:S04]  /*3ec0*/  @!P3 LDG.E.U8 R138, desc[UR18][R8.64] ;  /* 0x00000012088ab981 */ /* 0x0000a8000c1e1100 */
[----:B------:R1:W-:Y:S04]  /*3ed0*/  STL [R1+0x644], R61 ;  /* 0x0006443d01007387 */ /* 0x0003e80000100800 */
[----:B------:R-:W4:Y:S01]  /*3ee0*/  LDL.LU R65, [R1+0xc1c] ;  /* 0x000c1c0001417983 */ /* 0x000f220000300800 */
[----:B0-----:R-:W-:-:S03]  /*3ef0*/  VIADD R8, R15, 0xffffff8e ;  /* 0xffffff8e0f087836 */ /* 0x001fc60000000000 */
[----:B------:R-:W-:Y:S04]  /*3f00*/  STL [R1+0x640], R10 ;  /* 0x0006400a01007387 */ /* 0x000fe80000100800 */
[----:B---3--:R0:W-:Y:S01]  /*3f10*/  STL [R1+0x468], R160 ;  /* 0x000468a001007387 */ /* 0x0081e20000100800 */
[----:B------:R-:W-:-:S03]  /*3f20*/  ISETP.GE.U32.AND P3, PT, R8, 0x7fffff0f, PT ;  /* 0x7fffff0f0800780c */ /* 0x000fc60003f66070 */
[----:B-1----:R-:W3:Y:S01]  /*3f30*/  LDL.LU R61, [R1+0xc18] ;  /* 0x000c1800013d7983 */ /* 0x002ee20000300800 */
[----:B0-----:R-:W-:-:S04]  /*3f40*/  IADD3 R160, P6, PT, R11, R2, RZ ;  /* 0x000000020ba07210 */ /* 0x001fc80007fde0ff */
[----:B------:R-:W-:Y:S01]  /*3f50*/  LEA.HI.X.SX32 R9, R11, R3, 0x1, P6 ;  /* 0x000000030b097211 */ /* 0x000fe200030f0eff */
[----:B------:R-:W-:-:S05]  /*3f60*/  @!P2 IMAD.MOV.U32 R8, RZ, RZ, R160 ;  /* 0x000000ffff08a224 */ /* 0x000fca00078e00a0 */
[----:B------:R0:W3:Y:S01]  /*3f70*/  @!P2 LDG.E.U8 R12, desc[UR18][R8.64] ;  /* 0x00000012080ca981 */ /* 0x0000e2000c1e1100 */
[----:B------:R-:W-:-:S03]  /*3f80*/  IMAD R10, R36, 0x59, RZ ;  /* 0x00000059240a7824 */ /* 0x000fc600078e02ff */
[----:B------:R-:W-:Y:S04]  /*3f90*/  STL [R1+0x684], R160 ;  /* 0x000684a001007387 */ /* 0x000fe80000100800 */
[----:B------:R-:W-:Y:S01]  /*3fa0*/  STL [R1+0x680], R9 ;  /* 0x0006800901007387 */ /* 0x000fe20000100800 */
[----:B------:R-:W-:-:S05]  /*3fb0*/  VIADD R11, R15, 0xffffff86 ;  /* 0xffffff860f0b7836 */ /* 0x000fca0000000000 */
[----:B------:R-:W-:Y:S01]  /*3fc0*/  ISETP.GE.U32.AND P2, PT, R11, 0x7fffff07, PT ;  /* 0x7fffff070b00780c */ /* 0x000fe20003f46070 */
[----:B------:R-:W-:Y:S01]  /*3fd0*/  IMAD R11, R36, 0x61, RZ ;  /* 0x00000061240b7824 */ /* 0x000fe200078e02ff */
[----:B--2---:R1:W-:Y:S02]  /*3fe0*/  STL [R1+0x4b4], R138 ;  /* 0x0004b48a01007387 */ /* 0x0043e40000100800 */
[----:B-1----:R-:W-:-:S04]  /*3ff0*/  IADD3 R138, P6, PT, R10, R2, RZ ;  /* 0x000000020a8a7210 */ /* 0x002fc80007fde0ff */
[----:B0-----:R-:W-:Y:S01]  /*4000*/  LEA.HI.X.SX32 R9, R10, R3, 0x1, P6 ;  /* 0x000000030a097211 */ /* 0x001fe200030f0eff */
[----:B------:R-:W-:-:S05]  /*4010*/  @!P0 IMAD.MOV.U32 R8, RZ, RZ, R138 ;  /* 0x000000ffff088224 */ /* 0x000fca00078e008a */
[----:B------:R0:W2:Y:S01]  /*4020*/  @!P0 LDG.E.U8 R135, desc[UR18][R8.64] ;  /* 0x0000001208878981 */ /* 0x0000a2000c1e1100 */
[----:B------:R-:W-:-:S03]  /*4030*/  IADD3 R160, P6, PT, R11, R2, RZ ;  /* 0x000000020ba07210 */ /* 0x000fc60007fde0ff */
[----:B------:R-:W-:Y:S02]  /*4040*/  STL [R1+0x6bc], R138 ;  /* 0x0006bc8a01007387 */ /* 0x000fe40000100800 */
[----:B0-----:R-:W-:Y:S02]  /*4050*/  @!P4 IMAD.MOV.U32 R8, RZ, RZ, R160 ;  /* 0x000000ffff08c224 */ /* 0x001fe400078e00a0 */
[----:B---3--:R-:W-:Y:S04]  /*4060*/  STL [R1+0x4a4], R12 ;  /* 0x0004a40c01007387 */ /* 0x008fe80000100800 */
[----:B------:R0:W-:Y:S02]  /*4070*/  STL [R1+0x6b8], R9 ;  /* 0x0006b80901007387 */ /* 0x0001e40000100800 */
[----:B0-----:R-:W-:-:S05]  /*4080*/  LEA.HI.X.SX32 R9, R11, R3, 0x1, P6 ;  /* 0x000000030b097211 */ /* 0x001fca00030f0eff */
[----:B------:R0:W3:Y:S01]  /*4090*/  @!P4 LDG.E.U8 R28, desc[UR18][R8.64] ;  /* 0x00000012081cc981 */ /* 0x0000e2000c1e1100 */
[----:B------:R-:W-:-:S03]  /*40a0*/  IMAD R10, R36, 0x69, RZ ;  /* 0x00000069240a7824 */ /* 0x000fc600078e02ff */
[----:B------:R-:W-:Y:S01]  /*40b0*/  STL [R1+0x6f4], R160 ;  /* 0x0006f4a001007387 */ /* 0x000fe20000100800 */
[----:B------:R-:W-:Y:S01]  /*40c0*/  PRMT R115, RZ, 0x7610, R115 ;  /* 0x00007610ff737816 */ /* 0x000fe20000000073 */
[----:B------:R-:W-:Y:S02]  /*40d0*/  IMAD R11, R36, 0x71, RZ ;  /* 0x00000071240b7824 */ /* 0x000fe400078e02ff */
[----:B------:R-:W-:-:S05]  /*40e0*/  VIADD R12, R15, 0xfffffffe ;  /* 0xfffffffe0f0c7836 */ /* 0x000fca0000000000 */
        /* <DEDUP_REMOVED lines=9> */
[----:B-1----:R-:W-:Y:S01]  /*4180*/  @!P5 IMAD.MOV.U32 R9, RZ, RZ, R138 ;  /* 0x000000ffff09d224 */ /* 0x002fe200078e008a */
[----:B------:R-:W-:Y:S04]  /*4190*/  STL [R1+0x72c], R135 ;  /* 0x00072c8701007387 */ /* 0x000fe80000100800 */
[----:B------:R0:W2:Y:S04]  /*41a0*/  @!P5 LDG.E.U8 R115, desc[UR18][R8.64] ;  /* 0x000000120873d981 */ /* 0x0000a8000c1e1100 */
[----:B------:R-:W-:Y:S04]  /*41b0*/  STL [R1+0x728], R138 ;  /* 0x0007288a01007387 */ /* 0x000fe80000100800 */
[----:B---3--:R1:W-:Y:S01]  /*41c0*/  STL [R1+0x4b0], R28 ;  /* 0x0004b01c01007387 */ /* 0x0083e20000100800 */
[----:B0-----:R-:W-:Y:S01]  /*41d0*/  VIADD R8, R15, 0xfffffff5 ;  /* 0xfffffff50f087836 */ /* 0x001fe20000000000 */
[----:B-1----:R-:W-:-:S04]  /*41e0*/  IADD3 R28, P6, PT, R11, R2, RZ ;  /* 0x000000020b1c7210 */ /* 0x002fc80007fde0ff */
[----:B------:R-:W-:Y:S02]  /*41f0*/  LEA.HI.X.SX32 R135, R11, R3, 0x1, P6 ;  /* 0x000000030b877211 */ /* 0x000fe400030f0eff */
[----:B------:R-:W-:Y:S01]  /*4200*/  ISETP.GE.U32.AND P5, PT, R8, 0x7fffff76, PT ;  /* 0x7fffff760800780c */ /* 0x000fe20003fa6070 */
[----:B------:R-:W-:Y:S02]  /*4210*/  @!P3 IMAD.MOV.U32 R8, RZ, RZ, R28 ;  /* 0x000000ffff08b224 */ /* 0x000fe400078e001c */
[----:B------:R-:W-:-:S05]  /*4220*/  @!P3 IMAD.MOV.U32 R9, RZ, RZ, R135 ;  /* 0x000000ffff09b224 */ /* 0x000fca00078e0087 */
[----:B------:R0:W3:Y:S01]  /*4230*/  @!P3 LDG.E.U8 R12, desc[UR18][R8.64] ;  /* 0x00000012080cb981 */ /* 0x0000e2000c1e1100 */
[----:B------:R-:W-:-:S03]  /*4240*/  IMAD R10, R36, 0x79, RZ ;  /* 0x00000079240a7824 */ /* 0x000fc600078e02ff */
[----:B------:R1:W-:Y:S04]  /*4250*/  STL [R1+0x764], R28 ;  /* 0x0007641c01007387 */ /* 0x0003e80000100800 */
[----:B------:R-:W-:Y:S01]  /*4260*/  STL [R1+0x760], R135 ;  /* 0x0007608701007387 */ /* 0x000fe20000100800 */
[----:B------:R-:W-:Y:S01]  /*4270*/  VIADD R11, R15, 0xffffffed ;  /* 0xffffffed0f0b7836 */ /* 0x000fe20000000000 */
[----:B------:R-:W-:-:S04]  /*4280*/  PRMT R114, RZ, 0x7610, R114 ;  /* 0x00007610ff727816 */ /* 0x000fc80000000072 */
[----:B------:R-:W-:Y:S01]  /*4290*/  ISETP.GE.U32.AND P3, PT, R11, 0x7fffff6e, PT ;  /* 0x7fffff6e0b00780c */ /* 0x000fe20003f66070 */
[----:B-1----:R-:W-:Y:S02]  /*42a0*/  IMAD.MOV.U32 R28, RZ, RZ, R13 ;  /* 0x000000ffff1c7224 */ /* 0x002fe400078e000d */
[----:B------:R-:W-:Y:S01]  /*42b0*/  VIADD R13, R15, 0xffffffe5 ;  /* 0xffffffe50f0d7836 */ /* 0x000fe20000000000 */
[----:B------:R-:W-:Y:S01]  /*42c0*/  PRMT R57, RZ, 0x7610, R57 ;  /* 0x00007610ff397816 */ /* 0x000fe20000000039 */
[----:B--2---:R1:W-:Y:S02]  /*42d0*/  STL [R1+0x4ec], R115 ;  /* 0x0004ec7301007387 */ /* 0x0043e40000100800 */
[----:B-1----:R-:W-:-:S04]  /*42e0*/  IADD3 R115, P6, PT, R10, R2, RZ ;  /* 0x000000020a737210 */ /* 0x002fc80007fde0ff */
[----:B------:R-:W-:Y:S02]  /*42f0*/  LEA.HI.X.SX32 R10, R10, R3, 0x1, P6 ;  /* 0x000000030a0a7211 */ /* 0x000fe400030f0eff */
[----:B0-----:R-:W-:-:S04]  /*4300*/  IADD3 R8, P6, PT, R2, R36, RZ ;  /* 0x0000002402087210 */ /* 0x001fc80007fde0ff */
[----:B------:R-:W-:Y:S01]  /*4310*/  LEA.HI.X.SX32 R9, R36, R3, 0x1, P6 ;  /* 0x0000000324097211 */ /* 0x000fe200030f0eff */
[----:B------:R-:W-:Y:S01]  /*4320*/  STL [R1+0x79c], R115 ;  /* 0x00079c7301007387 */ /* 0x000fe20000100800 */
[----:B------:R-:W-:-:S03]  /*4330*/  @!P2 IMAD.MOV.U32 R11, RZ, RZ, R10 ;  /* 0x000000ffff0ba224 */ /* 0x000fc600078e000a */
[----:B------:R-:W2:Y:S04]  /*4340*/  @!P0 LDG.E.U8 R14, desc[UR18][R8.64] ;  /* 0x00000012080e8981 */ /* 0x000ea8000c1e1100 */
[----:B------:R0:W-:Y:S04]  /*4350*/  STL [R1+0x798], R10 ;  /* 0x0007980a01007387 */ /* 0x0001e80000100800 */
[----:B---3--:R1:W-:Y:S01]  /*4360*/  STL [R1+0x4e4], R12 ;  /* 0x0004e40c01007387 */ /* 0x0083e20000100800 */
[----:B0-----:R-:W-:Y:S02]  /*4370*/  @!P2 IMAD.MOV.U32 R10, RZ, RZ, R115 ;  /* 0x000000ffff0aa224 */ /* 0x001fe400078e0073 */
[----:B-1----:R-:W-:-:S03]  /*4380*/  IMAD.SHL.U32 R12, R36, 0x2, RZ ;  /* 0x00000002240c7824 */ /* 0x002fc600078e00ff */
[----:B------:R0:W3:Y:S01]  /*4390*/  @!P2 LDG.E.U8 R114, desc[UR18][R10.64] ;  /* 0x000000120a72a981 */ /* 0x0000e2000c1e1100 */
[----:B------:R-:W-:Y:S01]  /*43a0*/  ISETP.GE.U32.AND P2, PT, R13, 0x7fffff66, PT ;  /* 0x7fffff660d00780c */ /* 0x000fe20003f46070 */
[----:B------:R-:W-:Y:S01]  /*43b0*/  IMAD R13, R36, 0xa, RZ ;  /* 0x0000000a240d7824 */ /* 0x000fe200078e02ff */
[----:B0-----:R-:W-:-:S04]  /*43c0*/  IADD3 R10, P6, PT, R12, R2, RZ ;  /* 0x000000020c0a7210 */ /* 0x001fc80007fde0ff */
[----:B------:R-:W-:Y:S02]  /*43d0*/  LEA.HI.X.SX32 R11, R12, R3, 0x1, P6 ;  /* 0x000000030c0b7211 */ /* 0x000fe400030f0eff */
[----:B------:R-:W-:-:S04]  /*43e0*/  IADD3 R12, P6, PT, R13, R2, RZ ;  /* 0x000000020d0c7210 */ /* 0x000fc80007fde0ff */
[----:B------:R-:W-:-:S05]  /*43f0*/  LEA.HI.X.SX32 R13, R13, R3, 0x1, P6 ;  /* 0x000000030d0d7211 */ /* 0x000fca00030f0eff */
[----:B------:R0:W4:Y:S04]  /*4400*/  @!P5 LDG.E.U8 R57, desc[UR18][R12.64] ;  /* 0x000000120c39d981 */ /* 0x000128000c1e1100 */
[----:B------:R-:W-:Y:S04]  /*4410*/  STL [R1+0x9fc], R8 ;  /* 0x0009fc0801007387 */ /* 0x000fe80000100800 */
[----:B------:R-:W-:Y:S01]  /*4420*/  STL [R1+0x9f8], R9 ;  /* 0x0009f80901007387 */ /* 0x000fe20000100800 */
[----:B------:R-:W-:Y:S01]  /*4430*/  PRMT R113, RZ, 0x7610, R113 ;  /* 0x00007610ff717816 */ /* 0x000fe20000000071 */
[----:B------:R-:W-:-:S05]  /*4440*/  IMAD R135, R36, 0x12, RZ ;  /* 0x0000001224877824 */ /* 0x000fca00078e02ff */
[----:B------:R-:W4:Y:S01]  /*4450*/  @!P4 LDG.E.U8 R113, desc[UR18][R10.64] ;  /* 0x000000120a71c981 */ /* 0x000f22000c1e1100 */
[----:B------:R-:W-:-:S04]  /*4460*/  IADD3 R138, P6, PT, R135, R2, RZ ;  /* 0x00000002878a7210 */ /* 0x000fc80007fde0ff */
[----:B------:R-:W-:Y:S02]  /*4470*/  LEA.HI.X.SX32 R135, R135, R3, 0x1, P6 ;  /* 0x0000000387877211 */ /* 0x000fe400030f0eff */
[----:B------:R-:W-:Y:S01]  /*4480*/  PRMT R117, RZ, 0x7610, R117 ;  /* 0x00007610ff757816 */ /* 0x000fe20000000075 */
[----:B--2---:R1:W-:Y:S02]  /*4490*/  STL [R1+0x4f0], R14 ;  /* 0x0004f00e01007387 */ /* 0x0043e40000100800 */
[----:B-1----:R-:W-:-:S05]  /*44a0*/  VIADD R14, R15, 0xffffffdd ;  /* 0xffffffdd0f0e7836 */ /* 0x002fca0000000000 */
[----:B------:R-:W-:Y:S01]  /*44b0*/  ISETP.GE.U32.AND P0, PT, R14, 0x7fffff5e, PT ;  /* 0x7fffff5e0e00780c */ /* 0x000fe20003f06070 */
[----:B------:R-:W-:-:S05]  /*44c0*/  VIADD R14, R15, 0xffffffd5 ;  /* 0xffffffd50f0e7836 */ /* 0x000fca0000000000 */
[----:B------:R-:W-:Y:S01]  /*44d0*/  ISETP.GE.U32.AND P4, PT, R14, 0x7fffff56, PT ;  /* 0x7fffff560e00780c */ /* 0x000fe20003f86070 */
[----:B------:R-:W-:Y:S01]  /*44e0*/  IMAD R14, R36, 0x1a, RZ ;  /* 0x0000001a240e7824 */ /* 0x000fe200078e02ff */
[----:B------:R-:W-:Y:S01]  /*44f0*/  STL [R1+0xa04], R10 ;  /* 0x000a040a01007387 */ /* 0x000fe20000100800 */
[----:B------:R-:W-:-:S03]  /*4500*/  VIADD R15, R15, 0xffffffcd ;  /* 0xffffffcd0f0f7836 */ /* 0x000fc60000000000 */
[----:B------:R-:W-:Y:S01]  /*4510*/  IADD3 R160, P6, PT, R14, R2, RZ ;  /* 0x000000020ea07210 */ /* 0x000fe20007fde0ff */
[----:B------:R-:W-:Y:S04]  /*4520*/  STL [R1+0xa00], R11 ;  /* 0x000a000b01007387 */ /* 0x000fe80000100800 */
[----:B---3--:R-:W-:Y:S04]  /*4530*/  STL [R1+0x4c0], R114 ;  /* 0x0004c07201007387 */ /* 0x008fe80000100800 */
[----:B------:R0:W-:Y:S01]  /*4540*/  STL [R1+0xa0c], R12 ;  /* 0x000a0c0c01007387 */ /* 0x0001e20000100800 */
[----:B------:R-:W-:-:S03]  /*4550*/  ISETP.GE.U32.AND P5, PT, R15, 0x7fffff4e, PT ;  /* 0x7fffff4e0f00780c */ /* 0x000fc60003fa6070 */
[----:B------:R1:W-:Y:S01]  /*4560*/  STL [R1+0xa08], R13 ;  /* 0x000a080d01007387 */ /* 0x0003e20000100800 */
[----:B------:R-:W-:-:S03]  /*4570*/  @!P3 IMAD.MOV.U32 R15, RZ, RZ, R135 ;  /* 0x000000ffff0fb224 */ /* 0x000fc600078e0087 */
[----:B------:R-:W-:Y:S01]  /*4580*/  STL [R1+0x9c], R160 ;  /* 0x00009ca001007387 */ /* 0x000fe20000100800 */
[----:B0-----:R-:W0:Y:S03]  /*4590*/  LDC R12, c[0x0][0x3a0] ;  /* 0x0000e800ff0c7b82 */ /* 0x001e260000000800 */
[----:B----4-:R2:W-:Y:S01]  /*45a0*/  STL [R1+0x4ac], R57 ;  /* 0x0004ac3901007387 */ /* 0x0105e20000100800 */
[----:B-1----:R-:W-:Y:S02]  /*45b0*/  PRMT R13, RZ, 0x7610, R13 ;  /* 0x00007610ff0d7816 */ /* 0x002fe4000000000d */
[----:B--2---:R-:W-:Y:S01]  /*45c0*/  LEA.HI.X.SX32 R57, R14, R3, 0x1, P6 ;  /* 0x000000030e397211 */ /* 0x004fe200030f0eff */
[----:B------:R-:W-:-:S05]  /*45d0*/  @!P3 IMAD.MOV.U32 R14, RZ, RZ, R138 ;  /* 0x000000ffff0eb224 */ /* 0x000fca00078e008a */
[----:B------:R1:W2:Y:S02]  /*45e0*/  @!P3 LDG.E.U8 R13, desc[UR18][R14.64] ;  /* 0x000000120e0db981 */ /* 0x0002a4000c1e1100 */
[----:B-1----:R-:W-:Y:S02]  /*45f0*/  @!P2 IMAD.MOV.U32 R14, RZ, RZ, R160 ;  /* 0x000000ffff0ea224 */ /* 0x002fe400078e00a0 */
[----:B------:R-:W-:-:S05]  /*4600*/  @!P2 IMAD.MOV.U32 R15, RZ, RZ, R57 ;  /* 0x000000ffff0fa224 */ /* 0x000fca00078e0039 */
[----:B------:R1:W3:Y:S01]  /*4610*/  @!P2 LDG.E.U8 R117, desc[UR18][R14.64] ;  /* 0x000000120e75a981 */ /* 0x0002e2000c1e1100 */
[----:B------:R-:W-:Y:S02]  /*4620*/  IMAD.MOV.U32 R114, RZ, RZ, R16 ;  /* 0x000000ffff727224 */ /* 0x000fe400078e0010 */
[----:B------:R-:W-:Y:S01]  /*4630*/  IMAD R16, R36, 0x22, RZ ;  /* 0x0000002224107824 */ /* 0x000fe200078e02ff */
[----:B------:R-:W-:Y:S01]  /*4640*/  STL [R1+0xa14], R138 ;  /* 0x000a148a01007387 */ /* 0x000fe20000100800 */
[----:B------:R-:W-:-:S03]  /*4650*/  IMAD.MOV.U32 R115, RZ, RZ, R17 ;  /* 0x000000ffff737224 */ /* 0x000fc600078e0011 */
[----:B------:R-:W-:Y:S01]  /*4660*/  STL [R1+0xa10], R135 ;  /* 0x000a108701007387 */ /* 0x000fe20000100800 */
[----:B0-----:R-:W-:-:S03]  /*4670*/  VIADD R17, R12, 0xffffffc5 ;  /* 0xffffffc50c117836 */ /* 0x001fc60000000000 */
[----:B------:R-:W-:Y:S04]  /*4680*/  STL [R1+0x98], R57 ;  /* 0x0000983901007387 */ /* 0x000fe80000100800 */
[----:B------:R0:W-:Y:S01]  /*4690*/  STL [R1+0x4bc], R113 ;  /* 0x0004bc7101007387 */ /* 0x0001e20000100800 */
[----:B-1----:R-:W-:Y:S01]  /*46a0*/  VIADD R14, R12, 0xffffffbd ;  /* 0xffffffbd0c0e7836 */ /* 0x002fe20000000000 */
[----:B------:R-:W-:Y:S01]  /*46b0*/  ISETP.GE.U32.AND P3, PT, R17, 0x7fffff46, PT ;  /* 0x7fffff461100780c */ /* 0x000fe20003f66070 */
[----:B------:R-:W-:Y:S01]  /*46c0*/  IMAD R17, R36, 0x2a, RZ ;  /* 0x0000002a24117824 */ /* 0x000fe200078e02ff */
[----:B0-----:R-:W-:-:S04]  /*46d0*/  IADD3 R113, P6, PT, R16, R2, RZ ;  /* 0x0000000210717210 */ /* 0x001fc80007fde0ff */
[----:B------:R-:W-:Y:S02]  /*46e0*/  LEA.HI.X.SX32 R160, R16, R3, 0x1, P6 ;  /* 0x0000000310a07211 */ /* 0x000fe400030f0eff */
[----:B------:R-:W-:Y:S02]  /*46f0*/  PRMT R10, RZ, 0x7610, R10 ;  /* 0x00007610ff0a7816 */ /* 0x000fe4000000000a */
[----:B------:R-:W-:Y:S01]  /*4700*/  ISETP.GE.U32.AND P2, PT, R14, 0x7fffff3e, PT ;  /* 0x7fffff3e0e00780c */ /* 0x000fe20003f46070 */
[----:B------:R-:W-:Y:S02]  /*4710*/  @!P0 IMAD.MOV.U32 R14, RZ, RZ, R113 ;  /* 0x000000ffff0e8224 */ /* 0x000fe400078e0071 */
[----:B------:R-:W-:Y:S01]  /*4720*/  @!P0 IMAD.MOV.U32 R15, RZ, RZ, R160 ;  /* 0x000000ffff0f8224 */ /* 0x000fe200078e00a0 */
[----:B------:R-:W-:-:S04]  /*4730*/  PRMT R116, RZ, 0x7610, R116 ;  /* 0x00007610ff747816 */ /* 0x000fc80000000074 */
[----:B------:R0:W4:Y:S04]  /*4740*/  @!P0 LDG.E.U8 R10, desc[UR18][R14.64] ;  /* 0x000000120e0a8981 */ /* 0x000128000c1e1100 */
[----:B--2---:R-:W-:Y:S04]  /*4750*/  STL [R1+0xae8], R13 ;  /* 0x000ae80d01007387 */ /* 0x004fe80000100800 */
[----:B------:R-:W2:Y:S04]  /*4760*/  LDL.LU R57, [R1+0xc14] ;  /* 0x000c140001397983 */ /* 0x000ea80000300800 */
[----:B------:R-:W-:Y:S04]  /*4770*/  STL [R1+0xdc], R113 ;  /* 0x0000dc7101007387 */ /* 0x000fe80000100800 */
[----:B------:R-:W-:Y:S04]  /*4780*/  STL [R1+0xd8], R160 ;  /* 0x0000d8a001007387 */ /* 0x000fe80000100800 */
[----:B---3--:R1:W-:Y:S02]  /*4790*/  STL [R1+0x4e8], R117 ;  /* 0x0004e87501007387 */ /* 0x0083e40000100800 */
[----:B-1----:R-:W-:-:S04]  /*47a0*/  IADD3 R117, P6, PT, R17, R2, RZ ;  /* 0x0000000211757210 */ /* 0x002fc80007fde0ff */
[----:B0-----:R-:W-:Y:S01]  /*47b0*/  LEA.HI.X.SX32 R15, R17, R3, 0x1, P6 ;  /* 0x00000003110f7211 */ /* 0x001fe200030f0eff */
[----:B------:R-:W-:-:S05]  /*47c0*/  @!P4 IMAD.MOV.U32 R14, RZ, RZ, R117 ;  /* 0x000000ffff0ec224 */ /* 0x000fca00078e0075 */
[----:B------:R0:W3:Y:S01]  /*47d0*/  @!P4 LDG.E.U8 R116, desc[UR18][R14.64] ;  /* 0x000000120e74c981 */ /* 0x0000e2000c1e1100 */
[----:B------:R-:W-:-:S05]  /*47e0*/  VIADD R16, R12, 0xffffffb5 ;  /* 0xffffffb50c107836 */ /* 0x000fca0000000000 */
[----:B------:R-:W-:Y:S01]  /*47f0*/  ISETP.GE.U32.AND P0, PT, R16, 0x7fffff36, PT ;  /* 0x7fffff361000780c */ /* 0x000fe20003f06070 */
[C---:B------:R-:W-:Y:S01]  /*4800*/  IMAD R16, R36.reuse, 0x32, RZ ;  /* 0x0000003224107824 */ /* 0x040fe200078e02ff */
[----:B------:R1:W-:Y:S01]  /*4810*/  STL [R1+0x54c], R117 ;  /* 0x00054c7501007387 */ /* 0x0003e20000100800 */
[----:B------:R-:W-:-:S03]  /*4820*/  IMAD R17, R36, 0x3a, RZ ;  /* 0x0000003a24117824 */ /* 0x000fc600078e02ff */
[C---:B------:R-:W-:Y:S02]  /*4830*/  IADD3 R160, P6, PT, R16.reuse, R2, RZ ;  /* 0x0000000210a07210 */ /* 0x040fe40007fde0ff */
[----:B------:R-:W-:Y:S01]  /*4840*/  PRMT R11, RZ, 0x7610, R11 ;  /* 0x00007610ff0b7816 */ /* 0x000fe2000000000b */
[----:B----4-:R-:W-:Y:S04]  /*4850*/  STL [R1+0xb24], R10 ;  /* 0x000b240a01007387 */ /* 0x010fe80000100800 */
[----:B------:R0:W-:Y:S04]  /*4860*/  STL [R1+0x548], R15 ;  /* 0x0005480f01007387 */ /* 0x0001e80000100800 */
[----:B-1----:R-:W4:Y:S04]  /*4870*/  LDL.LU R117, [R1+0xc10] ;  /* 0x000c100001757983 */ /* 0x002f280000300800 */
[----:B------:R-:W-:Y:S01]  /*4880*/  STL [R1+0x58c], R160 ;  /* 0x00058ca001007387 */ /* 0x000fe20000100800 */
[----:B0-----:R-:W-:Y:S01]  /*4890*/  LEA.HI.X.SX32 R15, R16, R3, 0x1, P6 ;  /* 0x00000003100f7211 */ /* 0x001fe200030f0eff */
[----:B------:R-:W-:Y:S01]  /*48a0*/  @!P5 IMAD.MOV.U32 R14, RZ, RZ, R160 ;  /* 0x000000ffff0ed224 */ /* 0x000fe200078e00a0 */
[----:B------:R-:W-:-:S04]  /*48b0*/  PRMT R162, RZ, 0x7610, R162 ;  /* 0x00007610ffa27816 */ /* 0x000fc800000000a2 */
[----:B------:R0:W2:Y:S04]  /*48c0*/  @!P5 LDG.E.U8 R11, desc[UR18][R14.64] ;  /* 0x000000120e0bd981 */ /* 0x0000a8000c1e1100 */
[----:B---3--:R1:W-:Y:S02]  /*48d0*/  STL [R1+0x470], R116 ;  /* 0x0004707401007387 */ /* 0x0083e40000100800 */
[----:B-1----:R-:W-:-:S04]  /*48e0*/  IADD3 R116, P6, PT, R17, R2, RZ ;  /* 0x0000000211747210 */ /* 0x002fc80007fde0ff */
[----:B------:R-:W-:Y:S01]  /*48f0*/  LEA.HI.X.SX32 R17, R17, R3, 0x1, P6 ;  /* 0x0000000311117211 */ /* 0x000fe200030f0eff */
[----:B------:R1:W-:Y:S01]  /*4900*/  STL [R1+0x588], R15 ;  /* 0x0005880f01007387 */ /* 0x0003e20000100800 */
[----:B0-----:R-:W-:-:S03]  /*4910*/  @!P3 IMAD.MOV.U32 R14, RZ, RZ, R116 ;  /* 0x000000ffff0eb224 */ /* 0x001fc600078e0074 */
[----:B-1----:R-:W-:-:S05]  /*4920*/  @!P3 IMAD.MOV.U32 R15, RZ, RZ, R17 ;  /* 0x000000ffff0fb224 */ /* 0x002fca00078e0011 */
[----:B------:R0:W3:Y:S01]  /*4930*/  @!P3 LDG.E.U8 R162, desc[UR18][R14.64] ;  /* 0x000000120ea2b981 */ /* 0x0000e2000c1e1100 */
[----:B------:R-:W-:Y:S02]  /*4940*/  IMAD.MOV.U32 R113, RZ, RZ, R114 ;  /* 0x000000ffff717224 */ /* 0x000fe400078e0072 */
[----:B------:R-:W-:Y:S02]  /*4950*/  IMAD.MOV.U32 R114, RZ, RZ, R18 ;  /* 0x000000ffff727224 */ /* 0x000fe400078e0012 */
[----:B------:R-:W-:Y:S02]  /*4960*/  VIADD R18, R12, 0xffffffad ;  /* 0xffffffad0c127836 */ /* 0x000fe40000000000 */
[----:B------:R-:W-:-:S03]  /*4970*/  IMAD R16, R36, 0x42, RZ ;  /* 0x0000004224107824 */ /* 0x000fc600078e02ff */
[----:B------:R-:W-:Y:S01]  /*4980*/  ISETP.GE.U32.AND P4, PT, R18, 0x7fffff2e, PT ;  /* 0x7fffff2e1200780c */ /* 0x000fe20003f86070 */
[----:B------:R-:W-:Y:S01]  /*4990*/  VIADD R18, R12, 0xffffffa5 ;  /* 0xffffffa50c127836 */ /* 0x000fe20000000000 */
[----:B------:R-:W-:Y:S01]  /*49a0*/  IADD3 R160, P6, PT, R16, R2, RZ ;  /* 0x0000000210a07210 */ /* 0x000fe20007fde0ff */
[----:B------:R1:W-:Y:S01]  /*49b0*/  STL [R1+0x5cc], R116 ;  /* 0x0005cc7401007387 */ /* 0x0003e20000100800 */
[----:B0-----:R-:W-:Y:S02]  /*49c0*/  VIADD R14, R12, 0xffffff9d ;  /* 0xffffff9d0c0e7836 */ /* 0x001fe40000000000 */
[----:B------:R-:W-:Y:S01]  /*49d0*/  ISETP.GE.U32.AND P5, PT, R18, 0x7fffff26, PT ;  /* 0x7fffff261200780c */ /* 0x000fe20003fa6070 */
[----:B--2---:R-:W-:Y:S01]  /*49e0*/  STL [R1+0xb4c], R11 ;  /* 0x000b4c0b01007387 */ /* 0x004fe20000100800 */
[----:B------:R-:W-:-:S03]  /*49f0*/  LEA.HI.X.SX32 R18, R16, R3, 0x1, P6 ;  /* 0x0000000310127211 */ /* 0x000fc600030f0eff */
[----:B------:R0:W-:Y:S01]  /*4a00*/  STL [R1+0x5c8], R17 ;  /* 0x0005c81101007387 */ /* 0x0001e20000100800 */
[----:B------:R-:W-:-:S03]  /*4a10*/  PRMT R8, RZ, 0x7610, R8 ;  /* 0x00007610ff087816 */ /* 0x000fc60000000008 */
[----:B-1----:R-:W2:Y:S01]  /*4a20*/  LDL.LU R116, [R1+0xc0c] ;  /* 0x000c0c0001747983 */ /* 0x002ea20000300800 */
[----:B------:R-:W-:Y:S01]  /*4a30*/  ISETP.GE.U32.AND P3, PT, R14, 0x7fffff1e, PT ;  /* 0x7fffff1e0e00780c */ /* 0x000fe20003f66070 */
[----:B------:R-:W-:Y:S02]  /*4a40*/  @!P2 IMAD.MOV.U32 R14, RZ, RZ, R160 ;  /* 0x000000ffff0ea224 */ /* 0x000fe400078e00a0 */
[----:B------:R-:W-:Y:S01]  /*4a50*/  STL [R1+0x60c], R160 ;  /* 0x00060ca001007387 */ /* 0x000fe20000100800 */
[----:B0-----:R-:W-:-:S03]  /*4a60*/  IMAD R17, R36, 0x4a, RZ ;  /* 0x0000004a24117824 */ /* 0x001fc600078e02ff */
[----:B------:R-:W-:Y:S01]  /*4a70*/  STL [R1+0x608], R18 ;  /* 0x0006081201007387 */ /* 0x000fe20000100800 */
[----:B------:R-:W-:Y:S01]  /*4a80*/  @!P2 IMAD.MOV.U32 R15, RZ, RZ, R18 ;  /* 0x000000ffff0fa224 */ /* 0x000fe200078e0012 */
[----:B------:R-:W-:-:S04]  /*4a90*/  PRMT R161, RZ, 0x7610, R161 ;  /* 0x00007610ffa17816 */ /* 0x000fc800000000a1 */
[----:B------:R0:W2:Y:S04]  /*4aa0*/  @!P2 LDG.E.U8 R8, desc[UR18][R14.64] ;  /* 0x000000120e08a981 */ /* 0x0000a8000c1e1100 */
        /* <DEDUP_REMOVED lines=8> */
[----:B------:R-:W-:Y:S01]  /*4b30*/  STL [R1+0x64c], R162 ;  /* 0x00064ca201007387 */ /* 0x000fe20000100800 */
[----:B------:R-:W-:-:S03]  /*4b40*/  IMAD R17, R36, 0x5a, RZ ;  /* 0x0000005a24117824 */ /* 0x000fc600078e02ff */
[C---:B------:R-:W-:Y:S01]  /*4b50*/  IADD3 R160, P6, PT, R16.reuse, R2, RZ ;  /* 0x0000000210a07210 */ /* 0x040fe20007fde0ff */
[----:B--2---:R-:W-:Y:S04]  /*4b60*/  STL [R1+0xb58], R8 ;  /* 0x000b580801007387 */ /* 0x004fe80000100800 */
[----:B------:R1:W-:Y:S04]  /*4b70*/  STL [R1+0x648], R15 ;  /* 0x0006480f01007387 */ /* 0x0003e80000100800 */
[----:B------:R-:W-:Y:S01]  /*4b80*/  STL [R1+0x68c], R160 ;  /* 0x00068ca001007387 */ /* 0x000fe20000100800 */
[----:B------:R-:W-:Y:S01]  /*4b90*/  PRMT R9, RZ, 0x7610, R9 ;  /* 0x00007610ff097816 */ /* 0x000fe20000000009 */
[----:B0-----:R-:W-:Y:S01]  /*4ba0*/  @!P4 IMAD.MOV.U32 R14, RZ, RZ, R160 ;  /* 0x000000ffff0ec224 */ /* 0x001fe200078e00a0 */
[----:B-1----:R-:W-:-:S02]  /*4bb0*/  LEA.HI.X.SX32 R15, R16, R3, 0x1, P6 ;  /* 0x00000003100f7211 */ /* 0x002fc400030f0eff */
[----:B------:R-:W-:-:S03]  /*4bc0*/  PRMT R152, RZ, 0x7610, R152 ;  /* 0x00007610ff987816 */ /* 0x000fc60000000098 */
        /* <DEDUP_REMOVED lines=8> */
[----:B------:R-:W-:Y:S02]  /*4c50*/  VIADD R18, R12, 0xffffff8d ;  /* 0xffffff8d0c127836 */ /* 0x000fe40000000000 */
[----:B------:R-:W-:-:S03]  /*4c60*/  IMAD R16, R36, 0x62, RZ ;  /* 0x0000006224107824 */ /* 0x000fc600078e02ff */
[----:B------:R-:W-:Y:S01]  /*4c70*/  ISETP.GE.U32.AND P0, PT, R18, 0x7fffff0e, PT ;  /* 0x7fffff0e1200780c */ /* 0x000fe20003f06070 */
[----:B------:R-:W-:Y:S01]  /*4c80*/  VIADD R18, R12, 0xffffff85 ;  /* 0xffffff850c127836 */ /* 0x000fe20000000000 */
[----:B------:R-:W-:Y:S01]  /*4c90*/  IADD3 R160, P6, PT, R16, R2, RZ ;  /* 0x0000000210a07210 */ /* 0x000fe20007fde0ff */
[----:B------:R-:W-:Y:S03]  /*4ca0*/  STL [R1+0x6c4], R161 ;  /* 0x0006c4a101007387 */ /* 0x000fe60000100800 */
[----:B------:R-:W-:Y:S02]  /*4cb0*/  ISETP.GE.U32.AND P4, PT, R18, 0x7fffff06, PT ;  /* 0x7fffff061200780c */ /* 0x000fe40003f86070 */
[----:B------:R-:W-:Y:S01]  /*4cc0*/  LEA.HI.X.SX32 R18, R16, R3, 0x1, P6 ;  /* 0x0000000310127211 */ /* 0x000fe200030f0eff */
[----:B--2---:R-:W-:Y:S01]  /*4cd0*/  STL [R1+0xb5c], R9 ;  /* 0x000b5c0901007387 */ /* 0x004fe20000100800 */
[----:B------:R-:W-:-:S02]  /*4ce0*/  IMAD R17, R36, 0x6a, RZ ;  /* 0x0000006a24117824 */ /* 0x000fc400078e02ff */
[----:B0-----:R-:W-:Y:S01]  /*4cf0*/  VIADD R14, R12, 0xfffffffc ;  /* 0xfffffffc0c0e7836 */ /* 0x001fe20000000000 */
[----:B------:R-:W-:Y:S04]  /*4d00*/  STL [R1+0x6c0], R162 ;  /* 0x0006c0a201007387 */ /* 0x000fe80000100800 */
[----:B------:R-:W-:Y:S04]  /*4d10*/  STL [R1+0x6fc], R160 ;  /* 0x0006fca001007387 */ /* 0x000fe80000100800 */
[----:B------:R-:W-:Y:S01]  /*4d20*/  STL [R1+0x6f8], R18 ;  /* 0x0006f81201007387 */ /* 0x000fe20000100800 */
[----:B------:R-:W-:Y:S01]  /*4d30*/  PRMT R132, RZ, 0x7610, R132 ;  /* 0x00007610ff847816 */ /* 0x000fe20000000084 */
[----:B------:R-:W-:Y:S01]  /*4d40*/  @!P3 IMAD.MOV.U32 R15, RZ, RZ, R18 ;  /* 0x000000ffff0fb224 */ /* 0x000fe200078e0012 */
[----:B------:R-:W-:Y:S01]  /*4d50*/  ISETP.GE.U32.AND P5, PT, R14, 0x7fffff7d, PT ;  /* 0x7fffff7d0e00780c */ /* 0x000fe20003fa6070 */
[----:B------:R-:W-:Y:S01]  /*4d60*/  @!P3 IMAD.MOV.U32 R14, RZ, RZ, R160 ;  /* 0x000000ffff0eb224 */ /* 0x000fe200078e00a0 */
[----:B------:R-:W-:-:S04]  /*4d70*/  PRMT R109, RZ, 0x7610, R109 ;  /* 0x00007610ff6d7816 */ /* 0x000fc8000000006d */
[----:B------:R0:W2:Y:S04]  /*4d80*/  @!P3 LDG.E.U8 R132, desc[UR18][R14.64] ;  /* 0x000000120e84b981 */ /* 0x0000a8000c1e1100 */
[----:B---3--:R1:W-:Y:S02]  /*4d90*/  STL [R1+0x46c], R152 ;  /* 0x00046c9801007387 */ /* 0x0083e40000100800 */
[----:B-1----:R-:W-:-:S04]  /*4da0*/  IADD3 R152, P6, PT, R17, R2, RZ ;  /* 0x0000000211987210 */ /* 0x002fc80007fde0ff */
[----:B------:R-:W-:Y:S01]  /*4db0*/  LEA.HI.X.SX32 R161, R17, R3, 0x1, P6 ;  /* 0x0000000311a17211 */ /* 0x000fe200030f0eff */
[----:B0-----:R-:W-:-:S04]  /*4dc0*/  @!P2 IMAD.MOV.U32 R14, RZ, RZ, R152 ;  /* 0x000000ffff0ea224 */ /* 0x001fc800078e0098 */
[----:B------:R-:W-:-:S05]  /*4dd0*/  @!P2 IMAD.MOV.U32 R15, RZ, RZ, R161 ;  /* 0x000000ffff0fa224 */ /* 0x000fca00078e00a1 */
[----:B------:R0:W3:Y:S01]  /*4de0*/  @!P2 LDG.E.U8 R109, desc[UR18][R14.64] ;  /* 0x000000120e6da981 */ /* 0x0000e2000c1e1100 */
[----:B------:R-:W-:-:S05]  /*4df0*/  VIADD R16, R12, 0xfffffff4 ;  /* 0xfffffff40c107836 */ /* 0x000fca0000000000 */
[----:B------:R-:W-:Y:S01]  /*4e00*/  ISETP.GE.U32.AND P3, PT, R16, 0x7fffff75, PT ;  /* 0x7fffff751000780c */ /* 0x000fe20003f66070 */
[C---:B------:R-:W-:Y:S01]  /*4e10*/  IMAD R16, R36.reuse, 0x72, RZ ;  /* 0x0000007224107824 */ /* 0x040fe200078e02ff */
[----:B------:R-:W-:Y:S01]  /*4e20*/  STL [R1+0x734], R152 ;  /* 0x0007349801007387 */ /* 0x000fe20000100800 */
[----:B------:R-:W-:-:S03]  /*4e30*/  IMAD R17, R36, 0x7a, RZ ;  /* 0x0000007a24117824 */ /* 0x000fc600078e02ff */
[----:B------:R-:W-:Y:S01]  /*4e40*/  IADD3 R160, P6, PT, R16, R2, RZ ;  /* 0x0000000210a07210 */ /* 0x000fe20007fde0ff */
[----:B--2---:R-:W-:Y:S04]  /*4e50*/  STL [R1+0xb60], R132 ;  /* 0x000b608401007387 */ /* 0x004fe80000100800 */
[----:B------:R1:W-:Y:S01]  /*4e60*/  STL [R1+0x730], R161 ;  /* 0x000730a101007387 */ /* 0x0003e20000100800 */
[----:B------:R-:W-:-:S03]  /*4e70*/  PRMT R159, RZ, 0x7610, R159 ;  /* 0x00007610ff9f7816 */ /* 0x000fc6000000009f */
[----:B------:R2:W-:Y:S01]  /*4e80*/  STL [R1+0x76c], R160 ;  /* 0x00076ca001007387 */ /* 0x0005e20000100800 */
[----:B0-----:R-:W-:Y:S01]  /*4e90*/  @!P0 IMAD.MOV.U32 R14, RZ, RZ, R160 ;  /* 0x000000ffff0e8224 */ /* 0x001fe200078e00a0 */
[----:B-1----:R-:W-:Y:S01]  /*4ea0*/  LEA.HI.X.SX32 R161, R16, R3, 0x1, P6 ;  /* 0x0000000310a17211 */ /* 0x002fe200030f0eff */
[C---:B------:R-:W-:Y:S02]  /*4eb0*/  VIADD R16, R12.reuse, 0xffffffe4 ;  /* 0xffffffe40c107836 */ /* 0x040fe40000000000 */
[----:B------:R-:W-:Y:S02]  /*4ec0*/  VIADD R18, R12, 0xffffffec ;  /* 0xffffffec0c127836 */ /* 0x000fe40000000000 */
[----:B------:R-:W-:Y:S01]  /*4ed0*/  @!P0 IMAD.MOV.U32 R15, RZ, RZ, R161 ;  /* 0x000000ffff0f8224 */ /* 0x000fe200078e00a1 */
[----:B------:R-:W-:Y:S02]  /*4ee0*/  PRMT R130, RZ, 0x7610, R130 ;  /* 0x00007610ff827816 */ /* 0x000fe40000000082 */
[----:B------:R-:W-:-:S02]  /*4ef0*/  ISETP.GE.U32.AND P2, PT, R18, 0x7fffff6d, PT ;  /* 0x7fffff6d1200780c */ /* 0x000fc40003f46070 */
[----:B------:R0:W4:Y:S01]  /*4f00*/  @!P0 LDG.E.U8 R159, desc[UR18][R14.64] ;  /* 0x000000120e9f8981 */ /* 0x000122000c1e1100 */
[----:B------:R-:W-:Y:S01]  /*4f10*/  ISETP.GE.U32.AND P0, PT, R16, 0x7fffff65, PT ;  /* 0x7fffff651000780c */ /* 0x000fe20003f06070 */
[C---:B------:R-:W-:Y:S01]  /*4f20*/  IMAD R18, R36.reuse, 0x3, RZ ;  /* 0x0000000324127824 */ /* 0x040fe200078e02ff */
[----:B------:R-:W-:Y:S01]  /*4f30*/  PRMT R108, RZ, 0x7610, R108 ;  /* 0x00007610ff6c7816 */ /* 0x000fe2000000006c */
[----:B--2---:R-:W-:Y:S02]  /*4f40*/  IMAD.MOV.U32 R160, RZ, RZ, R139 ;  /* 0x000000ffffa07224 */ /* 0x004fe400078e008b */
[----:B------:R-:W-:Y:S02]  /*4f50*/  IMAD R139, R36, 0x13, RZ ;  /* 0x00000013248b7824 */ /* 0x000fe400078e02ff */
[----:B------:R-:W-:Y:S02]  /*4f60*/  IMAD.MOV.U32 R162, RZ, RZ, R28 ;  /* 0x000000ffffa27224 */ /* 0x000fe400078e001c */
[----:B------:R-:W-:Y:S01]  /*4f70*/  IMAD.MOV.U32 R28, RZ, RZ, R146 ;  /* 0x000000ffff1c7224 */ /* 0x000fe200078e0092 */
[----:B------:R-:W-:-:S02]  /*4f80*/  PRMT R6, RZ, 0x7610, R6 ;  /* 0x00007610ff067816 */ /* 0x000fc40000000006 */
[----:B------:R-:W-:Y:S01]  /*4f90*/  PRMT R155, RZ, 0x7610, R155 ;  /* 0x00007610ff9b7816 */ /* 0x000fe2000000009b */
[----:B---3--:R1:W-:Y:S02]  /*4fa0*/  STL [R1+0x424], R109 ;  /* 0x0004246d01007387 */ /* 0x0083e40000100800 */
[----:B-1----:R-:W-:-:S04]  /*4fb0*/  IADD3 R109, P6, PT, R17, R2, RZ ;  /* 0x00000002116d7210 */ /* 0x002fc80007fde0ff */
[----:B------:R-:W-:Y:S01]  /*4fc0*/  LEA.HI.X.SX32 R152, R17, R3, 0x1, P6 ;  /* 0x0000000311987211 */ /* 0x000fe200030f0eff */
[----:B------:R-:W-:-:S04]  /*4fd0*/  @!P4 IMAD.MOV.U32 R16, RZ, RZ, R109 ;  /* 0x000000ffff10c224 */ /* 0x000fc800078e006d */
[----:B------:R-:W-:Y:S01]  /*4fe0*/  @!P4 IMAD.MOV.U32 R17, RZ, RZ, R152 ;  /* 0x000000ffff11c224 */ /* 0x000fe200078e0098 */
[----:B0-----:R-:W-:-:S04]  /*4ff0*/  IADD3 R14, P6, PT, R18, R2, RZ ;  /* 0x00000002120e7210 */ /* 0x001fc80007fde0ff */
[----:B------:R0:W2:Y:S01]  /*5000*/  @!P4 LDG.E.U8 R130, desc[UR18][R16.64] ;  /* 0x000000121082c981 */ /* 0x0000a2000c1e1100 */
[----:B------:R-:W-:Y:S01]  /*5010*/  LEA.HI.X.SX32 R15, R18, R3, 0x1, P6 ;  /* 0x00000003120f7211 */ /* 0x000fe200030f0eff */
[----:B------:R-:W-:-:S04]  /*5020*/  VIADD R18, R12, 0xffffffd4 ;  /* 0xffffffd40c127836 */ /* 0x000fc80000000000 */
[----:B------:R-:W3:Y:S01]  /*5030*/  @!P5 LDG.E.U8 R108, desc[UR18][R14.64] ;  /* 0x000000120e6cd981 */ /* 0x000ee2000c1e1100 */
[----:B0-----:R-:W-:Y:S02]  /*5040*/  VIADD R16, R12, 0xffffffdc ;  /* 0xffffffdc0c107836 */ /* 0x001fe40000000000 */
[----:B------:R-:W-:-:S03]  /*5050*/  IMAD R17, R36, 0xb, RZ ;  /* 0x0000000b24117824 */ /* 0x000fc600078e02ff */
[----:B------:R-:W-:Y:S02]  /*5060*/  ISETP.GE.U32.AND P4, PT, R16, 0x7fffff5d, PT ;  /* 0x7fffff5d1000780c */ /* 0x000fe40003f86070 */
[CC--:B------:R-:W-:Y:S02]  /*5070*/  IADD3 R16, P6, PT, R17.reuse, R2.reuse, RZ ;  /* 0x0000000211107210 */ /* 0x0c0fe40007fde0ff */
[----:B------:R-:W-:Y:S01]  /*5080*/  ISETP.GE.U32.AND P5, PT, R18, 0x7fffff55, PT ;  /* 0x7fffff551200780c */ /* 0x000fe20003fa6070 */
[----:B------:R-:W-:Y:S01]  /*5090*/  IMAD R18, R36, 0x1b, RZ ;  /* 0x0000001b24127824 */ /* 0x000fe200078e02ff */
[----:B------:R-:W-:Y:S01]  /*50a0*/  LEA.HI.X.SX32 R17, R17, R3, 0x1, P6 ;  /* 0x0000000311117211 */ /* 0x000fe200030f0eff */
[----:B------:R-:W-:Y:S01]  /*50b0*/  STL [R1+0x768], R161 ;  /* 0x000768a101007387 */ /* 0x000fe20000100800 */
[----:B------:R-:W-:-:S03]  /*50c0*/  IADD3 R146, P6, PT, R139, R2, RZ ;  /* 0x000000028b927210 */ /* 0x000fc60007fde0ff */
[----:B------:R0:W-:Y:S01]  /*50d0*/  STL [R1+0x7a4], R109 ;  /* 0x0007a46d01007387 */ /* 0x0001e20000100800 */
[----:B------:R-:W-:-:S03]  /*50e0*/  LEA.HI.X.SX32 R139, R139, R3, 0x1, P6 ;  /* 0x000000038b8b7211 */ /* 0x000fc600030f0eff */
[----:B------:R1:W-:Y:S04]  /*50f0*/  STL [R1+0x7a0], R152 ;  /* 0x0007a09801007387 */ /* 0x0003e80000100800 */
[----:B------:R-:W4:Y:S01]  /*5100*/  @!P3 LDG.E.U8 R6, desc[UR18][R16.64] ;  /* 0x000000121006b981 */ /* 0x000f22000c1e1100 */
[----:B0-----:R-:W-:Y:S02]  /*5110*/  IMAD.MOV.U32 R109, RZ, RZ, R19 ;  /* 0x000000ffff6d7224 */ /* 0x001fe400078e0013 */
[----:B------:R-:W-:Y:S01]  /*5120*/  VIADD R19, R12, 0xffffffcc ;  /* 0xffffffcc0c137836 */ /* 0x000fe20000000000 */
[----:B-1----:R-:W-:Y:S01]  /*5130*/  IADD3 R152, P6, PT, R18, R2, RZ ;  /* 0x0000000212987210 */ /* 0x002fe20007fde0ff */
[----:B------:R-:W-:-:S03]  /*5140*/  IMAD.MOV.U32 R161, RZ, RZ, R115 ;  /* 0x000000ffffa17224 */ /* 0x000fc600078e0073 */
[----:B------:R-:W-:Y:S01]  /*5150*/  ISETP.GE.U32.AND P3, PT, R19, 0x7fffff4d, PT ;  /* 0x7fffff4d1300780c */ /* 0x000fe20003f66070 */
[----:B------:R-:W-:Y:S01]  /*5160*/  @!P2 IMAD.MOV.U32 R19, RZ, RZ, R139 ;  /* 0x000000ffff13a224 */ /* 0x000fe200078e008b */
[----:B------:R-:W-:Y:S01]  /*5170*/  LEA.HI.X.SX32 R115, R18, R3, 0x1, P6 ;  /* 0x0000000312737211 */ /* 0x000fe200030f0eff */
[----:B------:R-:W-:-:S05]  /*5180*/  @!P2 IMAD.MOV.U32 R18, RZ, RZ, R146 ;  /* 0x000000ffff12a224 */ /* 0x000fca00078e0092 */
[----:B------:R0:W4:Y:S01]  /*5190*/  @!P2 LDG.E.U8 R155, desc[UR18][R18.64] ;  /* 0x00000012129ba981 */ /* 0x000122000c1e1100 */
[----:B------:R-:W-:Y:S01]  /*51a0*/  PRMT R7, RZ, 0x7610, R7 ;  /* 0x00007610ff077816 */ /* 0x000fe20000000007 */
[----:B0-----:R-:W-:Y:S02]  /*51b0*/  @!P0 IMAD.MOV.U32 R18, RZ, RZ, R152 ;  /* 0x000000ffff128224 */ /* 0x001fe400078e0098 */
[----:B------:R-:W-:-:S05]  /*51c0*/  @!P0 IMAD.MOV.U32 R19, RZ, RZ, R115 ;  /* 0x000000ffff138224 */ /* 0x000fca00078e0073 */
[----:B------:R0:W4:Y:S01]  /*51d0*/  @!P0 LDG.E.U8 R7, desc[UR18][R18.64] ;  /* 0x0000001212078981 */ /* 0x000122000c1e1100 */
[----:B------:R-:W-:Y:S01]  /*51e0*/  PRMT R154, RZ, 0x7610, R154 ;  /* 0x00007610ff9a7816 */ /* 0x000fe2000000009a */
[----:B0-----:R-:W-:-:S05]  /*51f0*/  VIADD R18, R12, 0xffffffbc ;  /* 0xffffffbc0c127836 */ /* 0x001fca0000000000 */
[----:B------:R-:W-:Y:S01]  /*5200*/  ISETP.GE.U32.AND P0, PT, R18, 0x7fffff3d, PT ;  /* 0x7fffff3d1200780c */ /* 0x000fe20003f06070 */
[----:B--2---:R-:W-:Y:S04]  /*5210*/  STL [R1+0xb6c], R130 ;  /* 0x000b6c8201007387 */ /* 0x004fe80000100800 */
[----:B---3--:R-:W-:Y:S04]  /*5220*/  STL [R1+0x3e8], R108 ;  /* 0x0003e86c01007387 */ /* 0x008fe80000100800 */
[----:B----4-:R0:W-:Y:S04]  /*5230*/  STL [R1+0x42c], R159 ;  /* 0x00042c9f01007387 */ /* 0x0101e80000100800 */
[----:B------:R-:W-:Y:S04]  /*5240*/  STL [R1+0xa1c], R14 ;  /* 0x000a1c0e01007387 */ /* 0x000fe80000100800 */
[----:B------:R-:W-:Y:S01]  /*5250*/  STL [R1+0xa18], R15 ;  /* 0x000a180f01007387 */ /* 0x000fe20000100800 */
[----:B0-----:R-:W-:-:S02]  /*5260*/  IMAD.MOV.U32 R159, RZ, RZ, R21 ;  /* 0x000000ffff9f7224 */ /* 0x001fc400078e0015 */
[----:B------:R-:W-:Y:S01]  /*5270*/  IMAD R21, R36, 0x23, RZ ;  /* 0x0000002324157824 */ /* 0x000fe200078e02ff */
[----:B------:R-:W-:Y:S04]  /*5280*/  STL [R1+0xb70], R6 ;  /* 0x000b700601007387 */ /* 0x000fe80000100800 */
[----:B------:R-:W-:Y:S04]  /*5290*/  STL [R1+0xa24], R16 ;  /* 0x000a241001007387 */ /* 0x000fe80000100800 */
[----:B------:R-:W-:Y:S04]  /*52a0*/  STL [R1+0xa20], R17 ;  /* 0x000a201101007387 */ /* 0x000fe80000100800 */
[----:B------:R-:W-:Y:S04]  /*52b0*/  STL [R1+0xa4], R152 ;  /* 0x0000a49801007387 */ /* 0x000fe80000100800 */
[----:B------:R-:W-:Y:S04]  /*52c0*/  STL [R1+0xa2c], R146 ;  /* 0x000a2c9201007387 */ /* 0x000fe80000100800 */
[----:B------:R-:W-:Y:S04]  /*52d0*/  STL [R1+0xa28], R139 ;  /* 0x000a288b01007387 */ /* 0x000fe80000100800 */
[----:B------:R-:W-:Y:S04]  /*52e0*/  STL [R1+0xa0], R115 ;  /* 0x0000a07301007387 */ /* 0x000fe80000100800 */
[----:B------:R0:W-:Y:S01]  /*52f0*/  STL [R1+0x3c0], R155 ;  /* 0x0003c09b01007387 */ /* 0x0001e20000100800 */
[----:B------:R-:W-:Y:S01]  /*5300*/  IMAD.MOV.U32 R108, RZ, RZ, R113 ;  /* 0x000000ffff6c7224 */ /* 0x000fe200078e0071 */
[----:B0-----:R-:W-:-:S02]  /*5310*/  IADD3 R155, P6, PT, R21, R2, RZ ;  /* 0x00000002159b7210 */ /* 0x001fc40007fde0ff */
[----:B------:R-:W2:Y:S02]  /*5320*/  LDL.LU R115, [R1+0xc08] ;  /* 0x000c080001737983 */ /* 0x000ea40000300800 */
[----:B------:R-:W-:Y:S01]  /*5330*/  LEA.HI.X.SX32 R19, R21, R3, 0x1, P6 ;  /* 0x0000000315137211 */ /* 0x000fe200030f0eff */
[----:B------:R-:W-:-:S05]  /*5340*/  @!P4 IMAD.MOV.U32 R18, RZ, RZ, R155 ;  /* 0x000000ffff12c224 */ /* 0x000fca00078e009b */
[----:B------:R0:W3:Y:S01]  /*5350*/  @!P4 LDG.E.U8 R154, desc[UR18][R18.64] ;  /* 0x00000012129ac981 */ /* 0x0000e2000c1e1100 */
[----:B------:R-:W-:Y:S02]  /*5360*/  IMAD.MOV.U32 R113, RZ, RZ, R20 ;  /* 0x000000ffff717224 */ /* 0x000fe400078e0014 */
[----:B------:R-:W-:-:S05]  /*5370*/  VIADD R20, R12, 0xffffffc4 ;  /* 0xffffffc40c147836 */ /* 0x000fca0000000000 */
[----:B------:R-:W-:Y:S01]  /*5380*/  ISETP.GE.U32.AND P2, PT, R20, 0x7fffff45, PT ;  /* 0x7fffff451400780c */ /* 0x000fe20003f46070 */
[----:B------:R-:W-:Y:S02]  /*5390*/  IMAD R20, R36, 0x2b, RZ ;  /* 0x0000002b24147824 */ /* 0x000fe400078e02ff */
[----:B------:R-:W-:-:S03]  /*53a0*/  VIADD R21, R12, 0xffffffb4 ;  /* 0xffffffb40c157836 */ /* 0x000fc60000000000 */
[C---:B------:R-:W-:Y:S01]  /*53b0*/  IADD3 R152, P6, PT, R20.reuse, R2, RZ ;  /* 0x0000000214987210 */ /* 0x040fe20007fde0ff */
[----:B------:R-:W-:Y:S01]  /*53c0*/  STL [R1+0xb78], R7 ;  /* 0x000b780701007387 */ /* 0x000fe20000100800 */
[----:B------:R-:W-:Y:S02]  /*53d0*/  ISETP.GE.U32.AND P4, PT, R21, 0x7fffff35, PT ;  /* 0x7fffff351500780c */ /* 0x000fe40003f86070 */
[----:B0-----:R-:W-:Y:S01]  /*53e0*/  LEA.HI.X.SX32 R18, R20, R3, 0x1, P6 ;  /* 0x0000000314127211 */ /* 0x001fe200030f0eff */
[----:B------:R-:W-:Y:S01]  /*53f0*/  STL [R1+0xe4], R155 ;  /* 0x0000e49b01007387 */ /* 0x000fe20000100800 */
[----:B------:R-:W-:-:S03]  /*5400*/  IMAD R21, R36, 0x33, RZ ;  /* 0x0000003324157824 */ /* 0x000fc600078e02ff */
[----:B------:R0:W-:Y:S01]  /*5410*/  STL [R1+0xe0], R19 ;  /* 0x0000e01301007387 */ /* 0x0001e20000100800 */
[----:B------:R-:W-:-:S03]  /*5420*/  PRMT R126, RZ, 0x7610, R126 ;  /* 0x00007610ff7e7816 */ /* 0x000fc6000000007e */
[----:B------:R-:W-:Y:S01]  /*5430*/  STL [R1+0x554], R152 ;  /* 0x0005549801007387 */ /* 0x000fe20000100800 */
[----:B0-----:R-:W-:Y:S01]  /*5440*/  @!P5 IMAD.MOV.U32 R19, RZ, RZ, R18 ;  /* 0x000000ffff13d224 */ /* 0x001fe200078e0012 */
[----:B------:R-:W-:Y:S02]  /*5450*/  PRMT R153, RZ, 0x7610, R153 ;  /* 0x00007610ff997816 */ /* 0x000fe40000000099 */
[----:B---3--:R0:W-:Y:S04]  /*5460*/  STL [R1+0x3b4], R154 ;  /* 0x0003b49a01007387 */ /* 0x0081e80000100800 */
[----:B------:R1:W-:Y:S01]  /*5470*/  STL [R1+0x550], R18 ;  /* 0x0005501201007387 */ /* 0x0003e20000100800 */
[----:B0-----:R-:W-:Y:S02]  /*5480*/  IMAD.MOV.U32 R154, RZ, RZ, R161 ;  /* 0x000000ffff9a7224 */ /* 0x001fe400078e00a1 */
[----:B------:R-:W-:Y:S01]  /*5490*/  IMAD.MOV.U32 R161, RZ, RZ, R114 ;  /* 0x000000ffffa17224 */ /* 0x000fe200078e0072 */
[----:B------:R-:W-:Y:S01]  /*54a0*/  IADD3 R114, P6, PT, R21, R2, RZ ;  /* 0x0000000215727210 */ /* 0x000fe20007fde0ff */
[----:B-1----:R-:W-:-:S05]  /*54b0*/  @!P5 IMAD.MOV.U32 R18, RZ, RZ, R152 ;  /* 0x000000ffff12d224 */ /* 0x002fca00078e0098 */
[----:B------:R0:W3:Y:S02]  /*54c0*/  @!P5 LDG.E.U8 R126, desc[UR18][R18.64] ;  /* 0x00000012127ed981 */ /* 0x0000e4000c1e1100 */
[----:B0-----:R-:W-:Y:S01]  /*54d0*/  LEA.HI.X.SX32 R19, R21, R3, 0x1, P6 ;  /* 0x0000000315137211 */ /* 0x001fe200030f0eff */
[----:B------:R-:W-:-:S05]  /*54e0*/  @!P3 IMAD.MOV.U32 R18, RZ, RZ, R114 ;  /* 0x000000ffff12b224 */ /* 0x000fca00078e0072 */
[----:B------:R0:W4:Y:S01]  /*54f0*/  @!P3 LDG.E.U8 R153, desc[UR18][R18.64] ;  /* 0x000000121299b981 */ /* 0x000122000c1e1100 */
[----:B------:R-:W-:-:S05]  /*5500*/  IMAD R20, R36, 0x3b, RZ ;  /* 0x0000003b24147824 */ /* 0x000fca00078e02ff */
[----:B------:R-:W-:Y:S01]  /*5510*/  IADD3 R152, P6, PT, R20, R2, RZ ;  /* 0x0000000214987210 */ /* 0x000fe20007fde0ff */
[----:B------:R-:W-:-:S03]  /*5520*/  IMAD.MOV.U32 R155, RZ, RZ, R159 ;  /* 0x000000ffff9b7224 */ /* 0x000fc600078e009f */
[----:B------:R-:W-:Y:S01]  /*5530*/  LEA.HI.X.SX32 R20, R20, R3, 0x1, P6 ;  /* 0x0000000314147211 */ /* 0x000fe200030f0eff */
[----:B------:R-:W-:Y:S01]  /*5540*/  IMAD.MOV.U32 R159, RZ, RZ, R108 ;  /* 0x000000ffff9f7224 */ /* 0x000fe200078e006c */
[----:B------:R-:W-:Y:S01]  /*5550*/  PRMT R125, RZ, 0x7610, R125 ;  /* 0x00007610ff7d7816 */ /* 0x000fe2000000007d */
[----:B------:R-:W-:Y:S02]  /*5560*/  IMAD.MOV.U32 R108, RZ, RZ, R22 ;  /* 0x000000ffff6c7224 */ /* 0x000fe400078e0016 */
[----:B------:R-:W-:Y:S02]  /*5570*/  VIADD R22, R12, 0xffffffac ;  /* 0xffffffac0c167836 */ /* 0x000fe40000000000 */
[----:B0-----:R-:W-:Y:S02]  /*5580*/  @!P2 IMAD.MOV.U32 R18, RZ, RZ, R152 ;  /* 0x000000ffff12a224 */ /* 0x001fe400078e0098 */
[----:B------:R-:W-:Y:S01]  /*5590*/  IMAD R21, R36, 0x43, RZ ;  /* 0x0000004324157824 */ /* 0x000fe200078e02ff */
[----:B------:R-:W-:Y:S01]  /*55a0*/  ISETP.GE.U32.AND P5, PT, R22, 0x7fffff2d, PT ;  /* 0x7fffff2d1600780c */ /* 0x000fe20003fa6070 */
[----:B------:R-:W-:-:S05]  /*55b0*/  VIADD R22, R12, 0xffffffa4 ;  /* 0xffffffa40c167836 */ /* 0x000fca0000000000 */
[----:B------:R-:W-:Y:S02]  /*55c0*/  ISETP.GE.U32.AND P3, PT, R22, 0x7fffff25, PT ;  /* 0x7fffff251600780c */ /* 0x000fe40003f66070 */
[----:B------:R-:W-:Y:S01]  /*55d0*/  PRMT R22, RZ, 0x7610, R22 ;  /* 0x00007610ff167816 */ /* 0x000fe20000000016 */
[----:B---3--:R-:W-:Y:S04]  /*55e0*/  STL [R1+0xb80], R126 ;  /* 0x000b807e01007387 */ /* 0x008fe80000100800 */
[----:B------:R0:W-:Y:S04]  /*55f0*/  STL [R1+0x594], R114 ;  /* 0x0005947201007387 */ /* 0x0001e80000100800 */
[----:B------:R1:W-:Y:S04]  /*5600*/  STL [R1+0x590], R19 ;  /* 0x0005901301007387 */ /* 0x0003e80000100800 */
[----:B------:R-:W-:Y:S04]  /*5610*/  STL [R1+0x5d4], R152 ;  /* 0x0005d49801007387 */ /* 0x000fe80000100800 */
[----:B0-----:R-:W3:Y:S01]  /*5620*/  LDL.LU R114, [R1+0xc04] ;  /* 0x000c040001727983 */ /* 0x001ee20000300800 */
[----:B-1----:R-:W-:-:S03]  /*5630*/  @!P2 IMAD.MOV.U32 R19, RZ, RZ, R20 ;  /* 0x000000ffff13a224 */ /* 0x002fc600078e0014 */
[----:B------:R-:W-:Y:S04]  /*5640*/  STL [R1+0x5d0], R20 ;  /* 0x0005d01401007387 */ /* 0x000fe80000100800 */
[----:B----4-:R0:W-:Y:S04]  /*5650*/  STL [R1+0x3ac], R153 ;  /* 0x0003ac9901007387 */ /* 0x0101e80000100800 */
[----:B------:R1:W4:Y:S01]  /*5660*/  @!P2 LDG.E.U8 R125, desc[UR18][R18.64] ;  /* 0x00000012127da981 */ /* 0x000322000c1e1100 */
[----:B0-----:R-:W-:Y:S02]  /*5670*/  IMAD.MOV.U32 R153, RZ, RZ, R159 ;  /* 0x000000ffff997224 */ /* 0x001fe400078e009f */
[----:B------:R-:W-:-:S02]  /*5680*/  IMAD.MOV.U32 R159, RZ, RZ, R108 ;  /* 0x000000ffff9f7224 */ /* 0x000fc400078e006c */
[----:B------:R-:W-:Y:S01]  /*5690*/  IMAD.MOV.U32 R108, RZ, RZ, R113 ;  /* 0x000000ffff6c7224 */ /* 0x000fe200078e0071 */
[----:B------:R-:W-:Y:S01]  /*56a0*/  IADD3 R113, P6, PT, R21, R2, RZ ;  /* 0x0000000215717210 */ /* 0x000fe20007fde0ff */
[----:B-1----:R-:W-:-:S03]  /*56b0*/  VIADD R18, R12, 0xffffff9c ;  /* 0xffffff9c0c127836 */ /* 0x002fc60000000000 */
[----:B------:R-:W-:Y:S02]  /*56c0*/  LEA.HI.X.SX32 R19, R21, R3, 0x1, P6 ;  /* 0x0000000315137211 */ /* 0x000fe400030f0eff */
[----:B------:R-:W-:Y:S01]  /*56d0*/  ISETP.GE.U32.AND P2, PT, R18, 0x7fffff1d, PT ;  /* 0x7fffff1d1200780c */ /* 0x000fe20003f46070 */
[----:B------:R-:W-:-:S05]  /*56e0*/  @!P0 IMAD.MOV.U32 R18, RZ, RZ, R113 ;  /* 0x000000ffff128224 */ /* 0x000fca00078e0071 */
[----:B------:R0:W2:Y:S01]  /*56f0*/  @!P0 LDG.E.U8 R22, desc[UR18][R18.64] ;  /* 0x0000001212168981 */ /* 0x0000a2000c1e1100 */
[----:B------:R-:W-:Y:S02]  /*5700*/  IMAD R20, R36, 0x4b, RZ ;  /* 0x0000004b24147824 */ /* 0x000fe400078e02ff */
[----:B------:R-:W-:-:S03]  /*5710*/  VIADD R21, R12, 0xffffff94 ;  /* 0xffffff940c157836 */ /* 0x000fc60000000000 */
[----:B------:R-:W-:Y:S02]  /*5720*/  IADD3 R152, P6, PT, R20, R2, RZ ;  /* 0x0000000214987210 */ /* 0x000fe40007fde0ff */
[----:B------:R-:W-:Y:S01]  /*5730*/  ISETP.GE.U32.AND P0, PT, R21, 0x7fffff15, PT ;  /* 0x7fffff151500780c */ /* 0x000fe20003f06070 */
[----:B------:R-:W-:Y:S01]  /*5740*/  IMAD R21, R36, 0x53, RZ ;  /* 0x0000005324157824 */ /* 0x000fe200078e02ff */
[----:B------:R-:W-:Y:S01]  /*5750*/  PRMT R4, RZ, 0x7610, R4 ;  /* 0x00007610ff047816 */ /* 0x000fe20000000004 */
[----:B0-----:R-:W-:Y:S01]  /*5760*/  @!P4 IMAD.MOV.U32 R18, RZ, RZ, R152 ;  /* 0x000000ffff12c224 */ /* 0x001fe200078e0098 */
[----:B------:R-:W-:Y:S01]  /*5770*/  PRMT R151, RZ, 0x7610, R151 ;  /* 0x00007610ff977816 */ /* 0x000fe20000000097 */
[----:B----4-:R-:W-:Y:S04]  /*5780*/  STL [R1+0xb88], R125 ;  /* 0x000b887d01007387 */ /* 0x010fe80000100800 */
[----:B------:R-:W-:Y:S04]  /*5790*/  STL [R1+0x614], R113 ;  /* 0x0006147101007387 */ /* 0x000fe80000100800 */
[----:B------:R0:W-:Y:S04]  /*57a0*/  STL [R1+0x610], R19 ;  /* 0x0006101301007387 */ /* 0x0001e80000100800 */
[----:B------:R-:W-:Y:S01]  /*57b0*/  STL [R1+0x654], R152 ;  /* 0x0006549801007387 */ /* 0x000fe20000100800 */
[----:B0-----:R-:W-:-:S02]  /*57c0*/  LEA.HI.X.SX32 R19, R20, R3, 0x1, P6 ;  /* 0x0000000314137211 */ /* 0x001fc400030f0eff */
[----:B------:R-:W-:-:S03]  /*57d0*/  IADD3 R113, P6, PT, R21, R2, RZ ;  /* 0x0000000215717210 */ /* 0x000fc60007fde0ff */
[----:B------:R0:W4:Y:S04]  /*57e0*/  @!P4 LDG.E.U8 R4, desc[UR18][R18.64] ;  /* 0x000000121204c981 */ /* 0x000128000c1e1100 */
[----:B--2---:R-:W-:Y:S04]  /*57f0*/  STL [R1+0x37c], R22 ;  /* 0x00037c1601007387 */ /* 0x004fe80000100800 */
[----:B------:R1:W-:Y:S01]  /*5800*/  STL [R1+0x650], R19 ;  /* 0x0006501301007387 */ /* 0x0003e20000100800 */
[----:B0-----:R-:W-:Y:S01]  /*5810*/  @!P5 IMAD.MOV.U32 R18, RZ, RZ, R113 ;  /* 0x000000ffff12d224 */ /* 0x001fe200078e0071 */
[----:B-1----:R-:W-:-:S05]  /*5820*/  LEA.HI.X.SX32 R19, R21, R3, 0x1, P6 ;  /* 0x0000000315137211 */ /* 0x002fca00030f0eff */
[----:B------:R0:W2:Y:S01]  /*5830*/  @!P5 LDG.E.U8 R151, desc[UR18][R18.64] ;  /* 0x000000121297d981 */ /* 0x0000a2000c1e1100 */
[----:B------:R-:W-:Y:S02]  /*5840*/  IMAD R20, R36, 0x5b, RZ ;  /* 0x0000005b24147824 */ /* 0x000fe400078e02ff */
[----:B------:R-:W-:Y:S02]  /*5850*/  IMAD.MOV.U32 R152, RZ, RZ, R159 ;  /* 0x000000ffff987224 */ /* 0x000fe400078e009f */
[----:B------:R-:W-:Y:S01]  /*5860*/  IMAD.MOV.U32 R159, RZ, RZ, R109 ;  /* 0x000000ffff9f7224 */ /* 0x000fe200078e006d */
[C---:B------:R-:W-:Y:S01]  /*5870*/  IADD3 R109, P6, PT, R20.reuse, R2, RZ ;  /* 0x00000002146d7210 */ /* 0x040fe20007fde0ff */
[----:B------:R1:W-:Y:S03]  /*5880*/  STL [R1+0x694], R113 ;  /* 0x0006947101007387 */ /* 0x0003e60000100800 */
[----:B------:R-:W-:Y:S01]  /*5890*/  LEA.HI.X.SX32 R20, R20, R3, 0x1, P6 ;  /* 0x0000000314147211 */ /* 0x000fe200030f0eff */
[----:B------:R-:W-:Y:S01]  /*58a0*/  VIADD R22, R12, 0xffffff8c ;  /* 0xffffff8c0c167836 */ /* 0x000fe20000000000 */
[----:B------:R-:W-:Y:S01]  /*58b0*/  PRMT R148, RZ, 0x7610, R148 ;  /* 0x00007610ff947816 */ /* 0x000fe20000000094 */
[----:B0-----:R-:W-:-:S02]  /*58c0*/  @!P3 IMAD.MOV.U32 R18, RZ, RZ, R109 ;  /* 0x000000ffff12b224 */ /* 0x001fc400078e006d */
[----:B------:R-:W-:Y:S01]  /*58d0*/  IMAD R21, R36, 0x63, RZ ;  /* 0x0000006324157824 */ /* 0x000fe200078e02ff */
[----:B------:R-:W-:Y:S01]  /*58e0*/  ISETP.GE.U32.AND P4, PT, R22, 0x7fffff0d, PT ;  /* 0x7fffff0d1600780c */ /* 0x000fe20003f86070 */
[----:B------:R-:W-:-:S05]  /*58f0*/  VIADD R22, R12, 0xffffff84 ;  /* 0xffffff840c167836 */ /* 0x000fca0000000000 */
[----:B------:R-:W-:Y:S02]  /*5900*/  ISETP.GE.U32.AND P5, PT, R22, 0x7fffff05, PT ;  /* 0x7fffff051600780c */ /* 0x000fe40003fa6070 */
[----:B------:R-:W-:Y:S01]  /*5910*/  PRMT R22, RZ, 0x7610, R22 ;  /* 0x00007610ff167816 */ /* 0x000fe20000000016 */
[----:B----4-:R-:W-:Y:S04]  /*5920*/  STL [R1+0xb8c], R4 ;  /* 0x000b8c0401007387 */ /* 0x010fe80000100800 */
[----:B------:R0:W-:Y:S04]  /*5930*/  STL [R1+0x690], R19 ;  /* 0x0006901301007387 */ /* 0x0001e80000100800 */
[----:B------:R-:W-:Y:S04]  /*5940*/  STL [R1+0x6cc], R109 ;  /* 0x0006cc6d01007387 */ /* 0x000fe80000100800 */
[----:B-1----:R-:W4:Y:S01]  /*5950*/  LDL.LU R113, [R1+0xc00] ;  /* 0x000c000001717983 */ /* 0x002f220000300800 */
[----:B0-----:R-:W-:-:S03]  /*5960*/  @!P3 IMAD.MOV.U32 R19, RZ, RZ, R20 ;  /* 0x000000ffff13b224 */ /* 0x001fc600078e0014 */
[----:B------:R0:W-:Y:S04]  /*5970*/  STL [R1+0x6c8], R20 ;  /* 0x0006c81401007387 */ /* 0x0001e80000100800 */
[----:B------:R1:W3:Y:S04]  /*5980*/  @!P3 LDG.E.U8 R148, desc[UR18][R18.64] ;  /* 0x000000121294b981 */ /* 0x0002e8000c1e1100 */
[----:B--2---:R2:W-:Y:S01]  /*5990*/  STL [R1+0x370], R151 ;  /* 0x0003709701007387 */ /* 0x0045e20000100800 */
[----:B0-----:R-:W-:-:S03]  /*59a0*/  IMAD R20, R36, 0x6b, RZ ;  /* 0x0000006b24147824 */ /* 0x001fc600078e02ff */
[----:B------:R-:W4:Y:S01]  /*59b0*/  LDL.LU R109, [R1+0xbfc] ;  /* 0x000bfc00016d7983 */ /* 0x000f220000300800 */
[----:B-1----:R-:W-:Y:S01]  /*59c0*/  VIADD R18, R12, 0xfffffffb ;  /* 0xfffffffb0c127836 */ /* 0x002fe20000000000 */
[----:B--2---:R-:W-:-:S04]  /*59d0*/  IADD3 R151, P6, PT, R21, R2, RZ ;  /* 0x0000000215977210 */ /* 0x004fc80007fde0ff */
[----:B------:R-:W-:Y:S02]  /*59e0*/  ISETP.GE.U32.AND P3, PT, R18, 0x7fffff7c, PT ;  /* 0x7fffff7c1200780c */ /* 0x000fe40003f66070 */
[----:B------:R-:W-:Y:S01]  /*59f0*/  LEA.HI.X.SX32 R19, R21, R3, 0x1, P6 ;  /* 0x0000000315137211 */ /* 0x000fe200030f0eff */
[----:B------:R-:W-:-:S05]  /*5a00*/  @!P2 IMAD.MOV.U32 R18, RZ, RZ, R151 ;  /* 0x000000ffff12a224 */ /* 0x000fca00078e0097 */
[----:B------:R0:W2:Y:S04]  /*5a10*/  @!P2 LDG.E.U8 R22, desc[UR18][R18.64] ;  /* 0x000000121216a981 */ /* 0x0000a8000c1e1100 */
[----:B------:R-:W-:Y:S04]  /*5a20*/  STL [R1+0x704], R151 ;  /* 0x0007049701007387 */ /* 0x000fe80000100800 */
[----:B------:R-:W-:Y:S01]  /*5a30*/  STL [R1+0x700], R19 ;  /* 0x0007001301007387 */ /* 0x000fe20000100800 */
[----:B------:R-:W-:-:S03]  /*5a40*/  PRMT R147, RZ, 0x7610, R147 ;  /* 0x00007610ff937816 */ /* 0x000fc60000000093 */
[----:B---3--:R1:W-:Y:S02]  /*5a50*/  STL [R1+0x3a4], R148 ;  /* 0x0003a49401007387 */ /* 0x0083e40000100800 */
[----:B-1----:R-:W-:-:S04]  /*5a60*/  IADD3 R148, P6, PT, R20, R2, RZ ;  /* 0x0000000214947210 */ /* 0x002fc80007fde0ff */
[----:B0-----:R-:W-:Y:S01]  /*5a70*/  LEA.HI.X.SX32 R18, R20, R3, 0x1, P6 ;  /* 0x0000000314127211 */ /* 0x001fe200030f0eff */
[----:B------:R-:W-:Y:S04]  /*5a80*/  STL [R1+0x73c], R148 ;  /* 0x00073c9401007387 */ /* 0x000fe80000100800 */
[----:B------:R-:W-:Y:S01]  /*5a90*/  @!P0 IMAD.MOV.U32 R19, RZ, RZ, R18 ;  /* 0x000000ffff138224 */ /* 0x000fe200078e0012 */
[----:B--2---:R-:W-:Y:S04]  /*5aa0*/  STL [R1+0x33c], R22 ;  /* 0x00033c1601007387 */ /* 0x004fe80000100800 */
[----:B------:R0:W-:Y:S02]  /*5ab0*/  STL [R1+0x738], R18 ;  /* 0x0007381201007387 */ /* 0x0001e40000100800 */
[----:B0-----:R-:W-:-:S05]  /*5ac0*/  @!P0 IMAD.MOV.U32 R18, RZ, RZ, R148 ;  /* 0x000000ffff128224 */ /* 0x001fca00078e0094 */
[----:B------:R0:W2:Y:S01]  /*5ad0*/  @!P0 LDG.E.U8 R147, desc[UR18][R18.64] ;  /* 0x0000001212938981 */ /* 0x0000a2000c1e1100 */
[----:B------:R-:W-:-:S05]  /*5ae0*/  VIADD R21, R12, 0xfffffff3 ;  /* 0xfffffff30c157836 */ /* 0x000fca0000000000 */
[----:B------:R-:W-:Y:S01]  /*5af0*/  ISETP.GE.U32.AND P2, PT, R21, 0x7fffff74, PT ;  /* 0x7fffff741500780c */ /* 0x000fe20003f46070 */
[C---:B------:R-:W-:Y:S02]  /*5b00*/  IMAD R21, R36.reuse, 0x73, RZ ;  /* 0x0000007324157824 */ /* 0x040fe400078e02ff */
[----:B------:R-:W-:-:S03]  /*5b10*/  IMAD R20, R36, 0x7b, RZ ;  /* 0x0000007b24147824 */ /* 0x000fc600078e02ff */
[C---:B------:R-:W-:Y:S02]  /*5b20*/  IADD3 R151, P6, PT, R21.reuse, R2, RZ ;  /* 0x0000000215977210 */ /* 0x040fe40007fde0ff */
[----:B------:R-:W-:Y:S02]  /*5b30*/  PRMT R149, RZ, 0x7610, R149 ;  /* 0x00007610ff957816 */ /* 0x000fe40000000095 */
[----:B0-----:R-:W-:Y:S01]  /*5b40*/  LEA.HI.X.SX32 R19, R21, R3, 0x1, P6 ;  /* 0x0000000315137211 */ /* 0x001fe200030f0eff */
[----:B------:R-:W-:Y:S01]  /*5b50*/  STL [R1+0x774], R151 ;  /* 0x0007749701007387 */ /* 0x000fe20000100800 */
[----:B------:R-:W-:Y:S02]  /*5b60*/  @!P4 IMAD.MOV.U32 R18, RZ, RZ, R151 ;  /* 0x000000ffff12c224 */ /* 0x000fe400078e0097 */
[C---:B------:R-:W-:Y:S02]  /*5b70*/  VIADD R21, R12.reuse, 0xffffffe3 ;  /* 0xffffffe30c157836 */ /* 0x040fe40000000000 */
[----:B------:R-:W-:Y:S01]  /*5b80*/  VIADD R22, R12, 0xffffffeb ;  /* 0xffffffeb0c167836 */ /* 0x000fe20000000000 */
[----:B------:R0:W3:Y:S01]  /*5b90*/  @!P4 LDG.E.U8 R149, desc[UR18][R18.64] ;  /* 0x000000121295c981 */ /* 0x0000e2000c1e1100 */
[----:B------:R-:W-:-:S02]  /*5ba0*/  PRMT R145, RZ, 0x7610, R145 ;  /* 0x00007610ff917816 */ /* 0x000fc40000000091 */
[----:B------:R-:W-:Y:S02]  /*5bb0*/  ISETP.GE.U32.AND P4, PT, R21, 0x7fffff64, PT ;  /* 0x7fffff641500780c */ /* 0x000fe40003f86070 */
[----:B------:R-:W-:Y:S01]  /*5bc0*/  ISETP.GE.U32.AND P0, PT, R22, 0x7fffff6c, PT ;  /* 0x7fffff6c1600780c */ /* 0x000fe20003f06070 */
[----:B------:R-:W-:Y:S01]  /*5bd0*/  IMAD.SHL.U32 R22, R36, 0x4, RZ ;  /* 0x0000000424167824 */ /* 0x000fe200078e00ff */
[----:B------:R-:W-:Y:S01]  /*5be0*/  PRMT R144, RZ, 0x7610, R144 ;  /* 0x00007610ff907816 */ /* 0x000fe20000000090 */
[----:B--2---:R1:W-:Y:S02]  /*5bf0*/  STL [R1+0x32c], R147 ;  /* 0x00032c9301007387 */ /* 0x0043e40000100800 */
[----:B-1----:R-:W-:-:S04]  /*5c00*/  IADD3 R147, P6, PT, R20, R2, RZ ;  /* 0x0000000214937210 */ /* 0x002fc80007fde0ff */
[----:B------:R-:W-:Y:S01]  /*5c10*/  LEA.HI.X.SX32 R148, R20, R3, 0x1, P6 ;  /* 0x0000000314947211 */ /* 0x000fe200030f0eff */
[----:B------:R-:W-:-:S04]  /*5c20*/  @!P5 IMAD.MOV.U32 R20, RZ, RZ, R147 ;  /* 0x000000ffff14d224 */ /* 0x000fc800078e0093 */
[----:B------:R-:W-:Y:S01]  /*5c30*/  @!P5 IMAD.MOV.U32 R21, RZ, RZ, R148 ;  /* 0x000000ffff15d224 */ /* 0x000fe200078e0094 */
[----:B0-----:R-:W-:-:S04]  /*5c40*/  IADD3 R18, P6, PT, R22, R2, RZ ;  /* 0x0000000216127210 */ /* 0x001fc80007fde0ff */
[----:B------:R0:W2:Y:S04]  /*5c50*/  @!P5 LDG.E.U8 R145, desc[UR18][R20.64] ;  /* 0x000000121491d981 */ /* 0x0000a8000c1e1100 */
[----:B------:R1:W-:Y:S01]  /*5c60*/  STL [R1+0x770], R19 ;  /* 0x0007701301007387 */ /* 0x0003e20000100800 */
[----:B0-----:R-:W-:Y:S02]  /*5c70*/  VIADD R20, R12, 0xffffffdb ;  /* 0xffffffdb0c147836 */ /* 0x001fe40000000000 */
[----:B------:R-:W-:Y:S01]  /*5c80*/  IMAD R21, R36, 0xc, RZ ;  /* 0x0000000c24157824 */ /* 0x000fe200078e02ff */
[----:B-1----:R-:W-:Y:S02]  /*5c90*/  LEA.HI.X.SX32 R19, R22, R3, 0x1, P6 ;  /* 0x0000000316137211 */ /* 0x002fe400030f0eff */
[----:B------:R-:W-:-:S02]  /*5ca0*/  ISETP.GE.U32.AND P5, PT, R20, 0x7fffff5c, PT ;  /* 0x7fffff5c1400780c */ /* 0x000fc40003fa6070 */
[C---:B------:R-:W-:Y:S01]  /*5cb0*/  IADD3 R20, P6, PT, R21.reuse, R2, RZ ;  /* 0x0000000215147210 */ /* 0x040fe20007fde0ff */
[----:B------:R-:W2:Y:S03]  /*5cc0*/  @!P3 LDG.E.U8 R23, desc[UR18][R18.64] ;  /* 0x000000121217b981 */ /* 0x000ea6000c1e1100 */
[----:B------:R-:W-:-:S05]  /*5cd0*/  LEA.HI.X.SX32 R21, R21, R3, 0x1, P6 ;  /* 0x0000000315157211 */ /* 0x000fca00030f0eff */
[----:B------:R-:W4:Y:S01]  /*5ce0*/  @!P2 LDG.E.U8 R144, desc[UR18][R20.64] ;  /* 0x000000121490a981 */ /* 0x000f22000c1e1100 */
[----:B------:R-:W-:-:S03]  /*5cf0*/  VIADD R22, R12, 0xffffffd3 ;  /* 0xffffffd30c167836 */ /* 0x000fc60000000000 */
[----:B------:R-:W-:Y:S04]  /*5d00*/  STL [R1+0x7ac], R147 ;  /* 0x0007ac9301007387 */ /* 0x000fe80000100800 */
[----:B------:R-:W-:Y:S04]  /*5d10*/  STL [R1+0x7a8], R148 ;  /* 0x0007a89401007387 */ /* 0x000fe80000100800 */
[----:B---3--:R0:W-:Y:S01]  /*5d20*/  STL [R1+0x324], R149 ;  /* 0x0003249501007387 */ /* 0x0081e20000100800 */
[----:B------:R-:W-:Y:S01]  /*5d30*/  IMAD.MOV.U32 R151, RZ, RZ, R156 ;  /* 0x000000ffff977224 */ /* 0x000fe200078e009c */
[----:B------:R-:W-:-:S02]  /*5d40*/  ISETP.GE.U32.AND P3, PT, R22, 0x7fffff54, PT ;  /* 0x7fffff541600780c */ /* 0x000fc40003f66070 */
[----:B------:R-:W-:Y:S01]  /*5d50*/  STL [R1+0xa34], R18 ;  /* 0x000a341201007387 */ /* 0x000fe20000100800 */
[----:B0-----:R-:W-:Y:S02]  /*5d60*/  IMAD.MOV.U32 R149, RZ, RZ, R150 ;  /* 0x000000ffff957224 */ /* 0x001fe400078e0096 */
[C---:B------:R-:W-:Y:S01]  /*5d70*/  IMAD R150, R36.reuse, 0x14, RZ ;  /* 0x0000001424967824 */ /* 0x040fe200078e02ff */
[----:B------:R-:W-:Y:S01]  /*5d80*/  STL [R1+0xa30], R19 ;  /* 0x000a301301007387 */ /* 0x000fe20000100800 */
[----:B------:R-:W-:-:S03]  /*5d90*/  IMAD R22, R36, 0x1c, RZ ;  /* 0x0000001c24167824 */ /* 0x000fc600078e02ff */
[----:B------:R-:W-:-:S04]  /*5da0*/  IADD3 R156, P6, PT, R150, R2, RZ ;  /* 0x00000002969c7210 */ /* 0x000fc80007fde0ff */
[----:B------:R-:W-:Y:S01]  /*5db0*/  LEA.HI.X.SX32 R150, R150, R3, 0x1, P6 ;  /* 0x0000000396967211 */ /* 0x000fe200030f0eff */
[----:B------:R-:W-:Y:S01]  /*5dc0*/  IMAD.MOV.U32 R148, RZ, RZ, R108 ;  /* 0x000000ffff947224 */ /* 0x000fe200078e006c */
[----:B------:R-:W-:Y:S02]  /*5dd0*/  PRMT R29, RZ, 0x7610, R29 ;  /* 0x00007610ff1d7816 */ /* 0x000fe4000000001d */
[----:B------:R-:W-:Y:S01]  /*5de0*/  PRMT R143, RZ, 0x7610, R143 ;  /* 0x00007610ff8f7816 */ /* 0x000fe2000000008f */
[----:B--2---:R0:W-:Y:S04]  /*5df0*/  STL [R1+0x2f8], R23 ;  /* 0x0002f81701007387 */ /* 0x0041e80000100800 */
[----:B------:R-:W-:Y:S04]  /*5e00*/  STL [R1+0x300], R145 ;  /* 0x0003009101007387 */ /* 0x000fe80000100800 */
[----:B------:R-:W-:Y:S04]  /*5e10*/  STL [R1+0xa3c], R20 ;  /* 0x000a3c1401007387 */ /* 0x000fe80000100800 */
[----:B------:R-:W-:Y:S01]  /*5e20*/  STL [R1+0xa38], R21 ;  /* 0x000a381501007387 */ /* 0x000fe20000100800 */
[----:B0-----:R-:W-:-:S03]  /*5e30*/  VIADD R23, R12, 0xffffffcb ;  /* 0xffffffcb0c177836 */ /* 0x001fc60000000000 */
[----:B----4-:R0:W-:Y:S02]  /*5e40*/  STL [R1+0x2ec], R144 ;  /* 0x0002ec9001007387 */ /* 0x0101e40000100800 */
[----:B------:R-:W-:Y:S01]  /*5e50*/  ISETP.GE.U32.AND P2, PT, R23, 0x7fffff4c, PT ;  /* 0x7fffff4c1700780c */ /* 0x000fe20003f46070 */
[----:B------:R-:W-:Y:S01]  /*5e60*/  @!P0 IMAD.MOV.U32 R23, RZ, RZ, R150 ;  /* 0x000000ffff178224 */ /* 0x000fe200078e0096 */
[----:B0-----:R-:W-:-:S04]  /*5e70*/  IADD3 R144, P6, PT, R22, R2, RZ ;  /* 0x0000000216907210 */ /* 0x001fc80007fde0ff */
[----:B------:R-:W-:Y:S01]  /*5e80*/  LEA.HI.X.SX32 R108, R22, R3, 0x1, P6 ;  /* 0x00000003166c7211 */ /* 0x000fe200030f0eff */
[----:B------:R-:W-:Y:S01]  /*5e90*/  STL [R1+0xac], R144 ;  /* 0x0000ac9001007387 */ /* 0x000fe20000100800 */
[----:B------:R-:W-:-:S03]  /*5ea0*/  @!P0 IMAD.MOV.U32 R22, RZ, RZ, R156 ;  /* 0x000000ffff168224 */ /* 0x000fc600078e009c */
[----:B------:R0:W-:Y:S04]  /*5eb0*/  STL [R1+0xa44], R156 ;  /* 0x000a449c01007387 */ /* 0x0001e80000100800 */
[----:B------:R1:W2:Y:S01]  /*5ec0*/  @!P0 LDG.E.U8 R29, desc[UR18][R22.64] ;  /* 0x00000012161d8981 */ /* 0x0002a2000c1e1100 */
[----:B0-----:R-:W-:Y:S02]  /*5ed0*/  IMAD.MOV.U32 R156, RZ, RZ, R108 ;  /* 0x000000ffff9c7224 */ /* 0x001fe400078e006c */
[----:B-1----:R-:W-:Y:S02]  /*5ee0*/  @!P4 IMAD.MOV.U32 R22, RZ, RZ, R144 ;  /* 0x000000ffff16c224 */ /* 0x002fe400078e0090 */
[----:B------:R-:W-:-:S05]  /*5ef0*/  @!P4 IMAD.MOV.U32 R23, RZ, RZ, R156 ;  /* 0x000000ffff17c224 */ /* 0x000fca00078e009c */
[----:B------:R0:W3:Y:S01]  /*5f00*/  @!P4 LDG.E.U8 R143, desc[UR18][R22.64] ;  /* 0x00000012168fc981 */ /* 0x0000e2000c1e1100 */
[----:B------:R-:W-:Y:S02]  /*5f10*/  IMAD.MOV.U32 R147, RZ, RZ, R25 ;  /* 0x000000ffff937224 */ /* 0x000fe400078e0019 */
[----:B------:R-:W-:Y:S01]  /*5f20*/  IMAD R25, R36, 0x24, RZ ;  /* 0x0000002424197824 */ /* 0x000fe200078e02ff */
[----:B------:R1:W-:Y:S01]  /*5f30*/  STL [R1+0xa8], R108 ;  /* 0x0000a86c01007387 */ /* 0x0003e20000100800 */
[----:B------:R-:W-:Y:S02]  /*5f40*/  IMAD.MOV.U32 R145, RZ, RZ, R24 ;  /* 0x000000ffff917224 */ /* 0x000fe400078e0018 */
[C---:B------:R-:W-:Y:S01]  /*5f50*/  VIADD R24, R12.reuse, 0xffffffc3 ;  /* 0xffffffc30c187836 */ /* 0x040fe20000000000 */
[----:B-1----:R-:W4:Y:S04]  /*5f60*/  LDL.LU R108, [R1+0xbf8] ;  /* 0x000bf800016c7983 */ /* 0x002f280000300800 */
[----:B------:R1:W-:Y:S01]  /*5f70*/  STL [R1+0xa40], R150 ;  /* 0x000a409601007387 */ /* 0x0003e20000100800 */
[----:B0-----:R-:W-:Y:S01]  /*5f80*/  VIADD R22, R12, 0xffffffbb ;  /* 0xffffffbb0c167836 */ /* 0x001fe20000000000 */
[----:B------:R-:W-:Y:S01]  /*5f90*/  ISETP.GE.U32.AND P0, PT, R24, 0x7fffff44, PT ;  /* 0x7fffff441800780c */ /* 0x000fe20003f06070 */
[----:B------:R-:W-:Y:S01]  /*5fa0*/  IMAD R24, R36, 0x2c, RZ ;  /* 0x0000002c24187824 */ /* 0x000fe200078e02ff */
[----:B-1----:R-:W-:-:S04]  /*5fb0*/  IADD3 R150, P6, PT, R25, R2, RZ ;  /* 0x0000000219967210 */ /* 0x002fc80007fde0ff */
[----:B------:R-:W-:Y:S02]  /*5fc0*/  LEA.HI.X.SX32 R23, R25, R3, 0x1, P6 ;  /* 0x0000000319177211 */ /* 0x000fe400030f0eff */
[----:B------:R-:W-:Y:S02]  /*5fd0*/  PRMT R146, RZ, 0x7610, R146 ;  /* 0x00007610ff927816 */ /* 0x000fe40000000092 */
[----:B------:R-:W-:Y:S01]  /*5fe0*/  ISETP.GE.U32.AND P4, PT, R22, 0x7fffff3c, PT ;  /* 0x7fffff3c1600780c */ /* 0x000fe20003f86070 */
[----:B------:R-:W-:-:S05]  /*5ff0*/  @!P5 IMAD.MOV.U32 R22, RZ, RZ, R150 ;  /* 0x000000ffff16d224 */ /* 0x000fca00078e0096 */
[----:B------:R0:W4:Y:S01]  /*6000*/  @!P5 LDG.E.U8 R146, desc[UR18][R22.64] ;  /* 0x000000121692d981 */ /* 0x000122000c1e1100 */
[----:B------:R-:W-:-:S03]  /*6010*/  PRMT R142, RZ, 0x7610, R142 ;  /* 0x00007610ff8e7816 */ /* 0x000fc6000000008e */
[----:B--2---:R1:W-:Y:S04]  /*6020*/  STL [R1+0x2c0], R29 ;  /* 0x0002c01d01007387 */ /* 0x0043e80000100800 */
[----:B-1----:R-:W2:Y:S04]  /*6030*/  LDL.LU R29, [R1+0xbf4] ;  /* 0x000bf400011d7983 */ /* 0x002ea80000300800 */
[----:B------:R-:W-:Y:S04]  /*6040*/  STL [R1+0xec], R150 ;  /* 0x0000ec9601007387 */ /* 0x000fe80000100800 */
[----:B------:R-:W-:Y:S04]  /*6050*/  STL [R1+0xe8], R23 ;  /* 0x0000e81701007387 */ /* 0x000fe80000100800 */
[----:B---3--:R1:W-:Y:S02]  /*6060*/  STL [R1+0x2bc], R143 ;  /* 0x0002bc8f01007387 */ /* 0x0083e40000100800 */
[----:B-1----:R-:W-:-:S04]  /*6070*/  IADD3 R143, P6, PT, R24, R2, RZ ;  /* 0x00000002188f7210 */ /* 0x002fc80007fde0ff */
[----:B0-----:R-:W-:Y:S01]  /*6080*/  LEA.HI.X.SX32 R22, R24, R3, 0x1, P6 ;  /* 0x0000000318167211 */ /* 0x001fe200030f0eff */
[----:B------:R-:W-:Y:S04]  /*6090*/  STL [R1+0x55c], R143 ;  /* 0x00055c8f01007387 */ /* 0x000fe80000100800 */
[----:B------:R0:W-:Y:S01]  /*60a0*/  STL [R1+0x558], R22 ;  /* 0x0005581601007387 */ /* 0x0001e20000100800 */
[----:B------:R-:W-:Y:S02]  /*60b0*/  @!P3 IMAD.MOV.U32 R23, RZ, RZ, R22 ;  /* 0x000000ffff17b224 */ /* 0x000fe400078e0016 */
[----:B0-----:R-:W-:-:S05]  /*60c0*/  @!P3 IMAD.MOV.U32 R22, RZ, RZ, R143 ;  /* 0x000000ffff16b224 */ /* 0x001fca00078e008f */
[----:B------:R0:W3:Y:S01]  /*60d0*/  @!P3 LDG.E.U8 R142, desc[UR18][R22.64] ;  /* 0x00000012168eb981 */ /* 0x0000e2000c1e1100 */
[----:B------:R-:W-:-:S05]  /*60e0*/  VIADD R25, R12, 0xffffffb3 ;  /* 0xffffffb30c197836 */ /* 0x000fca0000000000 */
[----:B------:R-:W-:Y:S01]  /*60f0*/  ISETP.GE.U32.AND P5, PT, R25, 0x7fffff34, PT ;  /* 0x7fffff341900780c */ /* 0x000fe20003fa6070 */
[----:B------:R-:W-:Y:S01]  /*6100*/  IMAD R25, R36, 0x34, RZ ;  /* 0x0000003424197824 */ /* 0x000fe200078e02ff */
[----:B----4-:R1:W-:Y:S01]  /*6110*/  STL [R1+0x2b8], R146 ;  /* 0x0002b89201007387 */ /* 0x0103e20000100800 */
[----:B------:R-:W-:-:S03]  /*6120*/  PRMT R141, RZ, 0x7610, R141 ;  /* 0x00007610ff8d7816 */ /* 0x000fc6000000008d */
[----:B-1----:R-:W-:-:S04]  /*6130*/  IADD3 R146, P6, PT, R25, R2, RZ ;  /* 0x0000000219927210 */ /* 0x002fc80007fde0ff */
[----:B0-----:R-:W-:Y:S01]  /*6140*/  LEA.HI.X.SX32 R22, R25, R3, 0x1, P6 ;  /* 0x0000000319167211 */ /* 0x001fe200030f0eff */
[----:B------:R-:W-:Y:S04]  /*6150*/  STL [R1+0x59c], R146 ;  /* 0x00059c9201007387 */ /* 0x000fe80000100800 */
[----:B------:R-:W-:Y:S01]  /*6160*/  @!P2 IMAD.MOV.U32 R23, RZ, RZ, R22 ;  /* 0x000000ffff17a224 */ /* 0x000fe200078e0016 */
[----:B---3--:R-:W-:Y:S04]  /*6170*/  STL [R1+0x2b4], R142 ;  /* 0x0002b48e01007387 */ /* 0x008fe80000100800 */
[----:B------:R0:W-:Y:S02]  /*6180*/  STL [R1+0x598], R22 ;  /* 0x0005981601007387 */ /* 0x0001e40000100800 */
[----:B0-----:R-:W-:-:S05]  /*6190*/  @!P2 IMAD.MOV.U32 R22, RZ, RZ, R146 ;  /* 0x000000ffff16a224 */ /* 0x001fca00078e0092 */
[----:B------:R0:W3:Y:S01]  /*61a0*/  @!P2 LDG.E.U8 R141, desc[UR18][R22.64] ;  /* 0x00000012168da981 */ /* 0x0000e2000c1e1100 */
[----:B------:R-:W-:-:S05]  /*61b0*/  IMAD R24, R36, 0x3c, RZ ;  /* 0x0000003c24187824 */ /* 0x000fca00078e02ff */
[----:B------:R-:W-:Y:S01]  /*61c0*/  IADD3 R142, P6, PT, R24, R2, RZ ;  /* 0x00000002188e7210 */ /* 0x000fe20007fde0ff */
[----:B------:R-:W-:-:S03]  /*61d0*/  IMAD.MOV.U32 R144, RZ, RZ, R161 ;  /* 0x000000ffff907224 */ /* 0x000fc600078e00a1 */
[----:B------:R-:W-:Y:S01]  /*61e0*/  LEA.HI.X.SX32 R143, R24, R3, 0x1, P6 ;  /* 0x00000003188f7211 */ /* 0x000fe200030f0eff */
[----:B------:R-:W-:Y:S01]  /*61f0*/  IMAD.MOV.U32 R161, RZ, RZ, R26 ;  /* 0x000000ffffa17224 */ /* 0x000fe200078e001a */
[----:B------:R-:W-:Y:S01]  /*6200*/  PRMT R140, RZ, 0x7610, R140 ;  /* 0x00007610ff8c7816 */ /* 0x000fe2000000008c */
[----:B------:R-:W-:Y:S02]  /*6210*/  VIADD R26, R12, 0xffffffab ;  /* 0xffffffab0c1a7836 */ /* 0x000fe40000000000 */
[----:B0-----:R-:W-:Y:S02]  /*6220*/  @!P0 IMAD.MOV.U32 R22, RZ, RZ, R142 ;  /* 0x000000ffff168224 */ /* 0x001fe400078e008e */
[----:B------:R-:W-:Y:S02]  /*6230*/  @!P0 IMAD.MOV.U32 R23, RZ, RZ, R143 ;  /* 0x000000ffff178224 */ /* 0x000fe400078e008f */
[----:B------:R-:W-:Y:S01]  /*6240*/  IMAD R25, R36, 0x44, RZ ;  /* 0x0000004424197824 */ /* 0x000fe200078e02ff */
[----:B------:R-:W-:Y:S01]  /*6250*/  ISETP.GE.U32.AND P3, PT, R26, 0x7fffff2c, PT ;  /* 0x7fffff2c1a00780c */ /* 0x000fe20003f66070 */
[----:B------:R-:W-:Y:S01]  /*6260*/  STL [R1+0x5dc], R142 ;  /* 0x0005dc8e01007387 */ /* 0x000fe20000100800 */
[----:B------:R-:W-:-:S03]  /*6270*/  VIADD R26, R12, 0xffffffa3 ;  /* 0xffffffa30c1a7836 */ /* 0x000fc60000000000 */
[----:B------:R-:W-:Y:S04]  /*6280*/  STL [R1+0x5d8], R143 ;  /* 0x0005d88f01007387 */ /* 0x000fe80000100800 */
[----:B------:R0:W4:Y:S01]  /*6290*/  @!P0 LDG.E.U8 R140, desc[UR18][R22.64] ;  /* 0x00000012168c8981 */ /* 0x000122000c1e1100 */
[----:B------:R-:W-:Y:S02]  /*62a0*/  ISETP.GE.U32.AND P2, PT, R26, 0x7fffff24, PT ;  /* 0x7fffff241a00780c */ /* 0x000fe40003f46070 */
[----:B------:R-:W-:Y:S01]  /*62b0*/  PRMT R26, RZ, 0x7610, R26 ;  /* 0x00007610ff1a7816 */ /* 0x000fe2000000001a */
[----:B0-----:R-:W-:-:S05]  /*62c0*/  VIADD R22, R12, 0xffffff9b ;  /* 0xffffff9b0c167836 */ /* 0x001fca0000000000 */
[----:B------:R-:W-:Y:S01]  /*62d0*/  ISETP.GE.U32.AND P0, PT, R22, 0x7fffff1c, PT ;  /* 0x7fffff1c1600780c */ /* 0x000fe20003f06070 */
[----:B---3--:R0:W-:Y:S02]  /*62e0*/  STL [R1+0x2b0], R141 ;  /* 0x0002b08d01007387 */ /* 0x0081e40000100800 */
[----:B0-----:R-:W-:-:S04]  /*62f0*/  IADD3 R141, P6, PT, R25, R2, RZ ;  /* 0x00000002198d7210 */ /* 0x001fc80007fde0ff */
[----:B------:R-:W-:Y:S01]  /*6300*/  LEA.HI.X.SX32 R23, R25, R3, 0x1, P6 ;  /* 0x0000000319177211 */ /* 0x000fe200030f0eff */
[----:B------:R-:W-:-:S05]  /*6310*/  @!P4 IMAD.MOV.U32 R22, RZ, RZ, R141 ;  /* 0x000000ffff16c224 */ /* 0x000fca00078e008d */
[----:B------:R0:W3:Y:S01]  /*6320*/  @!P4 LDG.E.U8 R26, desc[UR18][R22.64] ;  /* 0x00000012161ac981 */ /* 0x0000e2000c1e1100 */
[----:B------:R-:W-:-:S03]  /*6330*/  IMAD R24, R36, 0x4c, RZ ;  /* 0x0000004c24187824 */ /* 0x000fc600078e02ff */
[----:B------:R-:W-:Y:S04]  /*6340*/  STL [R1+0x61c], R141 ;  /* 0x00061c8d01007387 */ /* 0x000fe80000100800 */
[----:B------:R-:W-:Y:S04]  /*6350*/  STL [R1+0x618], R23 ;  /* 0x0006181701007387 */ /* 0x000fe80000100800 */
[----:B----4-:R1:W-:Y:S01]  /*6360*/  STL [R1+0x2ac], R140 ;  /* 0x0002ac8c01007387 */ /* 0x0103e20000100800 */
[----:B------:R-:W-:Y:S02]  /*6370*/  PRMT R139, RZ, 0x7610, R139 ;  /* 0x00007610ff8b7816 */ /* 0x000fe4000000008b */
        /* <DEDUP_REMOVED lines=8> */
[----:B------:R-:W-:-:S05]  /*6400*/  VIADD R25, R12, 0xffffff93 ;  /* 0xffffff930c197836 */ /* 0x000fca0000000000 */
[----:B------:R-:W-:Y:S01]  /*6410*/  ISETP.GE.U32.AND P4, PT, R25, 0x7fffff14, PT ;  /* 0x7fffff141900780c */ /* 0x000fe20003f86070 */
[----:B------:R-:W-:-:S05]  /*6420*/  IMAD R25, R36, 0x54, RZ ;  /* 0x0000005424197824 */ /* 0x000fca00078e02ff */
[----:B------:R-:W-:Y:S01]  /*6430*/  IADD3 R141, P6, PT, R25, R2, RZ ;  /* 0x00000002198d7210 */ /* 0x000fe20007fde0ff */
[----:B------:R-:W-:-:S03]  /*6440*/  IMAD R24, R36, 0x5c, RZ ;  /* 0x0000005c24187824 */ /* 0x000fc600078e02ff */
[----:B------:R-:W-:Y:S01]  /*6450*/  LEA.HI.X.SX32 R142, R25, R3, 0x1, P6 ;  /* 0x00000003198e7211 */ /* 0x000fe200030f0eff */
[----:B------:R-:W-:Y:S01]  /*6460*/  STL [R1+0x69c], R141 ;  /* 0x00069c8d01007387 */ /* 0x000fe20000100800 */
[----:B------:R-:W-:Y:S01]  /*6470*/  PRMT R137, RZ, 0x7610, R137 ;  /* 0x00007610ff897816 */ /* 0x000fe20000000089 */
[----:B0-----:R-:W-:Y:S02]  /*6480*/  @!P3 IMAD.MOV.U32 R22, RZ, RZ, R141 ;  /* 0x000000ffff16b224 */ /* 0x001fe400078e008d */
[----:B------:R-:W-:-:S05]  /*6490*/  @!P3 IMAD.MOV.U32 R23, RZ, RZ, R142 ;  /* 0x000000ffff17b224 */ /* 0x000fca00078e008e */
[----:B------:R0:W4:Y:S01]  /*64a0*/  @!P3 LDG.E.U8 R137, desc[UR18][R22.64] ;  /* 0x000000121689b981 */ /* 0x000122000c1e1100 */
[----:B------:R-:W-:-:S03]  /*64b0*/  PRMT R138, RZ, 0x7610, R138 ;  /* 0x00007610ff8a7816 */ /* 0x000fc6000000008a */
[----:B---3--:R1:W-:Y:S02]  /*64c0*/  STL [R1+0x27c], R139 ;  /* 0x00027c8b01007387 */ /* 0x0083e40000100800 */
[----:B-1----:R-:W-:-:S04]  /*64d0*/  IADD3 R139, P6, PT, R24, R2, RZ ;  /* 0x00000002188b7210 */ /* 0x002fc80007fde0ff */
[----:B------:R-:W-:Y:S01]  /*64e0*/  LEA.HI.X.SX32 R140, R24, R3, 0x1, P6 ;  /* 0x00000003188c7211 */ /* 0x000fe200030f0eff */
[----:B0-----:R-:W-:-:S04]  /*64f0*/  @!P2 IMAD.MOV.U32 R22, RZ, RZ, R139 ;  /* 0x000000ffff16a224 */ /* 0x001fc800078e008b */
[----:B------:R-:W-:-:S05]  /*6500*/  @!P2 IMAD.MOV.U32 R23, RZ, RZ, R140 ;  /* 0x000000ffff17a224 */ /* 0x000fca00078e008c */
[----:B------:R0:W3:Y:S01]  /*6510*/  @!P2 LDG.E.U8 R138, desc[UR18][R22.64] ;  /* 0x00000012168aa981 */ /* 0x0000e2000c1e1100 */
[----:B------:R-:W-:-:S03]  /*6520*/  IMAD R25, R36, 0x64, RZ ;  /* 0x0000006424197824 */ /* 0x000fc600078e02ff */
[----:B------:R-:W-:Y:S04]  /*6530*/  STL [R1+0x698], R142 ;  /* 0x0006988e01007387 */ /* 0x000fe80000100800 */
[----:B------:R-:W-:Y:S01]  /*6540*/  STL [R1+0x6d4], R139 ;  /* 0x0006d48b01007387 */ /* 0x000fe20000100800 */
[----:B------:R-:W-:-:S03]  /*6550*/  VIADD R26, R12, 0xffffff8b ;  /* 0xffffff8b0c1a7836 */ /* 0x000fc60000000000 */
[----:B------:R-:W-:Y:S04]  /*6560*/  STL [R1+0x6d0], R140 ;  /* 0x0006d08c01007387 */ /* 0x000fe80000100800 */
[----:B----4-:R1:W-:Y:S01]  /*6570*/  STL [R1+0x278], R137 ;  /* 0x0002788901007387 */ /* 0x0103e20000100800 */
[----:B------:R-:W-:Y:S01]  /*6580*/  ISETP.GE.U32.AND P5, PT, R26, 0x7fffff0c, PT ;  /* 0x7fffff0c1a00780c */ /* 0x000fe20003fa6070 */
[----:B------:R-:W-:Y:S01]  /*6590*/  IMAD R24, R36, 0x6c, RZ ;  /* 0x0000006c24187824 */ /* 0x000fe200078e02ff */
[----:B-1----:R-:W-:Y:S01]  /*65a0*/  IADD3 R137, P6, PT, R25, R2, RZ ;  /* 0x0000000219897210 */ /* 0x002fe20007fde0ff */
[----:B------:R-:W-:-:S03]  /*65b0*/  VIADD R26, R12, 0xffffff83 ;  /* 0xffffff830c1a7836 */ /* 0x000fc60000000000 */
[----:B0-----:R-:W-:Y:S01]  /*65c0*/  LEA.HI.X.SX32 R23, R25, R3, 0x1, P6 ;  /* 0x0000000319177211 */ /* 0x001fe200030f0eff */
[----:B------:R-:W-:Y:S01]  /*65d0*/  STL [R1+0x70c], R137 ;  /* 0x00070c8901007387 */ /* 0x000fe20000100800 */
[----:B------:R-:W-:-:S03]  /*65e0*/  VIADD R22, R12, 0xfffffffa ;  /* 0xfffffffa0c167836 */ /* 0x000fc60000000000 */
[----:B------:R-:W-:Y:S01]  /*65f0*/  STL [R1+0x708], R23 ;  /* 0x0007081701007387 */ /* 0x000fe20000100800 */
[----:B------:R-:W-:Y:S02]  /*6600*/  ISETP.GE.U32.AND P3, PT, R26, 0x7fffff04, PT ;  /* 0x7fffff041a00780c */ /* 0x000fe40003f66070 */
[----:B------:R-:W-:Y:S02]  /*6610*/  PRMT R26, RZ, 0x7610, R26 ;  /* 0x00007610ff1a7816 */ /* 0x000fe4000000001a */
[----:B------:R-:W-:Y:S01]  /*6620*/  ISETP.GE.U32.AND P2, PT, R22, 0x7fffff7b, PT ;  /* 0x7fffff7b1600780c */ /* 0x000fe20003f46070 */
[----:B------:R-:W-:Y:S01]  /*6630*/  @!P0 IMAD.MOV.U32 R22, RZ, RZ, R137 ;  /* 0x000000ffff168224 */ /* 0x000fe200078e0089 */
[----:B------:R-:W-:-:S04]  /*6640*/  PRMT R135, RZ, 0x7610, R135 ;  /* 0x00007610ff877816 */ /* 0x000fc80000000087 */
[----:B------:R0:W4:Y:S04]  /*6650*/  @!P0 LDG.E.U8 R26, desc[UR18][R22.64] ;  /* 0x00000012161a8981 */ /* 0x000128000c1e1100 */
        /* <DEDUP_REMOVED lines=8> */
[C---:B------:R-:W-:Y:S02]  /*66e0*/  IMAD R25, R36.reuse, 0x74, RZ ;  /* 0x0000007424197824 */ /* 0x040fe400078e02ff */
[----:B------:R-:W-:-:S03]  /*66f0*/  IMAD R24, R36, 0x7c, RZ ;  /* 0x0000007c24187824 */ /* 0x000fc600078e02ff */
[CC--:B------:R-:W-:Y:S01]  /*6700*/  IADD3 R137, P6, PT, R25.reuse, R2.reuse, RZ ;  /* 0x0000000219897210 */ /* 0x0c0fe20007fde0ff */
[----:B------:R-:W-:Y:S02]  /*6710*/  IMAD.MOV.U32 R143, RZ, RZ, R154 ;  /* 0x000000ffff8f7224 */ /* 0x000fe400078e009a */
[----:B------:R-:W-:Y:S01]  /*6720*/  IMAD.MOV.U32 R154, RZ, RZ, R159 ;  /* 0x000000ffff9a7224 */ /* 0x000fe200078e009f */
[----:B0-----:R-:W-:Y:S01]  /*6730*/  LEA.HI.X.SX32 R22, R25, R3, 0x1, P6 ;  /* 0x0000000319167211 */ /* 0x001fe200030f0eff */
[----:B------:R-:W-:Y:S01]  /*6740*/  IMAD.MOV.U32 R159, RZ, RZ, R111 ;  /* 0x000000ffff9f7224 */ /* 0x000fe200078e006f */
[----:B------:R-:W-:Y:S01]  /*6750*/  STL [R1+0x744], R138 ;  /* 0x0007448a01007387 */ /* 0x000fe20000100800 */
[----:B------:R-:W-:-:S03]  /*6760*/  IADD3 R111, P6, PT, R24, R2, RZ ;  /* 0x00000002186f7210 */ /* 0x000fc60007fde0ff */
[----:B----4-:R-:W-:Y:S01]  /*6770*/  STL [R1+0x270], R26 ;  /* 0x0002701a01007387 */ /* 0x010fe20000100800 */
[----:B------:R-:W-:Y:S01]  /*6780*/  PRMT R136, RZ, 0x7610, R136 ;  /* 0x00007610ff887816 */ /* 0x000fe20000000088 */
[----:B------:R-:W-:Y:S02]  /*6790*/  @!P5 IMAD.MOV.U32 R23, RZ, RZ, R22 ;  /* 0x000000ffff17d224 */ /* 0x000fe400078e0016 */
[----:B------:R-:W-:Y:S01]  /*67a0*/  STL [R1+0x740], R139 ;  /* 0x0007408b01007387 */ /* 0x000fe20000100800 */
[----:B------:R-:W-:-:S03]  /*67b0*/  VIADD R25, R12, 0xffffffe2 ;  /* 0xffffffe20c197836 */ /* 0x000fc60000000000 */
[----:B------:R-:W-:Y:S04]  /*67c0*/  STL [R1+0x77c], R137 ;  /* 0x00077c8901007387 */ /* 0x000fe80000100800 */
[----:B------:R0:W-:Y:S04]  /*67d0*/  STL [R1+0x778], R22 ;  /* 0x0007781601007387 */ /* 0x0001e80000100800 */
[----:B------:R-:W-:Y:S01]  /*67e0*/  STL [R1+0x7b4], R111 ;  /* 0x0007b46f01007387 */ /* 0x000fe20000100800 */
[----:B0-----:R-:W-:-:S05]  /*67f0*/  @!P5 IMAD.MOV.U32 R22, RZ, RZ, R137 ;  /* 0x000000ffff16d224 */ /* 0x001fca00078e0089 */
[----:B------:R-:W4:Y:S01]  /*6800*/  @!P5 LDG.E.U8 R136, desc[UR18][R22.64] ;  /* 0x000000121688d981 */ /* 0x000f22000c1e1100 */
[----:B------:R-:W-:-:S03]  /*6810*/  ISETP.GE.U32.AND P5, PT, R25, 0x7fffff63, PT ;  /* 0x7fffff631900780c */ /* 0x000fc60003fa6070 */
[----:B---3--:R0:W-:Y:S02]  /*6820*/  STL [R1+0x26c], R135 ;  /* 0x00026c8701007387 */ /* 0x0081e40000100800 */
[----:B0-----:R-:W-:Y:S01]  /*6830*/  LEA.HI.X.SX32 R135, R24, R3, 0x1, P6 ;  /* 0x0000000318877211 */ /* 0x001fe200030f0eff */
[----:B------:R-:W-:-:S04]  /*6840*/  @!P3 IMAD.MOV.U32 R24, RZ, RZ, R111 ;  /* 0x000000ffff18b224 */ /* 0x000fc800078e006f */
[----:B------:R-:W-:-:S05]  /*6850*/  @!P3 IMAD.MOV.U32 R25, RZ, RZ, R135 ;  /* 0x000000ffff19b224 */ /* 0x000fca00078e0087 */
[----:B------:R0:W3:Y:S01]  /*6860*/  @!P3 LDG.E.U8 R110, desc[UR18][R24.64] ;  /* 0x00000012186eb981 */ /* 0x0000e2000c1e1100 */
[----:B------:R-:W-:-:S05]  /*6870*/  VIADD R26, R12, 0xffffffea ;  /* 0xffffffea0c1a7836 */ /* 0x000fca0000000000 */
[----:B------:R-:W-:Y:S01]  /*6880*/  ISETP.GE.U32.AND P4, PT, R26, 0x7fffff6b, PT ;  /* 0x7fffff6b1a00780c */ /* 0x000fe20003f86070 */
[----:B------:R-:W-:Y:S01]  /*6890*/  IMAD R26, R36, 0x5, RZ ;  /* 0x00000005241a7824 */ /* 0x000fe200078e02ff */
[----:B------:R-:W-:Y:S01]  /*68a0*/  STL [R1+0x7b0], R135 ;  /* 0x0007b08701007387 */ /* 0x000fe20000100800 */
[----:B0-----:R-:W-:-:S03]  /*68b0*/  VIADD R24, R12, 0xffffffda ;  /* 0xffffffda0c187836 */ /* 0x001fc60000000000 */
[C---:B------:R-:W-:Y:S02]  /*68c0*/  IADD3 R22, P6, PT, R26.reuse, R2, RZ ;  /* 0x000000021a167210 */ /* 0x040fe40007fde0ff */
[----:B------:R-:W-:Y:S02]  /*68d0*/  PRMT R134, RZ, 0x7610, R134 ;  /* 0x00007610ff867816 */ /* 0x000fe40000000086 */
[----:B------:R-:W-:Y:S02]  /*68e0*/  LEA.HI.X.SX32 R23, R26, R3, 0x1, P6 ;  /* 0x000000031a177211 */ /* 0x000fe400030f0eff */
[----:B------:R-:W-:Y:S01]  /*68f0*/  ISETP.GE.U32.AND P3, PT, R24, 0x7fffff5b, PT ;  /* 0x7fffff5b1800780c */ /* 0x000fe20003f66070 */
[----:B------:R-:W-:Y:S01]  /*6900*/  VIADD R24, R12, 0xffffffd2 ;  /* 0xffffffd20c187836 */ /* 0x000fe20000000000 */
[----:B------:R-:W-:Y:S01]  /*6910*/  PRMT R133, RZ, 0x7610, R133 ;  /* 0x00007610ff857816 */ /* 0x000fe20000000085 */
[----:B------:R-:W2:Y:S03]  /*6920*/  @!P2 LDG.E.U8 R134, desc[UR18][R22.64] ;  /* 0x000000121686a981 */ /* 0x000ea6000c1e1100 */
[----:B------:R-:W-:Y:S01]  /*6930*/  ISETP.GE.U32.AND P2, PT, R24, 0x7fffff53, PT ;  /* 0x7fffff531800780c */ /* 0x000fe20003f46070 */
[----:B---3--:R0:W-:Y:S02]  /*6940*/  STL [R1+0x244], R110 ;  /* 0x0002446e01007387 */ /* 0x0081e40000100800 */
[----:B0-----:R-:W-:-:S05]  /*6950*/  IMAD R110, R36, 0xd, RZ ;  /* 0x0000000d246e7824 */ /* 0x001fca00078e02ff */
[----:B------:R-:W-:-:S04]  /*6960*/  IADD3 R111, P6, PT, R110, R2, RZ ;  /* 0x000000026e6f7210 */ /* 0x000fc80007fde0ff */
[----:B------:R-:W-:Y:S01]  /*6970*/  LEA.HI.X.SX32 R110, R110, R3, 0x1, P6 ;  /* 0x000000036e6e7211 */ /* 0x000fe200030f0eff */
[----:B------:R-:W-:-:S04]  /*6980*/  @!P0 IMAD.MOV.U32 R24, RZ, RZ, R111 ;  /* 0x000000ffff188224 */ /* 0x000fc800078e006f */
[----:B------:R-:W-:-:S05]  /*6990*/  @!P0 IMAD.MOV.U32 R25, RZ, RZ, R110 ;  /* 0x000000ffff198224 */ /* 0x000fca00078e006e */
[----:B------:R0:W3:Y:S01]  /*69a0*/  @!P0 LDG.E.U8 R133, desc[UR18][R24.64] ;  /* 0x0000001218858981 */ /* 0x0000e2000c1e1100 */
[----:B------:R-:W-:Y:S02]  /*69b0*/  IMAD.MOV.U32 R142, RZ, RZ, R143 ;  /* 0x000000ffff8e7224 */ /* 0x000fe400078e008f */
[----:B------:R-:W-:Y:S02]  /*69c0*/  IMAD.MOV.U32 R143, RZ, RZ, R145 ;  /* 0x000000ffff8f7224 */ /* 0x000fe400078e0091 */
[----:B------:R-:W-:Y:S02]  /*69d0*/  IMAD.MOV.U32 R145, RZ, RZ, R147 ;  /* 0x000000ffff917224 */ /* 0x000fe400078e0093 */
[----:B------:R-:W-:Y:S02]  /*69e0*/  IMAD.MOV.U32 R147, RZ, RZ, R149 ;  /* 0x000000ffff937224 */ /* 0x000fe400078e0095 */
[----:B------:R-:W-:Y:S02]  /*69f0*/  IMAD.MOV.U32 R149, RZ, RZ, R151 ;  /* 0x000000ffff957224 */ /* 0x000fe400078e0097 */
[----:B------:R-:W-:-:S02]  /*6a00*/  IMAD.MOV.U32 R151, RZ, RZ, R157 ;  /* 0x000000ffff977224 */ /* 0x000fc400078e009d */
[C---:B------:R-:W-:Y:S02]  /*6a10*/  IMAD R157, R36.reuse, 0x15, RZ ;  /* 0x00000015249d7824 */ /* 0x040fe400078e02ff */
[----:B------:R-:W-:Y:S02]  /*6a20*/  IMAD.MOV.U32 R140, RZ, RZ, R148 ;  /* 0x000000ffff8c7224 */ /* 0x000fe400078e0094 */
[----:B------:R-:W-:Y:S02]  /*6a30*/  IMAD.MOV.U32 R148, RZ, RZ, R162 ;  /* 0x000000ffff947224 */ /* 0x000fe400078e00a2 */
[----:B------:R-:W-:Y:S01]  /*6a40*/  IMAD.MOV.U32 R162, RZ, RZ, R158 ;  /* 0x000000ffffa27224 */ /* 0x000fe200078e009e */
[C---:B------:R-:W-:Y:S01]  /*6a50*/  IADD3 R158, P6, PT, R157.reuse, R2, RZ ;  /* 0x000000029d9e7210 */ /* 0x040fe20007fde0ff */
[----:B----4-:R-:W-:Y:S01]  /*6a60*/  STL [R1+0x248], R136 ;  /* 0x0002488801007387 */ /* 0x010fe20000100800 */
[----:B------:R-:W-:Y:S02]  /*6a70*/  IMAD R26, R36, 0x1d, RZ ;  /* 0x0000001d241a7824 */ /* 0x000fe400078e02ff */
[----:B------:R-:W-:Y:S01]  /*6a80*/  LEA.HI.X.SX32 R157, R157, R3, 0x1, P6 ;  /* 0x000000039d9d7211 */ /* 0x000fe200030f0eff */
[----:B------:R-:W-:Y:S01]  /*6a90*/  STL [R1+0xa4c], R22 ;  /* 0x000a4c1601007387 */ /* 0x000fe20000100800 */
[----:B------:R-:W-:-:S03]  /*6aa0*/  PRMT R132, RZ, 0x7610, R132 ;  /* 0x00007610ff847816 */ /* 0x000fc60000000084 */
[----:B------:R-:W-:Y:S01]  /*6ab0*/  STL [R1+0xa48], R23 ;  /* 0x000a481701007387 */ /* 0x000fe20000100800 */
[----:B0-----:R-:W-:-:S03]  /*6ac0*/  @!P4 IMAD.MOV.U32 R24, RZ, RZ, R158 ;  /* 0x000000ffff18c224 */ /* 0x001fc600078e009e */
[----:B------:R-:W-:Y:S01]  /*6ad0*/  STL [R1+0xa54], R111 ;  /* 0x000a546f01007387 */ /* 0x000fe20000100800 */
[----:B------:R-:W-:-:S03]  /*6ae0*/  @!P4 IMAD.MOV.U32 R25, RZ, RZ, R157 ;  /* 0x000000ffff19c224 */ /* 0x000fc600078e009d */
[----:B------:R-:W-:Y:S04]  /*6af0*/  STL [R1+0xa50], R110 ;  /* 0x000a506e01007387 */ /* 0x000fe80000100800 */
[----:B--2---:R-:W-:Y:S04]  /*6b00*/  STL [R1+0x23c], R134 ;  /* 0x00023c8601007387 */ /* 0x004fe80000100800 */
[----:B------:R0:W2:Y:S01]  /*6b10*/  @!P4 LDG.E.U8 R132, desc[UR18][R24.64] ;  /* 0x000000121884c981 */ /* 0x0000a2000c1e1100 */
[----:B------:R-:W-:-:S03]  /*6b20*/  PRMT R131, RZ, 0x7610, R131 ;  /* 0x00007610ff837816 */ /* 0x000fc60000000083 */
[----:B---3--:R1:W-:Y:S02]  /*6b30*/  STL [R1+0x238], R133 ;  /* 0x0002388501007387 */ /* 0x0083e40000100800 */
[----:B-1----:R-:W-:-:S04]  /*6b40*/  IADD3 R133, P6, PT, R26, R2, RZ ;  /* 0x000000021a857210 */ /* 0x002fc80007fde0ff */
[----:B------:R-:W-:Y:S01]  /*6b50*/  LEA.HI.X.SX32 R134, R26, R3, 0x1, P6 ;  /* 0x000000031a867211 */ /* 0x000fe200030f0eff */
[----:B0-----:R-:W-:-:S04]  /*6b60*/  @!P5 IMAD.MOV.U32 R24, RZ, RZ, R133 ;  /* 0x000000ffff18d224 */ /* 0x001fc800078e0085 */
[----:B------:R-:W-:-:S05]  /*6b70*/  @!P5 IMAD.MOV.U32 R25, RZ, RZ, R134 ;  /* 0x000000ffff19d224 */ /* 0x000fca00078e0086 */
[----:B------:R0:W3:Y:S01]  /*6b80*/  @!P5 LDG.E.U8 R131, desc[UR18][R24.64] ;  /* 0x000000121883d981 */ /* 0x0000e2000c1e1100 */
[----:B------:R-:W-:Y:S02]  /*6b90*/  IMAD.MOV.U32 R141, RZ, RZ, R144 ;  /* 0x000000ffff8d7224 */ /* 0x000fe400078e0090 */
[----:B------:R-:W-:Y:S02]  /*6ba0*/  IMAD.MOV.U32 R144, RZ, RZ, R153 ;  /* 0x000000ffff907224 */ /* 0x000fe400078e0099 */
[----:B------:R-:W-:Y:S02]  /*6bb0*/  IMAD.MOV.U32 R153, RZ, RZ, R27 ;  /* 0x000000ffff997224 */ /* 0x000fe400078e001b */
[----:B------:R-:W-:Y:S01]  /*6bc0*/  VIADD R27, R12, 0xffffffca ;  /* 0xffffffca0c1b7836 */ /* 0x000fe20000000000 */
[----:B------:R-:W-:Y:S04]  /*6bd0*/  STL [R1+0xb4], R133 ;  /* 0x0000b48501007387 */ /* 0x000fe80000100800 */
[----:B------:R-:W-:Y:S01]  /*6be0*/  ISETP.GE.U32.AND P0, PT, R27, 0x7fffff4b, PT ;  /* 0x7fffff4b1b00780c */ /* 0x000fe20003f06070 */
[----:B------:R-:W-:Y:S01]  /*6bf0*/  IMAD R27, R36, 0x25, RZ ;  /* 0x00000025241b7824 */ /* 0x000fe200078e02ff */
[----:B------:R-:W-:Y:S04]  /*6c00*/  STL [R1+0xa5c], R158 ;  /* 0x000a5c9e01007387 */ /* 0x000fe80000100800 */
[----:B------:R-:W-:Y:S04]  /*6c10*/  STL [R1+0xa58], R157 ;  /* 0x000a589d01007387 */ /* 0x000fe80000100800 */
[----:B------:R-:W-:Y:S04]  /*6c20*/  STL [R1+0xb0], R134 ;  /* 0x0000b08601007387 */ /* 0x000fe80000100800 */
[----:B--2---:R1:W-:Y:S01]  /*6c30*/  STL [R1+0x234], R132 ;  /* 0x0002348401007387 */ /* 0x0043e20000100800 */
[----:B------:R-:W-:-:S02]  /*6c40*/  IMAD.MOV.U32 R137, RZ, RZ, R148 ;  /* 0x000000ffff897224 */ /* 0x000fc400078e0094 */
[----:B------:R-:W-:Y:S02]  /*6c50*/  IMAD.MOV.U32 R148, RZ, RZ, R151 ;  /* 0x000000ffff947224 */ /* 0x000fe400078e0097 */
[----:B------:R-:W-:Y:S01]  /*6c60*/  IMAD.MOV.U32 R151, RZ, RZ, R153 ;  /* 0x000000ffff977224 */ /* 0x000fe200078e0099 */
[----:B-1----:R-:W-:Y:S01]  /*6c70*/  IADD3 R132, P6, PT, R27, R2, RZ ;  /* 0x000000021b847210 */ /* 0x002fe20007fde0ff */
[----:B------:R-:W-:-:S03]  /*6c80*/  IMAD.MOV.U32 R153, RZ, RZ, R28 ;  /* 0x000000ffff997224 */ /* 0x000fc600078e001c */
[----:B0-----:R-:W-:Y:S01]  /*6c90*/  LEA.HI.X.SX32 R25, R27, R3, 0x1, P6 ;  /* 0x000000031b197211 */ /* 0x001fe200030f0eff */
[----:B------:R-:W-:Y:S01]  /*6ca0*/  IMAD R26, R36, 0x2d, RZ ;  /* 0x0000002d241a7824 */ /* 0x000fe200078e02ff */
[----:B------:R-:W-:Y:S01]  /*6cb0*/  STL [R1+0x524], R132 ;  /* 0x0005248401007387 */ /* 0x000fe20000100800 */
[C---:B------:R-:W-:Y:S02]  /*6cc0*/  VIADD R28, R12.reuse, 0xffffffc2 ;  /* 0xffffffc20c1c7836 */ /* 0x040fe40000000000 */
[----:B------:R-:W-:Y:S01]  /*6cd0*/  VIADD R24, R12, 0xffffffba ;  /* 0xffffffba0c187836 */ /* 0x000fe20000000000 */
[----:B------:R-:W-:Y:S02]  /*6ce0*/  STL [R1+0xf0], R25 ;  /* 0x0000f01901007387 */ /* 0x000fe40000100800 */
[----:B------:R-:W-:Y:S02]  /*6cf0*/  ISETP.GE.U32.AND P4, PT, R28, 0x7fffff43, PT ;  /* 0x7fffff431c00780c */ /* 0x000fe40003f86070 */
[----:B------:R-:W-:-:S02]  /*6d00*/  PRMT R28, RZ, 0x7610, R28 ;  /* 0x00007610ff1c7816 */ /* 0x000fc4000000001c */
        /* <DEDUP_REMOVED lines=13> */
[----:B------:R-:W-:Y:S04]  /*6de0*/  STL [R1+0x564], R131 ;  /* 0x0005648301007387 */ /* 0x000fe80000100800 */
[----:B------:R-:W-:Y:S01]  /*6df0*/  IADD3 R132, P6, PT, R27, R2, RZ ;  /* 0x000000021b847210 */ /* 0x000fe20007fde0ff */
[----:B------:R-:W-:-:S03]  /*6e00*/  IMAD R26, R36, 0x3d, RZ ;  /* 0x0000003d241a7824 */ /* 0x000fc600078e02ff */
[----:B0-----:R-:W-:Y:S02]  /*6e10*/  LEA.HI.X.SX32 R24, R27, R3, 0x1, P6 ;  /* 0x000000031b187211 */ /* 0x001fe400030f0eff */
[----:B------:R-:W-:-:S03]  /*6e20*/  PRMT R129, RZ, 0x7610, R129 ;  /* 0x00007610ff817816 */ /* 0x000fc60000000081 */
[----:B------:R-:W-:Y:S01]  /*6e30*/  @!P0 IMAD.MOV.U32 R25, RZ, RZ, R24 ;  /* 0x000000ffff198224 */ /* 0x000fe200078e0018 */
[----:B--2---:R-:W-:Y:S04]  /*6e40*/  STL [R1+0x22c], R28 ;  /* 0x00022c1c01007387 */ /* 0x004fe80000100800 */
[----:B------:R-:W-:Y:S04]  /*6e50*/  STL [R1+0x560], R133 ;  /* 0x0005608501007387 */ /* 0x000fe80000100800 */
[----:B------:R-:W-:Y:S01]  /*6e60*/  STL [R1+0x5a4], R132 ;  /* 0x0005a48401007387 */ /* 0x000fe20000100800 */
[----:B------:R-:W-:-:S03]  /*6e70*/  PRMT R128, RZ, 0x7610, R128 ;  /* 0x00007610ff807816 */ /* 0x000fc60000000080 */
[----:B---3--:R0:W-:Y:S04]  /*6e80*/  STL [R1+0x228], R130 ;  /* 0x0002288201007387 */ /* 0x0081e80000100800 */
[----:B------:R1:W-:Y:S01]  /*6e90*/  STL [R1+0x5a0], R24 ;  /* 0x0005a01801007387 */ /* 0x0003e20000100800 */
[----:B0-----:R-:W-:Y:S01]  /*6ea0*/  IADD3 R130, P6, PT, R26, R2, RZ ;  /* 0x000000021a827210 */ /* 0x001fe20007fde0ff */
[----:B-1----:R-:W-:-:S03]  /*6eb0*/  @!P0 IMAD.MOV.U32 R24, RZ, RZ, R132 ;  /* 0x000000ffff188224 */ /* 0x002fc600078e0084 */
[----:B------:R-:W-:Y:S02]  /*6ec0*/  LEA.HI.X.SX32 R131, R26, R3, 0x1, P6 ;  /* 0x000000031a837211 */ /* 0x000fe400030f0eff */
[----:B------:R0:W2:Y:S02]  /*6ed0*/  @!P0 LDG.E.U8 R129, desc[UR18][R24.64] ;  /* 0x0000001218818981 */ /* 0x0000a4000c1e1100 */
[----:B0-----:R-:W-:Y:S02]  /*6ee0*/  @!P4 IMAD.MOV.U32 R24, RZ, RZ, R130 ;  /* 0x000000ffff18c224 */ /* 0x001fe400078e0082 */
[----:B------:R-:W-:-:S05]  /*6ef0*/  @!P4 IMAD.MOV.U32 R25, RZ, RZ, R131 ;  /* 0x000000ffff19c224 */ /* 0x000fca00078e0083 */
[----:B------:R0:W3:Y:S01]  /*6f00*/  @!P4 LDG.E.U8 R128, desc[UR18][R24.64] ;  /* 0x000000121880c981 */ /* 0x0000e2000c1e1100 */
[----:B------:R-:W-:-:S03]  /*6f10*/  IMAD R27, R36, 0x45, RZ ;  /* 0x00000045241b7824 */ /* 0x000fc600078e02ff */
[----:B------:R-:W-:Y:S01]  /*6f20*/  STL [R1+0x5e4], R130 ;  /* 0x0005e48201007387 */ /* 0x000fe20000100800 */
[----:B------:R-:W-:-:S03]  /*6f30*/  VIADD R28, R12, 0xffffffaa ;  /* 0xffffffaa0c1c7836 */ /* 0x000fc60000000000 */
[----:B------:R-:W-:Y:S01]  /*6f40*/  STL [R1+0x5e0], R131 ;  /* 0x0005e08301007387 */ /* 0x000fe20000100800 */
[----:B------:R-:W-:Y:S01]  /*6f50*/  IMAD R26, R36, 0x4d, RZ ;  /* 0x0000004d241a7824 */ /* 0x000fe200078e02ff */
[----:B------:R-:W-:Y:S01]  /*6f60*/  ISETP.GE.U32.AND P2, PT, R28, 0x7fffff2b, PT ;  /* 0x7fffff2b1c00780c */ /* 0x000fe20003f46070 */
[C---:B------:R-:W-:Y:S02]  /*6f70*/  VIADD R28, R12.reuse, 0xffffffa2 ;  /* 0xffffffa20c1c7836 */ /* 0x040fe40000000000 */
[----:B0-----:R-:W-:-:S03]  /*6f80*/  VIADD R24, R12, 0xffffff9a ;  /* 0xffffff9a0c187836 */ /* 0x001fc60000000000 */
[----:B------:R-:W-:Y:S02]  /*6f90*/  ISETP.GE.U32.AND P0, PT, R28, 0x7fffff23, PT ;  /* 0x7fffff231c00780c */ /* 0x000fe40003f06070 */
[----:B------:R-:W-:Y:S02]  /*6fa0*/  PRMT R28, RZ, 0x7610, R28 ;  /* 0x00007610ff1c7816 */ /* 0x000fe4000000001c */
[----:B------:R-:W-:Y:S02]  /*6fb0*/  ISETP.GE.U32.AND P4, PT, R24, 0x7fffff1b, PT ;  /* 0x7fffff1b1800780c */ /* 0x000fe40003f86070 */
[----:B------:R-:W-:Y:S01]  /*6fc0*/  PRMT R127, RZ, 0x7610, R127 ;  /* 0x00007610ff7f7816 */ /* 0x000fe2000000007f */
[----:B--2---:R0:W-:Y:S02]  /*6fd0*/  STL [R1+0x220], R129 ;  /* 0x0002208101007387 */ /* 0x0041e40000100800 */
[----:B0-----:R-:W-:-:S04]  /*6fe0*/  IADD3 R129, P6, PT, R27, R2, RZ ;  /* 0x000000021b817210 */ /* 0x001fc80007fde0ff */
[----:B------:R-:W-:Y:S01]  /*6ff0*/  LEA.HI.X.SX32 R25, R27, R3, 0x1, P6 ;  /* 0x000000031b197211 */ /* 0x000fe200030f0eff */
[----:B------:R-:W-:Y:S04]  /*7000*/  STL [R1+0x624], R129 ;  /* 0x0006248101007387 */ /* 0x000fe80000100800 */
[----:B------:R-:W-:Y:S04]  /*7010*/  STL [R1+0x620], R25 ;  /* 0x0006201901007387 */ /* 0x000fe80000100800 */
[----:B---3--:R0:W-:Y:S01]  /*7020*/  STL [R1+0x21c], R128 ;  /* 0x00021c8001007387 */ /* 0x0081e20000100800 */
[----:B------:R-:W-:-:S05]  /*7030*/  @!P5 IMAD.MOV.U32 R24, RZ, RZ, R129 ;  /* 0x000000ffff18d224 */ /* 0x000fca00078e0081 */
[----:B------:R1:W2:Y:S01]  /*7040*/  @!P5 LDG.E.U8 R28, desc[UR18][R24.64] ;  /* 0x00000012181cd981 */ /* 0x0002a2000c1e1100 */
[----:B0-----:R-:W-:-:S04]  /*7050*/  IADD3 R128, P6, PT, R26, R2, RZ ;  /* 0x000000021a807210 */ /* 0x001fc80007fde0ff */
[----:B------:R-:W-:Y:S01]  /*7060*/  LEA.HI.X.SX32 R130, R26, R3, 0x1, P6 ;  /* 0x000000031a827211 */ /* 0x000fe200030f0eff */
[----:B-1----:R-:W-:-:S04]  /*7070*/  @!P3 IMAD.MOV.U32 R24, RZ, RZ, R128 ;  /* 0x000000ffff18b224 */ /* 0x002fc800078e0080 */
        /* <DEDUP_REMOVED lines=11> */
[----:B------:R-:W-:Y:S01]  /*7130*/  PRMT R126, RZ, 0x7610, R126 ;  /* 0x00007610ff7e7816 */ /* 0x000fe2000000007e */
[----:B--2---:R-:W-:Y:S04]  /*7140*/  STL [R1+0x218], R28 ;  /* 0x0002181c01007387 */ /* 0x004fe80000100800 */
[----:B------:R-:W-:Y:S04]  /*7150*/  STL [R1+0x660], R130 ;  /* 0x0006608201007387 */ /* 0x000fe80000100800 */
[----:B------:R-:W-:Y:S04]  /*7160*/  STL [R1+0x6a4], R129 ;  /* 0x0006a48101007387 */ /* 0x000fe80000100800 */
        /* <DEDUP_REMOVED lines=36> */
[C---:B------:R-:W-:Y:S02]  /*73b0*/  IMAD R27, R36.reuse, 0x75, RZ ;  /* 0x00000075241b7824 */ /* 0x040fe400078e02ff */
[----:B------:R-:W-:Y:S02]  /*73c0*/  IMAD.MOV.U32 R136, RZ, RZ, R137 ;  /* 0x000000ffff887224 */ /* 0x000fe400078e0089 */
[----:B------:R-:W-:Y:S01]  /*73d0*/  IMAD R26, R36, 0x7d, RZ ;  /* 0x0000007d241a7824 */ /* 0x000fe200078e02ff */
[CC--:B------:R-:W-:Y:S01]  /*73e0*/  IADD3 R125, P6, PT, R27.reuse, R2.reuse, RZ ;  /* 0x000000021b7d7210 */ /* 0x0c0fe20007fde0ff */
[----:B------:R-:W-:Y:S02]  /*73f0*/  IMAD.MOV.U32 R137, RZ, RZ, R140 ;  /* 0x000000ffff897224 */ /* 0x000fe400078e008c */
[----:B------:R-:W-:Y:S02]  /*7400*/  IMAD.MOV.U32 R140, RZ, RZ, R141 ;  /* 0x000000ffff8c7224 */ /* 0x000fe400078e008d */
[----:B------:R-:W-:Y:S01]  /*7410*/  IMAD.MOV.U32 R141, RZ, RZ, R145 ;  /* 0x000000ffff8d7224 */ /* 0x000fe200078e0091 */
[----:B0-----:R-:W-:Y:S01]  /*7420*/  LEA.HI.X.SX32 R24, R27, R3, 0x1, P6 ;  /* 0x000000031b187211 */ /* 0x001fe200030f0eff */
[----:B------:R-:W-:Y:S01]  /*7430*/  IMAD.MOV.U32 R145, RZ, RZ, R149 ;  /* 0x000000ffff917224 */ /* 0x000fe200078e0095 */
[----:B------:R-:W-:Y:S01]  /*7440*/  STL [R1+0x74c], R126 ;  /* 0x00074c7e01007387 */ /* 0x000fe20000100800 */
[----:B------:R-:W-:Y:S01]  /*7450*/  IMAD.MOV.U32 R149, RZ, RZ, R118 ;  /* 0x000000ffff957224 */ /* 0x000fe200078e0076 */
[----:B------:R-:W-:Y:S01]  /*7460*/  IADD3 R118, P6, PT, R26, R2, RZ ;  /* 0x000000021a767210 */ /* 0x000fe20007fde0ff */
[----:B------:R-:W-:Y:S01]  /*7470*/  @!P3 IMAD.MOV.U32 R25, RZ, RZ, R24 ;  /* 0x000000ffff19b224 */ /* 0x000fe200078e0018 */
[----:B------:R-:W-:Y:S01]  /*7480*/  PRMT R124, RZ, 0x7610, R124 ;  /* 0x00007610ff7c7816 */ /* 0x000fe2000000007c */
[----:B------:R-:W-:Y:S01]  /*7490*/  VIADD R27, R12, 0xffffffe1 ;  /* 0xffffffe10c1b7836 */ /* 0x000fe20000000000 */
[----:B------:R-:W-:Y:S01]  /*74a0*/  PRMT R121, RZ, 0x7610, R121 ;  /* 0x00007610ff797816 */ /* 0x000fe20000000079 */
[----:B--2---:R-:W-:Y:S04]  /*74b0*/  STL [R1+0x1e0], R28 ;  /* 0x0001e01c01007387 */ /* 0x004fe80000100800 */
[----:B------:R-:W-:Y:S04]  /*74c0*/  STL [R1+0x748], R127 ;  /* 0x0007487f01007387 */ /* 0x000fe80000100800 */
[----:B------:R-:W-:Y:S04]  /*74d0*/  STL [R1+0x784], R125 ;  /* 0x0007847d01007387 */ /* 0x000fe80000100800 */
[----:B------:R0:W-:Y:S04]  /*74e0*/  STL [R1+0x780], R24 ;  /* 0x0007801801007387 */ /* 0x0001e80000100800 */
[----:B------:R-:W-:Y:S04]  /*74f0*/  STL [R1+0x7bc], R118 ;  /* 0x0007bc7601007387 */ /* 0x000fe80000100800 */
[----:B---3--:R1:W-:Y:S01]  /*7500*/  STL [R1+0x1dc], R122 ;  /* 0x0001dc7a01007387 */ /* 0x0083e20000100800 */
[----:B0-----:R-:W-:-:S05]  /*7510*/  @!P3 IMAD.MOV.U32 R24, RZ, RZ, R125 ;  /* 0x000000ffff18b224 */ /* 0x001fca00078e007d */
[----:B------:R0:W2:Y:S01]  /*7520*/  @!P3 LDG.E.U8 R124, desc[UR18][R24.64] ;  /* 0x00000012187cb981 */ /* 0x0000a2000c1e1100 */
[----:B-1----:R-:W-:Y:S01]  /*7530*/  LEA.HI.X.SX32 R122, R26, R3, 0x1, P6 ;  /* 0x000000031a7a7211 */ /* 0x002fe200030f0eff */
[----:B------:R-:W-:Y:S01]  /*7540*/  @!P2 IMAD.MOV.U32 R26, RZ, RZ, R118 ;  /* 0x000000ffff1aa224 */ /* 0x000fe200078e0076 */
[----:B------:R-:W-:-:S03]  /*7550*/  ISETP.GE.U32.AND P3, PT, R27, 0x7fffff62, PT ;  /* 0x7fffff621b00780c */ /* 0x000fc60003f66070 */
[----:B------:R-:W-:-:S05]  /*7560*/  @!P2 IMAD.MOV.U32 R27, RZ, RZ, R122 ;  /* 0x000000ffff1ba224 */ /* 0x000fca00078e007a */
[----:B------:R1:W3:Y:S01]  /*7570*/  @!P2 LDG.E.U8 R112, desc[UR18][R26.64] ;  /* 0x000000121a70a981 */ /* 0x0002e2000c1e1100 */
[----:B------:R-:W-:-:S05]  /*7580*/  VIADD R28, R12, 0xffffffe9 ;  /* 0xffffffe90c1c7836 */ /* 0x000fca0000000000 */
[----:B------:R-:W-:Y:S01]  /*7590*/  ISETP.GE.U32.AND P5, PT, R28, 0x7fffff6a, PT ;  /* 0x7fffff6a1c00780c */ /* 0x000fe20003fa6070 */
[----:B------:R-:W-:-:S05]  /*75a0*/  IMAD R28, R36, 0x6, RZ ;  /* 0x00000006241c7824 */ /* 0x000fca00078e02ff */
[----:B0-----:R-:W-:-:S04]  /*75b0*/  IADD3 R24, P6, PT, R28, R2, RZ ;  /* 0x000000021c187210 */ /* 0x001fc80007fde0ff */
[----:B------:R-:W-:-:S05]  /*75c0*/  LEA.HI.X.SX32 R25, R28, R3, 0x1, P6 ;  /* 0x000000031c197211 */ /* 0x000fca00030f0eff */
[----:B------:R-:W4:Y:S04]  /*75d0*/  @!P0 LDG.E.U8 R121, desc[UR18][R24.64] ;  /* 0x0000001218798981 */ /* 0x000f28000c1e1100 */
[----:B------:R-:W-:Y:S01]  /*75e0*/  STL [R1+0x7b8], R122 ;  /* 0x0007b87a01007387 */ /* 0x000fe20000100800 */
[----:B-1----:R-:W-:-:S05]  /*75f0*/  VIADD R26, R12, 0xffffffd9 ;  /* 0xffffffd90c1a7836 */ /* 0x002fca0000000000 */
[----:B------:R-:W-:Y:S01]  /*7600*/  ISETP.GE.U32.AND P2, PT, R26, 0x7fffff5a, PT ;  /* 0x7fffff5a1a00780c */ /* 0x000fe20003f46070 */
[----:B------:R-:W-:Y:S01]  /*7610*/  VIADD R26, R12, 0xffffffd1 ;  /* 0xffffffd10c1a7836 */ /* 0x000fe20000000000 */
[----:B------:R-:W-:Y:S01]  /*7620*/  PRMT R120, RZ, 0x7610, R120 ;  /* 0x00007610ff787816 */ /* 0x000fe20000000078 */
[----:B------:R-:W-:Y:S02]  /*7630*/  IMAD.MOV.U32 R131, RZ, RZ, R136 ;  /* 0x000000ffff837224 */ /* 0x000fe400078e0088 */
[----:B------:R-:W-:Y:S01]  /*7640*/  IMAD.MOV.U32 R136, RZ, RZ, R155 ;  /* 0x000000ffff887224 */ /* 0x000fe200078e009b */
[----:B------:R-:W-:Y:S01]  /*7650*/  ISETP.GE.U32.AND P0, PT, R26, 0x7fffff52, PT ;  /* 0x7fffff521a00780c */ /* 0x000fe20003f06070 */
[----:B------:R-:W-:Y:S02]  /*7660*/  IMAD.MOV.U32 R155, RZ, RZ, R163 ;  /* 0x000000ffff9b7224 */ /* 0x000fe400078e00a3 */
[----:B------:R-:W-:Y:S02]  /*7670*/  IMAD R163, R36, 0x16, RZ ;  /* 0x0000001624a37824 */ /* 0x000fe400078e02ff */
[----:B------:R-:W-:-:S02]  /*7680*/  IMAD.MOV.U32 R134, RZ, RZ, R140 ;  /* 0x000000ffff867224 */ /* 0x000fc400078e008c */
[----:B------:R-:W-:Y:S02]  /*7690*/  IMAD.MOV.U32 R140, RZ, RZ, R141 ;  /* 0x000000ffff8c7224 */ /* 0x000fe400078e008d */
[----:B------:R-:W-:Y:S02]  /*76a0*/  IMAD.MOV.U32 R141, RZ, RZ, R147 ;  /* 0x000000ffff8d7224 */ /* 0x000fe400078e0093 */
[----:B------:R-:W-:Y:S01]  /*76b0*/  IMAD.MOV.U32 R147, RZ, RZ, R164 ;  /* 0x000000ffff937224 */ /* 0x000fe200078e00a4 */
[----:B---3--:R0:W-:Y:S02]  /*76c0*/  STL [R1+0x1d4], R112 ;  /* 0x0001d47001007387 */ /* 0x0081e40000100800 */
[----:B0-----:R-:W-:-:S05]  /*76d0*/  IMAD R112, R36, 0xe, RZ ;  /* 0x0000000e24707824 */ /* 0x001fca00078e02ff */
[----:B------:R-:W-:-:S04]  /*76e0*/  IADD3 R118, P6, PT, R112, R2, RZ ;  /* 0x0000000270767210 */ /* 0x000fc80007fde0ff */
[----:B------:R-:W-:Y:S01]  /*76f0*/  LEA.HI.X.SX32 R112, R112, R3, 0x1, P6 ;  /* 0x0000000370707211 */ /* 0x000fe200030f0eff */
[----:B------:R-:W-:-:S04]  /*7700*/  @!P4 IMAD.MOV.U32 R26, RZ, RZ, R118 ;  /* 0x000000ffff1ac224 */ /* 0x000fc800078e0076 */
[----:B------:R-:W-:Y:S01]  /*7710*/  @!P4 IMAD.MOV.U32 R27, RZ, RZ, R112 ;  /* 0x000000ffff1bc224 */ /* 0x000fe200078e0070 */
[----:B------:R-:W-:-:S04]  /*7720*/  IADD3 R164, P6, PT, R163, R2, RZ ;  /* 0x00000002a3a47210 */ /* 0x000fc80007fde0ff */
[----:B------:R0:W3:Y:S01]  /*7730*/  @!P4 LDG.E.U8 R120, desc[UR18][R26.64] ;  /* 0x000000121a78c981 */ /* 0x0000e2000c1e1100 */
[----:B------:R-:W-:-:S03]  /*7740*/  LEA.HI.X.SX32 R163, R163, R3, 0x1, P6 ;  /* 0x00000003a3a37211 */ /* 0x000fc600030f0eff */
[----:B--2---:R-:W-:Y:S04]  /*7750*/  STL [R1+0x1d8], R124 ;  /* 0x0001d87c01007387 */ /* 0x004fe80000100800 */
[----:B------:R-:W-:Y:S04]  /*7760*/  STL [R1+0xa64], R24 ;  /* 0x000a641801007387 */ /* 0x000fe80000100800 */
[----:B------:R-:W-:Y:S01]  /*7770*/  STL [R1+0xa60], R25 ;  /* 0x000a601901007387 */ /* 0x000fe20000100800 */
[----:B0-----:R-:W-:-:S03]  /*7780*/  @!P5 IMAD.MOV.U32 R26, RZ, RZ, R164 ;  /* 0x000000ffff1ad224 */ /* 0x001fc600078e00a4 */
[----:B----4-:R-:W-:Y:S01]  /*7790*/  STL [R1+0x1d0], R121 ;  /* 0x0001d07901007387 */ /* 0x010fe20000100800 */
[----:B------:R-:W-:-:S03]  /*77a0*/  @!P5 IMAD.MOV.U32 R27, RZ, RZ, R163 ;  /* 0x000000ffff1bd224 */ /* 0x000fc600078e00a3 */
[----:B------:R0:W-:Y:S02]  /*77b0*/  STL [R1+0xa6c], R118 ;  /* 0x000a6c7601007387 */ /* 0x0001e40000100800 */
[----:B0-----:R-:W-:-:S06]  /*77c0*/  PRMT R118, RZ, 0x7610, R118 ;  /* 0x00007610ff767816 */ /* 0x001fcc0000000076 */
[----:B------:R0:W2:Y:S01]  /*77d0*/  @!P5 LDG.E.U8 R118, desc[UR18][R26.64] ;  /* 0x000000121a76d981 */ /* 0x0000a2000c1e1100 */
[----:B------:R-:W-:-:S03]  /*77e0*/  IMAD R28, R36, 0x1e, RZ ;  /* 0x0000001e241c7824 */ /* 0x000fc600078e02ff */
[----:B------:R1:W-:Y:S01]  /*77f0*/  STL [R1+0xa68], R112 ;  /* 0x000a687001007387 */ /* 0x0003e20000100800 */
[----:B------:R-:W-:Y:S02]  /*7800*/  IMAD.MOV.U32 R133, RZ, RZ, R137 ;  /* 0x000000ffff857224 */ /* 0x000fe400078e0089 */
[----:B------:R-:W-:Y:S02]  /*7810*/  IMAD.MOV.U32 R137, RZ, RZ, R145 ;  /* 0x000000ffff897224 */ /* 0x000fe400078e0091 */
[----:B------:R-:W-:Y:S02]  /*7820*/  IMAD.MOV.U32 R145, RZ, RZ, R162 ;  /* 0x000000ffff917224 */ /* 0x000fe400078e00a2 */
[----:B------:R-:W-:Y:S02]  /*7830*/  IMAD.MOV.U32 R162, RZ, RZ, R30 ;  /* 0x000000ffffa27224 */ /* 0x000fe400078e001e */
[----:B------:R-:W-:Y:S01]  /*7840*/  VIADD R30, R12, 0xffffffc9 ;  /* 0xffffffc90c1e7836 */ /* 0x000fe20000000000 */
[----:B-1----:R-:W-:Y:S01]  /*7850*/  PRMT R112, RZ, 0x7610, R112 ;  /* 0x00007610ff707816 */ /* 0x002fe20000000070 */
[----:B------:R-:W-:-:S02]  /*7860*/  IMAD.MOV.U32 R129, RZ, RZ, R134 ;  /* 0x000000ffff817224 */ /* 0x000fc400078e0086 */
[----:B------:R-:W-:Y:S01]  /*7870*/  IMAD.MOV.U32 R134, RZ, RZ, R136 ;  /* 0x000000ffff867224 */ /* 0x000fe200078e0088 */
[----:B------:R-:W-:Y:S01]  /*7880*/  ISETP.GE.U32.AND P4, PT, R30, 0x7fffff4a, PT ;  /* 0x7fffff4a1e00780c */ /* 0x000fe20003f86070 */
[----:B------:R-:W-:Y:S02]  /*7890*/  IMAD R30, R36, 0x26, RZ ;  /* 0x00000026241e7824 */ /* 0x000fe400078e02ff */
[----:B------:R-:W-:Y:S02]  /*78a0*/  IMAD.MOV.U32 R136, RZ, RZ, R145 ;  /* 0x000000ffff887224 */ /* 0x000fe400078e0091 */
[----:B------:R-:W-:Y:S02]  /*78b0*/  IMAD.MOV.U32 R145, RZ, RZ, R31 ;  /* 0x000000ffff917224 */ /* 0x000fe400078e001f */
[----:B------:R-:W-:-:S05]  /*78c0*/  VIADD R31, R12, 0xffffffc1 ;  /* 0xffffffc10c1f7836 */ /* 0x000fca0000000000 */
[----:B------:R-:W-:Y:S02]  /*78d0*/  ISETP.GE.U32.AND P5, PT, R31, 0x7fffff42, PT ;  /* 0x7fffff421f00780c */ /* 0x000fe40003fa6070 */
[----:B------:R-:W-:Y:S01]  /*78e0*/  PRMT R31, RZ, 0x7610, R31 ;  /* 0x00007610ff1f7816 */ /* 0x000fe2000000001f */
[----:B---3--:R1:W-:Y:S02]  /*78f0*/  STL [R1+0x1cc], R120 ;  /* 0x0001cc7801007387 */ /* 0x0083e40000100800 */
[----:B-1----:R-:W-:-:S04]  /*7900*/  IADD3 R120, P6, PT, R28, R2, RZ ;  /* 0x000000021c787210 */ /* 0x002fc80007fde0ff */
[----:B------:R-:W-:Y:S01]  /*7910*/  LEA.HI.X.SX32 R121, R28, R3, 0x1, P6 ;  /* 0x000000031c797211 */ /* 0x000fe200030f0eff */
[----:B0-----:R-:W-:Y:S01]  /*7920*/  @!P3 IMAD.MOV.U32 R26, RZ, RZ, R120 ;  /* 0x000000ffff1ab224 */ /* 0x001fe200078e0078 */
[----:B------:R-:W-:Y:S03]  /*7930*/  STL [R1+0xbc], R120 ;  /* 0x0000bc7801007387 */ /* 0x000fe60000100800 */
[----:B------:R-:W-:Y:S01]  /*7940*/  @!P3 IMAD.MOV.U32 R27, RZ, RZ, R121 ;  /* 0x000000ffff1bb224 */ /* 0x000fe200078e0079 */
[----:B------:R-:W-:Y:S04]  /*7950*/  STL [R1+0xa74], R164 ;  /* 0x000a74a401007387 */ /* 0x000fe80000100800 */
[----:B------:R-:W-:Y:S04]  /*7960*/  STL [R1+0xa70], R163 ;  /* 0x000a70a301007387 */ /* 0x000fe80000100800 */
[----:B------:R-:W-:Y:S04]  /*7970*/  STL [R1+0xb8], R121 ;  /* 0x0000b87901007387 */ /* 0x000fe80000100800 */
[----:B------:R0:W3:Y:S04]  /*7980*/  @!P3 LDG.E.U8 R112, desc[UR18][R26.64] ;  /* 0x000000121a70b981 */ /* 0x0000e8000c1e1100 */
[----:B--2---:R1:W-:Y:S01]  /*7990*/  STL [R1+0x1a0], R118 ;  /* 0x0001a07601007387 */ /* 0x0043e20000100800 */
[----:B0-----:R-:W-:Y:S01]  /*79a0*/  VIADD R26, R12, 0xffffffb9 ;  /* 0xffffffb90c1a7836 */ /* 0x001fe20000000000 */
[----:B-1----:R-:W-:-:S04]  /*79b0*/  IADD3 R118, P6, PT, R30, R2, RZ ;  /* 0x000000021e767210 */ /* 0x002fc80007fde0ff */
[----:B------:R-:W-:Y:S02]  /*79c0*/  ISETP.GE.U32.AND P3, PT, R26, 0x7fffff3a, PT ;  /* 0x7fffff3a1a00780c */ /* 0x000fe40003f66070 */
[----:B------:R-:W-:Y:S01]  /*79d0*/  LEA.HI.X.SX32 R27, R30, R3, 0x1, P6 ;  /* 0x000000031e1b7211 */ /* 0x000fe200030f0eff */
[----:B------:R-:W-:-:S05]  /*79e0*/  @!P2 IMAD.MOV.U32 R26, RZ, RZ, R118 ;  /* 0x000000ffff1aa224 */ /* 0x000fca00078e0076 */
[----:B------:R0:W2:Y:S01]  /*79f0*/  @!P2 LDG.E.U8 R31, desc[UR18][R26.64] ;  /* 0x000000121a1fa981 */ /* 0x0000a2000c1e1100 */
[----:B------:R-:W-:-:S03]  /*7a00*/  IMAD R28, R36, 0x2e, RZ ;  /* 0x0000002e241c7824 */ /* 0x000fc600078e02ff */
[----:B------:R-:W-:Y:S01]  /*7a10*/  STL [R1+0x52c], R118 ;  /* 0x00052c7601007387 */ /* 0x000fe20000100800 */
[----:B------:R-:W-:-:S03]  /*7a20*/  PRMT R111, RZ, 0x7610, R111 ;  /* 0x00007610ff6f7816 */ /* 0x000fc6000000006f */
[----:B---3--:R1:W-:Y:S04]  /*7a30*/  STL [R1+0x19c], R112 ;  /* 0x00019c7001007387 */ /* 0x0083e80000100800 */
[----:B------:R3:W-:Y:S01]  /*7a40*/  STL [R1+0x528], R27 ;  /* 0x0005281b01007387 */ /* 0x0007e20000100800 */
[----:B-1----:R-:W-:-:S04]  /*7a50*/  IADD3 R112, P6, PT, R28, R2, RZ ;  /* 0x000000021c707210 */ /* 0x002fc80007fde0ff */
[----:B0-----:R-:W-:Y:S01]  /*7a60*/  LEA.HI.X.SX32 R26, R28, R3, 0x1, P6 ;  /* 0x000000031c1a7211 */ /* 0x001fe200030f0eff */
[----:B------:R-:W-:Y:S04]  /*7a70*/  STL [R1+0x56c], R112 ;  /* 0x00056c7001007387 */ /* 0x000fe80000100800 */
[----:B---3--:R-:W-:Y:S01]  /*7a80*/  @!P0 IMAD.MOV.U32 R27, RZ, RZ, R26 ;  /* 0x000000ffff1b8224 */ /* 0x008fe200078e001a */
[----:B--2---:R-:W-:Y:S04]  /*7a90*/  STL [R1+0x198], R31 ;  /* 0x0001981f01007387 */ /* 0x004fe80000100800 */
[----:B------:R0:W-:Y:S02]  /*7aa0*/  STL [R1+0x568], R26 ;  /* 0x0005681a01007387 */ /* 0x0001e40000100800 */
[----:B0-----:R-:W-:-:S05]  /*7ab0*/  @!P0 IMAD.MOV.U32 R26, RZ, RZ, R112 ;  /* 0x000000ffff1a8224 */ /* 0x001fca00078e0070 */
[----:B------:R0:W2:Y:S01]  /*7ac0*/  @!P0 LDG.E.U8 R111, desc[UR18][R26.64] ;  /* 0x000000121a6f8981 */ /* 0x0000a2000c1e1100 */
[----:B------:R-:W-:-:S05]  /*7ad0*/  VIADD R30, R12, 0xffffffb1 ;  /* 0xffffffb10c1e7836 */ /* 0x000fca0000000000 */
[----:B------:R-:W-:Y:S01]  /*7ae0*/  ISETP.GE.U32.AND P2, PT, R30, 0x7fffff32, PT ;  /* 0x7fffff321e00780c */ /* 0x000fe20003f46070 */
[----:B------:R-:W-:-:S05]  /*7af0*/  IMAD R30, R36, 0x36, RZ ;  /* 0x00000036241e7824 */ /* 0x000fca00078e02ff */
[----:B------:R-:W-:-:S04]  /*7b00*/  IADD3 R118, P6, PT, R30, R2, RZ ;  /* 0x000000021e767210 */ /* 0x000fc80007fde0ff */
[----:B0-----:R-:W-:Y:S01]  /*7b10*/  LEA.HI.X.SX32 R26, R30, R3, 0x1, P6 ;  /* 0x000000031e1a7211 */ /* 0x001fe200030f0eff */
[----:B------:R-:W-:Y:S01]  /*7b20*/  STL [R1+0x5ac], R118 ;  /* 0x0005ac7601007387 */ /* 0x000fe20000100800 */
[----:B------:R-:W-:-:S03]  /*7b30*/  PRMT R110, RZ, 0x7610, R110 ;  /* 0x00007610ff6e7816 */ /* 0x000fc6000000006e */
[----:B------:R-:W-:Y:S01]  /*7b40*/  @!P4 IMAD.MOV.U32 R27, RZ, RZ, R26 ;  /* 0x000000ffff1bc224 */ /* 0x000fe200078e001a */
[----:B--2---:R-:W-:Y:S04]  /*7b50*/  STL [R1+0x194], R111 ;  /* 0x0001946f01007387 */ /* 0x004fe80000100800 */
[----:B------:R0:W-:Y:S02]  /*7b60*/  STL [R1+0x5a8], R26 ;  /* 0x0005a81a01007387 */ /* 0x0001e40000100800 */
[----:B0-----:R-:W-:-:S05]  /*7b70*/  @!P4 IMAD.MOV.U32 R26, RZ, RZ, R118 ;  /* 0x000000ffff1ac224 */ /* 0x001fca00078e0076 */
[----:B------:R0:W2:Y:S01]  /*7b80*/  @!P4 LDG.E.U8 R110, desc[UR18][R26.64] ;  /* 0x000000121a6ec981 */ /* 0x0000a2000c1e1100 */
[----:B------:R-:W-:-:S05]  /*7b90*/  IMAD R28, R36, 0x3e, RZ ;  /* 0x0000003e241c7824 */ /* 0x000fca00078e02ff */
[----:B------:R-:W-:-:S04]  /*7ba0*/  IADD3 R111, P6, PT, R28, R2, RZ ;  /* 0x000000021c6f7210 */ /* 0x000fc80007fde0ff */
[----:B------:R-:W-:Y:S01]  /*7bb0*/  LEA.HI.X.SX32 R112, R28, R3, 0x1, P6 ;  /* 0x000000031c707211 */ /* 0x000fe200030f0eff */
[----:B0-----:R-:W-:Y:S01]  /*7bc0*/  @!P5 IMAD.MOV.U32 R26, RZ, RZ, R111 ;  /* 0x000000ffff1ad224 */ /* 0x001fe200078e006f */
[----:B------:R-:W-:Y:S01]  /*7bd0*/  PRMT R22, RZ, 0x7610, R22 ;  /* 0x00007610ff167816 */ /* 0x000fe20000000016 */
[----:B------:R-:W-:Y:S02]  /*7be0*/  IMAD R30, R36, 0x46, RZ ;  /* 0x00000046241e7824 */ /* 0x000fe400078e02ff */
[----:B------:R-:W-:Y:S01]  /*7bf0*/  @!P5 IMAD.MOV.U32 R27, RZ, RZ, R112 ;  /* 0x000000ffff1bd224 */ /* 0x000fe200078e0070 */
[----:B------:R-:W-:Y:S04]  /*7c00*/  STL [R1+0x5ec], R111 ;  /* 0x0005ec6f01007387 */ /* 0x000fe80000100800 */
[----:B------:R-:W-:Y:S04]  /*7c10*/  STL [R1+0x5e8], R112 ;  /* 0x0005e87001007387 */ /* 0x000fe80000100800 */
[----:B------:R0:W3:Y:S01]  /*7c20*/  @!P5 LDG.E.U8 R22, desc[UR18][R26.64] ;  /* 0x000000121a16d981 */ /* 0x0000e2000c1e1100 */
[----:B------:R-:W-:Y:S01]  /*7c30*/  PRMT R25, RZ, 0x7610, R25 ;  /* 0x00007610ff197816 */ /* 0x000fe20000000019 */
[----:B0-----:R-:W-:-:S05]  /*7c40*/  VIADD R26, R12, 0xffffff99 ;  /* 0xffffff990c1a7836 */ /* 0x001fca0000000000 */
[----:B------:R-:W-:Y:S01]  /*7c50*/  ISETP.GE.U32.AND P5, PT, R26, 0x7fffff1a, PT ;  /* 0x7fffff1a1a00780c */ /* 0x000fe20003fa6070 */
[----:B--2---:R0:W-:Y:S02]  /*7c60*/  STL [R1+0x190], R110 ;  /* 0x0001906e01007387 */ /* 0x0041e40000100800 */
[----:B0-----:R-:W-:-:S04]  /*7c70*/  IADD3 R110, P6, PT, R30, R2, RZ ;  /* 0x000000021e6e7210 */ /* 0x001fc80007fde0ff */
[----:B------:R-:W-:Y:S01]  /*7c80*/  LEA.HI.X.SX32 R27, R30, R3, 0x1, P6 ;  /* 0x000000031e1b7211 */ /* 0x000fe200030f0eff */
[----:B------:R-:W-:-:S05]  /*7c90*/  @!P3 IMAD.MOV.U32 R26, RZ, RZ, R110 ;  /* 0x000000ffff1ab224 */ /* 0x000fca00078e006e */
[----:B------:R0:W2:Y:S01]  /*7ca0*/  @!P3 LDG.E.U8 R25, desc[UR18][R26.64] ;  /* 0x000000121a19b981 */ /* 0x0000a2000c1e1100 */
[----:B------:R-:W-:-:S03]  /*7cb0*/  IMAD R28, R36, 0x4e, RZ ;  /* 0x0000004e241c7824 */ /* 0x000fc600078e02ff */
[----:B------:R-:W-:Y:S04]  /*7cc0*/  STL [R1+0x62c], R110 ;  /* 0x00062c6e01007387 */ /* 0x000fe80000100800 */
[----:B---3--:R1:W-:Y:S01]  /*7cd0*/  STL [R1+0x18c], R22 ;  /* 0x00018c1601007387 */ /* 0x0083e20000100800 */
[----:B------:R-:W-:-:S03]  /*7ce0*/  VIADD R31, R12, 0xffffffa9 ;  /* 0xffffffa90c1f7836 */ /* 0x000fc60000000000 */
[----:B------:R-:W-:Y:S01]  /*7cf0*/  STL [R1+0x628], R27 ;  /* 0x0006281b01007387 */ /* 0x000fe20000100800 */
[----:B-1----:R-:W-:-:S05]  /*7d00*/  IADD3 R22, P6, PT, R28, R2, RZ ;  /* 0x000000021c167210 */ /* 0x002fca0007fde0ff */
[----:B------:R-:W-:Y:S01]  /*7d10*/  STL [R1+0x66c], R22 ;  /* 0x00066c1601007387 */ /* 0x000fe20000100800 */
[----:B------:R-:W-:Y:S01]  /*7d20*/  ISETP.GE.U32.AND P0, PT, R31, 0x7fffff2a, PT ;  /* 0x7fffff2a1f00780c */ /* 0x000fe20003f06070 */
[----:B0-----:R-:W-:Y:S01]  /*7d30*/  @!P2 IMAD.MOV.U32 R26, RZ, RZ, R22 ;  /* 0x000000ffff1aa224 */ /* 0x001fe200078e0016 */
[----:B------:R-:W-:Y:S02]  /*7d40*/  PRMT R20, RZ, 0x7610, R20 ;  /* 0x00007610ff147816 */ /* 0x000fe40000000014 */
[----:B------:R-:W-:Y:S01]  /*7d50*/  PRMT R21, RZ, 0x7610, R21 ;  /* 0x00007610ff157816 */ /* 0x000fe20000000015 */
[----:B--2---:R0:W-:Y:S02]  /*7d60*/  STL [R1+0x160], R25 ;  /* 0x0001601901007387 */ /* 0x0041e40000100800 */
[----:B0-----:R-:W-:Y:S01]  /*7d70*/  LEA.HI.X.SX32 R25, R28, R3, 0x1, P6 ;  /* 0x000000031c197211 */ /* 0x001fe200030f0eff */
[----:B------:R-:W-:-:S05]  /*7d80*/  IMAD R28, R36, 0x56, RZ ;  /* 0x00000056241c7824 */ /* 0x000fca00078e02ff */
[C---:B------:R-:W-:Y:S01]  /*7d90*/  IADD3 R22, P6, PT, R28.reuse, R2, RZ ;  /* 0x000000021c167210 */ /* 0x040fe20007fde0ff */
[----:B------:R-:W-:Y:S01]  /*7da0*/  @!P2 IMAD.MOV.U32 R27, RZ, RZ, R25 ;  /* 0x000000ffff1ba224 */ /* 0x000fe200078e0019 */
[----:B------:R0:W-:Y:S04]  /*7db0*/  STL [R1+0x668], R25 ;  /* 0x0006681901007387 */ /* 0x0001e80000100800 */
[----:B------:R1:W2:Y:S01]  /*7dc0*/  @!P2 LDG.E.U8 R20, desc[UR18][R26.64] ;  /* 0x000000121a14a981 */ /* 0x0002a2000c1e1100 */
[----:B0-----:R-:W-:Y:S01]  /*7dd0*/  LEA.HI.X.SX32 R25, R28, R3, 0x1, P6 ;  /* 0x000000031c197211 */ /* 0x001fe200030f0eff */
[----:B-1----:R-:W-:-:S04]  /*7de0*/  @!P0 IMAD.MOV.U32 R26, RZ, RZ, R22 ;  /* 0x000000ffff1a8224 */ /* 0x002fc800078e0016 */
[----:B------:R-:W-:-:S05]  /*7df0*/  @!P0 IMAD.MOV.U32 R27, RZ, RZ, R25 ;  /* 0x000000ffff1b8224 */ /* 0x000fca00078e0019 */
[----:B------:R0:W3:Y:S01]  /*7e00*/  @!P0 LDG.E.U8 R21, desc[UR18][R26.64] ;  /* 0x000000121a158981 */ /* 0x0000e2000c1e1100 */
[C---:B------:R-:W-:Y:S02]  /*7e10*/  VIADD R30, R12.reuse, 0xffffff91 ;  /* 0xffffff910c1e7836 */ /* 0x040fe40000000000 */
[----:B------:R-:W-:-:S03]  /*7e20*/  VIADD R31, R12, 0xffffffa1 ;  /* 0xffffffa10c1f7836 */ /* 0x000fc60000000000 */
[----:B------:R-:W-:Y:S01]  /*7e30*/  ISETP.GE.U32.AND P3, PT, R30, 0x7fffff12, PT ;  /* 0x7fffff121e00780c */ /* 0x000fe20003f66070 */
[----:B------:R-:W-:Y:S01]  /*7e40*/  VIADD R30, R12, 0xffffff89 ;  /* 0xffffff890c1e7836 */ /* 0x000fe20000000000 */
[----:B------:R-:W-:-:S04]  /*7e50*/  ISETP.GE.U32.AND P4, PT, R31, 0x7fffff22, PT ;  /* 0x7fffff221f00780c */ /* 0x000fc80003f86070 */
[----:B------:R-:W-:Y:S01]  /*7e60*/  ISETP.GE.U32.AND P2, PT, R30, 0x7fffff0a, PT ;  /* 0x7fffff0a1e00780c */ /* 0x000fe20003f46070 */
[----:B------:R-:W-:Y:S01]  /*7e70*/  IMAD R30, R36, 0x5e, RZ ;  /* 0x0000005e241e7824 */ /* 0x000fe200078e02ff */
[----:B------:R-:W-:Y:S01]  /*7e80*/  STL [R1+0x6ac], R22 ;  /* 0x0006ac1601007387 */ /* 0x000fe20000100800 */
[----:B------:R-:W-:-:S05]  /*7e90*/  VIADD R28, R12, 0xffffff81 ;  /* 0xffffff810c1c7836 */ /* 0x000fca0000000000 */
[----:B------:R-:W-:Y:S01]  /*7ea0*/  ISETP.GE.U32.AND P0, PT, R28, 0x7fffff02, PT ;  /* 0x7fffff021c00780c */ /* 0x000fe20003f06070 */
[----:B------:R-:W-:Y:S01]  /*7eb0*/  IMAD R28, R36, 0x66, RZ ;  /* 0x00000066241c7824 */ /* 0x000fe200078e02ff */
[----:B------:R-:W-:Y:S02]  /*7ec0*/  PRMT R18, RZ, 0x7610, R18 ;  /* 0x00007610ff127816 */ /* 0x000fe40000000012 */
[----:B------:R-:W-:Y:S01]  /*7ed0*/  PRMT R19, RZ, 0x7610, R19 ;  /* 0x00007610ff137816 */ /* 0x000fe20000000013 */
[----:B--2---:R1:W-:Y:S04]  /*7ee0*/  STL [R1+0x15c], R20 ;  /* 0x00015c1401007387 */ /* 0x0043e80000100800 */
[----:B------:R-:W-:Y:S01]  /*7ef0*/  STL [R1+0x6a8], R25 ;  /* 0x0006a81901007387 */ /* 0x000fe20000100800 */
[----:B-1----:R-:W-:-:S05]  /*7f00*/  IADD3 R20, P6, PT, R30, R2, RZ ;  /* 0x000000021e147210 */ /* 0x002fca0007fde0ff */
[----:B------:R-:W-:Y:S01]  /*7f10*/  STL [R1+0x6e4], R20 ;  /* 0x0006e41401007387 */ /* 0x000fe20000100800 */
[----:B0-----:R-:W-:-:S03]  /*7f20*/  @!P4 IMAD.MOV.U32 R26, RZ, RZ, R20 ;  /* 0x000000ffff1ac224 */ /* 0x001fc600078e0014 */
[----:B---3--:R0:W-:Y:S02]  /*7f30*/  STL [R1+0x158], R21 ;  /* 0x0001581501007387 */ /* 0x0081e40000100800 */
[----:B0-----:R-:W-:Y:S02]  /*7f40*/  LEA.HI.X.SX32 R21, R30, R3, 0x1, P6 ;  /* 0x000000031e157211 */ /* 0x001fe400030f0eff */
[----:B------:R-:W-:-:S03]  /*7f50*/  IADD3 R20, P6, PT, R28, R2, RZ ;  /* 0x000000021c147210 */ /* 0x000fc60007fde0ff */
[----:B------:R-:W-:Y:S01]  /*7f60*/  @!P4 IMAD.MOV.U32 R27, RZ, RZ, R21 ;  /* 0x000000ffff1bc224 */ /* 0x000fe200078e0015 */
[----:B------:R0:W-:Y:S04]  /*7f70*/  STL [R1+0x6e0], R21 ;  /* 0x0006e01501007387 */ /* 0x0001e80000100800 */
[----:B------:R1:W2:Y:S01]  /*7f80*/  @!P4 LDG.E.U8 R18, desc[UR18][R26.64] ;  /* 0x000000121a12c981 */ /* 0x0002a2000c1e1100 */
[----:B0-----:R-:W-:Y:S01]  /*7f90*/  LEA.HI.X.SX32 R21, R28, R3, 0x1, P6 ;  /* 0x000000031c157211 */ /* 0x001fe200030f0eff */
[----:B-1----:R-:W-:-:S04]  /*7fa0*/  @!P5 IMAD.MOV.U32 R26, RZ, RZ, R20 ;  /* 0x000000ffff1ad224 */ /* 0x002fc800078e0014 */
[----:B------:R-:W-:-:S05]  /*7fb0*/  @!P5 IMAD.MOV.U32 R27, RZ, RZ, R21 ;  /* 0x000000ffff1bd224 */ /* 0x000fca00078e0015 */
[----:B------:R0:W3:Y:S01]  /*7fc0*/  @!P5 LDG.E.U8 R19, desc[UR18][R26.64] ;  /* 0x000000121a13d981 */ /* 0x0000e2000c1e1100 */
[----:B------:R-:W-:-:S05]  /*7fd0*/  VIADD R30, R12, 0xfffffff8 ;  /* 0xfffffff80c1e7836 */ /* 0x000fca0000000000 */
        /* <DEDUP_REMOVED lines=22> */
[----:B------:R-:W3:Y:S01]  /*8140*/  @!P2 LDG.E.U8 R17, desc[UR18][R26.64] ;  /* 0x000000121a11a981 */ /* 0x000ee2000c1e1100 */
[----:B------:R-:W-:-:S05]  /*8150*/  VIADD R30, R12, 0xffffffe8 ;  /* 0xffffffe80c1e7836 */ /* 0x000fca0000000000 */
[----:B------:R-:W-:Y:S01]  /*8160*/  ISETP.GE.U32.AND P3, PT, R30, 0x7fffff69, PT ;  /* 0x7fffff691e00780c */ /* 0x000fe20003f66070 */
[----:B------:R-:W-:Y:S01]  /*8170*/  IMAD R30, R36, 0x7e, RZ ;  /* 0x0000007e241e7824 */ /* 0x000fe200078e02ff */
[----:B------:R-:W-:Y:S01]  /*8180*/  STL [R1+0x78c], R18 ;  /* 0x00078c1201007387 */ /* 0x000fe20000100800 */
[----:B------:R-:W-:Y:S01]  /*8190*/  VIADD R28, R12, 0xffffffe0 ;  /* 0xffffffe00c1c7836 */ /* 0x000fe20000000000 */
[----:B------:R-:W-:-:S04]  /*81a0*/  PRMT R15, RZ, 0x7610, R15 ;  /* 0x00007610ff0f7816 */ /* 0x000fc8000000000f */
[----:B------:R-:W-:Y:S01]  /*81b0*/  ISETP.GE.U32.AND P2, PT, R28, 0x7fffff61, PT ;  /* 0x7fffff611c00780c */ /* 0x000fe20003f46070 */
[----:B------:R-:W-:Y:S01]  /*81c0*/  IMAD R28, R36, 0x7, RZ ;  /* 0x00000007241c7824 */ /* 0x000fe200078e02ff */
[----:B------:R-:W-:Y:S01]  /*81d0*/  PRMT R14, RZ, 0x7610, R14 ;  /* 0x00007610ff0e7816 */ /* 0x000fe2000000000e */
[----:B--2---:R0:W-:Y:S04]  /*81e0*/  STL [R1+0x14c], R16 ;  /* 0x00014c1001007387 */ /* 0x0041e80000100800 */
[----:B------:R-:W-:Y:S01]  /*81f0*/  STL [R1+0x788], R19 ;  /* 0x0007881301007387 */ /* 0x000fe20000100800 */
[----:B0-----:R-:W-:-:S05]  /*8200*/  IADD3 R16, P6, PT, R30, R2, RZ ;  /* 0x000000021e107210 */ /* 0x001fca0007fde0ff */
[----:B------:R-:W-:Y:S04]  /*8210*/  STL [R1+0x7c4], R16 ;  /* 0x0007c41001007387 */ /* 0x000fe80000100800 */
[----:B---3--:R0:W-:Y:S01]  /*8220*/  STL [R1+0x90], R17 ;  /* 0x0000901101007387 */ /* 0x0081e20000100800 */
[----:B------:R-:W-:Y:S01]  /*8230*/  @!P0 IMAD.MOV.U32 R26, RZ, RZ, R16 ;  /* 0x000000ffff1a8224 */ /* 0x000fe200078e0010 */
[----:B0-----:R-:W-:-:S05]  /*8240*/  LEA.HI.X.SX32 R17, R30, R3, 0x1, P6 ;  /* 0x000000031e117211 */ /* 0x001fca00030f0eff */
[----:B------:R-:W-:-:S05]  /*8250*/  @!P0 IMAD.MOV.U32 R27, RZ, RZ, R17 ;  /* 0x000000ffff1b8224 */ /* 0x000fca00078e0011 */
[----:B------:R0:W2:Y:S02]  /*8260*/  @!P0 LDG.E.U8 R15, desc[UR18][R26.64] ;  /* 0x000000121a0f8981 */ /* 0x0000a4000c1e1100 */
[----:B0-----:R-:W-:-:S04]  /*8270*/  IADD3 R26, P6, PT, R28, R2, RZ ;  /* 0x000000021c1a7210 */ /* 0x001fc80007fde0ff */
[----:B------:R-:W-:-:S05]  /*8280*/  LEA.HI.X.SX32 R27, R28, R3, 0x1, P6 ;  /* 0x000000031c1b7211 */ /* 0x000fca00030f0eff */
[----:B------:R-:W3:Y:S01]  /*8290*/  @!P4 LDG.E.U8 R14, desc[UR18][R26.64] ;  /* 0x000000121a0ec981 */ /* 0x000ee2000c1e1100 */
[----:B------:R-:W-:Y:S02]  /*82a0*/  IMAD.MOV.U32 R127, RZ, RZ, R140 ;  /* 0x000000ffff7f7224 */ /* 0x000fe400078e008c */
[----:B------:R-:W-:Y:S02]  /*82b0*/  IMAD.MOV.U32 R140, RZ, RZ, R147 ;  /* 0x000000ffff8c7224 */ /* 0x000fe400078e0093 */
[----:B------:R-:W-:Y:S02]  /*82c0*/  IMAD.MOV.U32 R147, RZ, RZ, R151 ;  /* 0x000000ffff937224 */ /* 0x000fe400078e0097 */
[----:B------:R-:W-:Y:S02]  /*82d0*/  IMAD.MOV.U32 R151, RZ, RZ, R154 ;  /* 0x000000ffff977224 */ /* 0x000fe400078e009a */
[----:B------:R-:W-:Y:S02]  /*82e0*/  IMAD.MOV.U32 R128, RZ, RZ, R133 ;  /* 0x000000ffff807224 */ /* 0x000fe400078e0085 */
[----:B------:R-:W-:-:S02]  /*82f0*/  IMAD.MOV.U32 R154, RZ, RZ, R162 ;  /* 0x000000ffff9a7224 */ /* 0x000fc400078e00a2 */
[----:B------:R-:W-:Y:S02]  /*8300*/  IMAD.MOV.U32 R133, RZ, RZ, R136 ;  /* 0x000000ffff857224 */ /* 0x000fe400078e0088 */
[----:B------:R-:W-:Y:S02]  /*8310*/  IMAD.MOV.U32 R162, RZ, RZ, R119 ;  /* 0x000000ffffa27224 */ /* 0x000fe400078e0077 */
[----:B------:R-:W-:Y:S02]  /*8320*/  IMAD.MOV.U32 R136, RZ, RZ, R141 ;  /* 0x000000ffff887224 */ /* 0x000fe400078e008d */
[----:B------:R-:W-:Y:S02]  /*8330*/  IMAD R119, R36, 0xf, RZ ;  /* 0x0000000f24777824 */ /* 0x000fe400078e02ff */
[----:B------:R-:W-:Y:S02]  /*8340*/  IMAD.MOV.U32 R141, RZ, RZ, R148 ;  /* 0x000000ffff8d7224 */ /* 0x000fe400078e0094 */
[----:B------:R-:W-:-:S02]  /*8350*/  IMAD.MOV.U32 R148, RZ, RZ, R153 ;  /* 0x000000ffff947224 */ /* 0x000fc400078e0099 */
[----:B------:R-:W-:Y:S02]  /*8360*/  IMAD.MOV.U32 R153, RZ, RZ, R159 ;  /* 0x000000ffff997224 */ /* 0x000fe400078e009f */
[----:B------:R-:W-:Y:S01]  /*8370*/  IMAD.MOV.U32 R159, RZ, RZ, R123 ;  /* 0x000000ffff9f7224 */ /* 0x000fe200078e007b */
[C---:B------:R-:W-:Y:S01]  /*8380*/  IADD3 R123, P6, PT, R119.reuse, R2, RZ ;  /* 0x00000002777b7210 */ /* 0x040fe20007fde0ff */
[----:B------:R-:W-:Y:S01]  /*8390*/  IMAD.MOV.U32 R124, RZ, RZ, R129 ;  /* 0x000000ffff7c7224 */ /* 0x000fe200078e0081 */
[----:B------:R-:W-:Y:S01]  /*83a0*/  STL [R1+0x7c0], R17 ;  /* 0x0007c01101007387 */ /* 0x000fe20000100800 */
[----:B------:R-:W-:Y:S02]  /*83b0*/  IMAD.MOV.U32 R129, RZ, RZ, R165 ;  /* 0x000000ffff817224 */ /* 0x000fe400078e00a5 */
[----:B------:R-:W-:Y:S01]  /*83c0*/  IMAD R165, R36, 0x17, RZ ;  /* 0x0000001724a57824 */ /* 0x000fe200078e02ff */
[----:B------:R-:W-:Y:S01]  /*83d0*/  LEA.HI.X.SX32 R119, R119, R3, 0x1, P6 ;  /* 0x0000000377777211 */ /* 0x000fe200030f0eff */
[----:B------:R-:W-:Y:S01]  /*83e0*/  VIADD R30, R12, 0xffffffd8 ;  /* 0xffffffd80c1e7836 */ /* 0x000fe20000000000 */
[----:B------:R-:W-:-:S03]  /*83f0*/  PRMT R11, RZ, 0x7610, R11 ;  /* 0x00007610ff0b7816 */ /* 0x000fc6000000000b */
[----:B------:R-:W-:Y:S01]  /*8400*/  @!P5 IMAD.MOV.U32 R31, RZ, RZ, R119 ;  /* 0x000000ffff1fd224 */ /* 0x000fe200078e0077 */
[----:B------:R-:W-:Y:S01]  /*8410*/  ISETP.GE.U32.AND P0, PT, R30, 0x7fffff59, PT ;  /* 0x7fffff591e00780c */ /* 0x000fe20003f06070 */
[----:B------:R-:W-:Y:S01]  /*8420*/  @!P5 IMAD.MOV.U32 R30, RZ, RZ, R123 ;  /* 0x000000ffff1ed224 */ /* 0x000fe200078e007b */
[----:B------:R-:W-:-:S04]  /*8430*/  PRMT R13, RZ, 0x7610, R13 ;  /* 0x00007610ff0d7816 */ /* 0x000fc8000000000d */
[----:B------:R0:W4:Y:S04]  /*8440*/  @!P5 LDG.E.U8 R11, desc[UR18][R30.64] ;  /* 0x000000121e0bd981 */ /* 0x000128000c1e1100 */
[----:B--2---:R-:W-:Y:S04]  /*8450*/  STL [R1+0x8c], R15 ;  /* 0x00008c0f01007387 */ /* 0x004fe80000100800 */
[----:B------:R-:W-:Y:S04]  /*8460*/  STL [R1+0xa7c], R26 ;  /* 0x000a7c1a01007387 */ /* 0x000fe80000100800 */
[----:B------:R-:W-:Y:S04]  /*8470*/  STL [R1+0xa78], R27 ;  /* 0x000a781b01007387 */ /* 0x000fe80000100800 */
[----:B---3--:R1:W-:Y:S02]  /*8480*/  STL [R1+0x88], R14 ;  /* 0x0000880e01007387 */ /* 0x0083e40000100800 */
[----:B-1----:R-:W-:-:S04]  /*8490*/  IADD3 R14, P6, PT, R165, R2, RZ ;  /* 0x00000002a50e7210 */ /* 0x002fc80007fde0ff */
[----:B------:R-:W-:Y:S01]  /*84a0*/  LEA.HI.X.SX32 R165, R165, R3, 0x1, P6 ;  /* 0x00000003a5a57211 */ /* 0x000fe200030f0eff */
[----:B0-----:R-:W-:-:S04]  /*84b0*/  @!P3 IMAD.MOV.U32 R30, RZ, RZ, R14 ;  /* 0x000000ffff1eb224 */ /* 0x001fc800078e000e */
[----:B------:R-:W-:-:S05]  /*84c0*/  @!P3 IMAD.MOV.U32 R31, RZ, RZ, R165 ;  /* 0x000000ffff1fb224 */ /* 0x000fca00078e00a5 */
[----:B------:R0:W2:Y:S01]  /*84d0*/  @!P3 LDG.E.U8 R13, desc[UR18][R30.64] ;  /* 0x000000121e0db981 */ /* 0x0000a2000c1e1100 */
[----:B------:R-:W-:-:S05]  /*84e0*/  VIADD R28, R12, 0xffffffd0 ;  /* 0xffffffd00c1c7836 */ /* 0x000fca0000000000 */
[----:B------:R-:W-:Y:S01]  /*84f0*/  ISETP.GE.U32.AND P4, PT, R28, 0x7fffff51, PT ;  /* 0x7fffff511c00780c */ /* 0x000fe20003f86070 */
[----:B------:R-:W-:Y:S01]  /*8500*/  VIADD R28, R12, 0xffffffc8 ;  /* 0xffffffc80c1c7836 */ /* 0x000fe20000000000 */
[----:B------:R-:W-:Y:S04]  /*8510*/  STL [R1+0xa84], R123 ;  /* 0x000a847b01007387 */ /* 0x000fe80000100800 */
[----:B------:R-:W-:Y:S01]  /*8520*/  ISETP.GE.U32.AND P5, PT, R28, 0x7fffff49, PT ;  /* 0x7fffff491c00780c */ /* 0x000fe20003fa6070 */
[----:B------:R-:W-:Y:S01]  /*8530*/  IMAD R28, R36, 0x1f, RZ ;  /* 0x0000001f241c7824 */ /* 0x000fe200078e02ff */
[----:B------:R-:W-:Y:S04]  /*8540*/  STL [R1+0xa80], R119 ;  /* 0x000a807701007387 */ /* 0x000fe80000100800 */
[----:B----4-:R1:W-:Y:S04]  /*8550*/  STL [R1+0x84], R11 ;  /* 0x0000840b01007387 */ /* 0x0103e80000100800 */
[----:B------:R-:W-:Y:S01]  /*8560*/  STL [R1+0x10], R14 ;  /* 0x0000100e01007387 */ /* 0x000fe20000100800 */
[----:B-1----:R-:W-:-:S03]  /*8570*/  IADD3 R11, P6, PT, R28, R2, RZ ;  /* 0x000000021c0b7210 */ /* 0x002fc60007fde0ff */
[----:B------:R-:W-:Y:S04]  /*8580*/  STL [R1+0xa88], R165 ;  /* 0x000a88a501007387 */ /* 0x000fe80000100800 */
[----:B------:R-:W-:Y:S01]  /*8590*/  STL [R1+0xc4], R11 ;  /* 0x0000c40b01007387 */ /* 0x000fe20000100800 */
[----:B------:R-:W-:Y:S01]  /*85a0*/  PRMT R10, RZ, 0x7610, R10 ;  /* 0x00007610ff0a7816 */ /* 0x000fe2000000000a */
[----:B0-----:R-:W-:Y:S02]  /*85b0*/  @!P2 IMAD.MOV.U32 R30, RZ, RZ, R11 ;  /* 0x000000ffff1ea224 */ /* 0x001fe400078e000b */
[----:B--2---:R0:W-:Y:S02]  /*85c0*/  STL [R1+0x80], R13 ;  /* 0x0000800d01007387 */ /* 0x0041e40000100800 */
[----:B0-----:R-:W-:-:S05]  /*85d0*/  LEA.HI.X.SX32 R13, R28, R3, 0x1, P6 ;  /* 0x000000031c0d7211 */ /* 0x001fca00030f0eff */
[----:B------:R-:W-:-:S05]  /*85e0*/  @!P2 IMAD.MOV.U32 R31, RZ, RZ, R13 ;  /* 0x000000ffff1fa224 */ /* 0x000fca00078e000d */
[----:B------:R-:W2:Y:S01]  /*85f0*/  @!P2 LDG.E.U8 R10, desc[UR18][R30.64] ;  /* 0x000000121e0aa981 */ /* 0x000ea2000c1e1100 */
[----:B------:R-:W-:Y:S02]  /*8600*/  IMAD.MOV.U32 R122, RZ, RZ, R127 ;  /* 0x000000ffff7a7224 */ /* 0x000fe400078e007f */
[----:B------:R-:W-:Y:S02]  /*8610*/  IMAD.MOV.U32 R127, RZ, RZ, R144 ;  /* 0x000000ffff7f7224 */ /* 0x000fe400078e0090 */
[----:B------:R-:W-:Y:S02]  /*8620*/  IMAD.MOV.U32 R144, RZ, RZ, R35 ;  /* 0x000000ffff907224 */ /* 0x000fe400078e0023 */
[----:B------:R-:W-:Y:S02]  /*8630*/  VIADD R35, R12, 0xffffffc0 ;  /* 0xffffffc00c237836 */ /* 0x000fe40000000000 */
[----:B------:R-:W-:Y:S01]  /*8640*/  IMAD R28, R36, 0x27, RZ ;  /* 0x00000027241c7824 */ /* 0x000fe200078e02ff */
[----:B------:R-:W-:Y:S02]  /*8650*/  STL [R1+0xc0], R13 ;  /* 0x0000c00d01007387 */ /* 0x000fe40000100800 */
[----:B------:R-:W-:Y:S01]  /*8660*/  ISETP.GE.U32.AND P3, PT, R35, 0x7fffff41, PT ;  /* 0x7fffff412300780c */ /* 0x000fe20003f66070 */
[----:B------:R-:W-:Y:S01]  /*8670*/  VIADD R35, R12, 0xffffffb8 ;  /* 0xffffffb80c237836 */ /* 0x000fe20000000000 */
[----:B------:R-:W-:-:S04]  /*8680*/  PRMT R9, RZ, 0x7610, R9 ;  /* 0x00007610ff097816 */ /* 0x000fc80000000009 */
[----:B------:R-:W-:Y:S01]  /*8690*/  ISETP.GE.U32.AND P2, PT, R35, 0x7fffff39, PT ;  /* 0x7fffff392300780c */ /* 0x000fe20003f46070 */
[----:B------:R-:W-:Y:S01]  /*86a0*/  IMAD R35, R36, 0x2f, RZ ;  /* 0x0000002f24237824 */ /* 0x000fe200078e02ff */
[----:B------:R-:W-:Y:S01]  /*86b0*/  PRMT R7, RZ, 0x7610, R7 ;  /* 0x00007610ff077816 */ /* 0x000fe20000000007 */
[----:B--2---:R0:W-:Y:S02]  /*86c0*/  STL [R1+0x7c], R10 ;  /* 0x00007c0a01007387 */ /* 0x0041e40000100800 */
[----:B0-----:R-:W-:-:S04]  /*86d0*/  IADD3 R10, P6, PT, R28, R2, RZ ;  /* 0x000000021c0a7210 */ /* 0x001fc80007fde0ff */
[----:B------:R-:W-:Y:S01]  /*86e0*/  LEA.HI.X.SX32 R13, R28, R3, 0x1, P6 ;  /* 0x000000031c0d7211 */ /* 0x000fe200030f0eff */
[----:B------:R-:W-:Y:S01]  /*86f0*/  @!P0 IMAD.MOV.U32 R30, RZ, RZ, R10 ;  /* 0x000000ffff1e8224 */ /* 0x000fe200078e000a */
[----:B------:R-:W-:-:S03]  /*8700*/  IADD3 R11, P6, PT, R35, R2, RZ ;  /* 0x00000002230b7210 */ /* 0x000fc60007fde0ff */
[----:B------:R-:W-:Y:S01]  /*8710*/  @!P0 IMAD.MOV.U32 R31, RZ, RZ, R13 ;  /* 0x000000ffff1f8224 */ /* 0x000fe200078e000d */
[----:B------:R-:W-:Y:S04]  /*8720*/  STL [R1+0x534], R10 ;  /* 0x0005340a01007387 */ /* 0x000fe80000100800 */
[----:B------:R0:W-:Y:S04]  /*8730*/  STL [R1+0x530], R13 ;  /* 0x0005300d01007387 */ /* 0x0001e80000100800 */
[----:B------:R1:W2:Y:S01]  /*8740*/  @!P0 LDG.E.U8 R9, desc[UR18][R30.64] ;  /* 0x000000121e098981 */ /* 0x0002a2000c1e1100 */
[----:B0-----:R-:W-:Y:S01]  /*8750*/  LEA.HI.X.SX32 R13, R35, R3, 0x1, P6 ;  /* 0x00000003230d7211 */ /* 0x001fe200030f0eff */
[----:B-1----:R-:W-:-:S04]  /*8760*/  @!P4 IMAD.MOV.U32 R30, RZ, RZ, R11 ;  /* 0x000000ffff1ec224 */ /* 0x002fc800078e000b */
[----:B------:R-:W-:-:S05]  /*8770*/  @!P4 IMAD.MOV.U32 R31, RZ, RZ, R13 ;  /* 0x000000ffff1fc224 */ /* 0x000fca00078e000d */
[----:B------:R0:W3:Y:S01]  /*8780*/  @!P4 LDG.E.U8 R7, desc[UR18][R30.64] ;  /* 0x000000121e07c981 */ /* 0x0000e2000c1e1100 */
[----:B------:R-:W-:-:S03]  /*8790*/  IMAD R28, R36, 0x37, RZ ;  /* 0x00000037241c7824 */ /* 0x000fc600078e02ff */
[----:B------:R-:W-:Y:S01]  /*87a0*/  STL [R1+0x574], R11 ;  /* 0x0005740b01007387 */ /* 0x000fe20000100800 */
[----:B------:R-:W-:Y:S01]  /*87b0*/  IMAD R35, R36, 0x3f, RZ ;  /* 0x0000003f24237824 */ /* 0x000fe200078e02ff */
[----:B------:R-:W-:Y:S02]  /*87c0*/  PRMT R8, RZ, 0x7610, R8 ;  /* 0x00007610ff087816 */ /* 0x000fe40000000008 */
[----:B------:R-:W-:Y:S01]  /*87d0*/  PRMT R6, RZ, 0x7610, R6 ;  /* 0x00007610ff067816 */ /* 0x000fe20000000006 */
[----:B--2---:R1:W-:Y:S02]  /*87e0*/  STL [R1+0x78], R9 ;  /* 0x0000780901007387 */ /* 0x0043e40000100800 */
[C---:B-1----:R-:W-:Y:S02]  /*87f0*/  IADD3 R9, P6, PT, R28.reuse, R2, RZ ;  /* 0x000000021c097210 */ /* 0x042fe40007fde0ff */
[----:B------:R-:W-:Y:S02]  /*8800*/  STL [R1+0x570], R13 ;  /* 0x0005700d01007387 */ /* 0x000fe40000100800 */
[----:B------:R-:W-:-:S02]  /*8810*/  LEA.HI.X.SX32 R10, R28, R3, 0x1, P6 ;  /* 0x000000031c0a7211 */ /* 0x000fc400030f0eff */
[----:B------:R-:W-:Y:S04]  /*8820*/  STL [R1+0x5b4], R9 ;  /* 0x0005b40901007387 */ /* 0x000fe80000100800 */
[----:B------:R-:W-:Y:S01]  /*8830*/  STL [R1+0x5b0], R10 ;  /* 0x0005b00a01007387 */ /* 0x000fe20000100800 */
[----:B0-----:R-:W-:-:S03]  /*8840*/  @!P5 IMAD.MOV.U32 R30, RZ, RZ, R9 ;  /* 0x000000ffff1ed224 */ /* 0x001fc600078e0009 */
[----:B---3--:R0:W-:Y:S01]  /*8850*/  STL [R1+0x74], R7 ;  /* 0x0000740701007387 */ /* 0x0081e20000100800 */
[----:B------:R-:W-:-:S05]  /*8860*/  @!P5 IMAD.MOV.U32 R31, RZ, RZ, R10 ;  /* 0x000000ffff1fd224 */ /* 0x000fca00078e000a */
[----:B------:R1:W2:Y:S01]  /*8870*/  @!P5 LDG.E.U8 R8, desc[UR18][R30.64] ;  /* 0x000000121e08d981 */ /* 0x0002a2000c1e1100 */
[----:B0-----:R-:W-:-:S04]  /*8880*/  IADD3 R7, P4, PT, R35, R2, RZ ;  /* 0x0000000223077210 */ /* 0x001fc80007f9e0ff */
[----:B------:R-:W-:Y:S01]  /*8890*/  LEA.HI.X.SX32 R9, R35, R3, 0x1, P4 ;  /* 0x0000000323097211 */ /* 0x000fe200020f0eff */
[----:B-1----:R-:W-:-:S04]  /*88a0*/  @!P3 IMAD.MOV.U32 R30, RZ, RZ, R7 ;  /* 0x000000ffff1eb224 */ /* 0x002fc800078e0007 */
[----:B------:R-:W-:-:S05]  /*88b0*/  @!P3 IMAD.MOV.U32 R31, RZ, RZ, R9 ;  /* 0x000000ffff1fb224 */ /* 0x000fca00078e0009 */
[----:B------:R-:W3:Y:S01]  /*88c0*/  @!P3 LDG.E.U8 R6, desc[UR18][R30.64] ;  /* 0x000000121e06b981 */ /* 0x000ee2000c1e1100 */
[----:B------:R-:W-:Y:S02]  /*88d0*/  IMAD.MOV.U32 R121, RZ, RZ, R122 ;  /* 0x000000ffff797224 */ /* 0x000fe400078e007a */
[----:B------:R-:W-:Y:S02]  /*88e0*/  IMAD.MOV.U32 R122, RZ, RZ, R152 ;  /* 0x000000ffff7a7224 */ /* 0x000fe400078e0098 */
[----:B------:R-:W-:Y:S02]  /*88f0*/  IMAD.MOV.U32 R152, RZ, RZ, R38 ;  /* 0x000000ffff987224 */ /* 0x000fe400078e0026 */
[----:B------:R-:W-:Y:S01]  /*8900*/  VIADD R38, R12, 0xffffffb0 ;  /* 0xffffffb00c267836 */ /* 0x000fe20000000000 */
[----:B------:R-:W-:Y:S04]  /*8910*/  STL [R1+0x5f4], R7 ;  /* 0x0005f40701007387 */ /* 0x000fe80000100800 */
[----:B------:R-:W-:Y:S01]  /*8920*/  ISETP.GE.U32.AND P0, PT, R38, 0x7fffff31, PT ;  /* 0x7fffff312600780c */ /* 0x000fe20003f06070 */
[----:B------:R-:W-:-:S02]  /*8930*/  IMAD R38, R36, 0x47, RZ ;  /* 0x0000004724267824 */ /* 0x000fc400078e02ff */
[----:B------:R-:W-:Y:S01]  /*8940*/  IMAD R28, R36, 0x4f, RZ ;  /* 0x0000004f241c7824 */ /* 0x000fe200078e02ff */
[----:B------:R-:W-:Y:S02]  /*8950*/  PRMT R4, RZ, 0x7610, R4 ;  /* 0x00007610ff047816 */ /* 0x000fe40000000004 */
[----:B------:R-:W-:Y:S01]  /*8960*/  PRMT R5, RZ, 0x7610, R5 ;  /* 0x00007610ff057816 */ /* 0x000fe20000000005 */
[----:B------:R-:W-:Y:S01]  /*8970*/  IMAD.MOV.U32 R120, RZ, RZ, R121 ;  /* 0x000000ffff787224 */ /* 0x000fe200078e0079 */
[----:B--2---:R0:W-:Y:S04]  /*8980*/  STL [R1+0x70], R8 ;  /* 0x0000700801007387 */ /* 0x0041e80000100800 */
[----:B------:R1:W-:Y:S01]  /*8990*/  STL [R1+0x5f0], R9 ;  /* 0x0005f00901007387 */ /* 0x0003e20000100800 */
[----:B0-----:R-:W-:-:S03]  /*89a0*/  IADD3 R8, P4, PT, R38, R2, RZ ;  /* 0x0000000226087210 */ /* 0x001fc60007f9e0ff */
[----:B------:R-:W-:Y:S01]  /*89b0*/  STL [R1+0xb90], R36 ;  /* 0x000b902401007387 */ /* 0x000fe20000100800 */
[----:B-1----:R-:W-:-:S03]  /*89c0*/  LEA.HI.X.SX32 R9, R38, R3, 0x1, P4 ;  /* 0x0000000326097211 */ /* 0x002fc600020f0eff */
[----:B------:R-:W-:Y:S04]  /*89d0*/  STL [R1+0x634], R8 ;  /* 0x0006340801007387 */ /* 0x000fe80000100800 */
[----:B---3--:R0:W-:Y:S01]  /*89e0*/  STL [R1+0x6c], R6 ;  /* 0x00006c0601007387 */ /* 0x0081e20000100800 */
[----:B------:R-:W-:Y:S02]  /*89f0*/  @!P2 IMAD.MOV.U32 R30, RZ, RZ, R8 ;  /* 0x000000ffff1ea224 */ /* 0x000fe400078e0008 */
[----:B------:R-:W-:-:S05]  /*8a00*/  @!P2 IMAD.MOV.U32 R31, RZ, RZ, R9 ;  /* 0x000000ffff1fa224 */ /* 0x000fca00078e0009 */
[----:B------:R1:W2:Y:S01]  /*8a10*/  @!P2 LDG.E.U8 R4, desc[UR18][R30.64] ;  /* 0x000000121e04a981 */ /* 0x0002a2000c1e1100 */
[----:B0-----:R-:W-:-:S04]  /*8a20*/  IADD3 R6, P3, PT, R28, R2, RZ ;  /* 0x000000021c067210 */ /* 0x001fc80007f7e0ff */
[----:B------:R-:W-:Y:S01]  /*8a30*/  LEA.HI.X.SX32 R7, R28, R3, 0x1, P3 ;  /* 0x000000031c077211 */ /* 0x000fe200018f0eff */
[----:B-1----:R-:W-:-:S04]  /*8a40*/  @!P0 IMAD.MOV.U32 R30, RZ, RZ, R6 ;  /* 0x000000ffff1e8224 */ /* 0x002fc800078e0006 */
[----:B------:R-:W-:Y:S01]  /*8a50*/  @!P0 IMAD.MOV.U32 R31, RZ, RZ, R7 ;  /* 0x000000ffff1f8224 */ /* 0x000fe200078e0007 */
[----:B------:R-:W-:Y:S04]  /*8a60*/  STL [R1+0xb94], R2 ;  /* 0x000b940201007387 */ /* 0x000fe80000100800 */
[----:B------:R0:W3:Y:S04]  /*8a70*/  @!P0 LDG.E.U8 R5, desc[UR18][R30.64] ;  /* 0x000000121e058981 */ /* 0x0000e8000c1e1100 */
[----:B------:R-:W-:Y:S04]  /*8a80*/  STL [R1+0x674], R6 ;  /* 0x0006740601007387 */ /* 0x000fe80000100800 */
[----:B------:R-:W-:Y:S04]  /*8a90*/  STL [R1+0x630], R9 ;  /* 0x0006300901007387 */ /* 0x000fe80000100800 */
[----:B------:R1:W-:Y:S04]  /*8aa0*/  STL [R1+0xb98], R3 ;  /* 0x000b980301007387 */ /* 0x0003e80000100800 */
[----:B------:R-:W-:Y:S04]  /*8ab0*/  STL [R1+0x670], R7 ;  /* 0x0006700701007387 */ /* 0x000fe80000100800 */
[----:B------:R-:W4:Y:S01]  /*8ac0*/  LDL R121, [R1+0x8e0] ;  /* 0x0008e00001797983 */ /* 0x000f220000100800 */
[----:B------:R-:W-:-:S05]  /*8ad0*/  IMAD R35, R107, R37, RZ ;  /* 0x000000256b237224 */ /* 0x000fca00078e02ff */
[----:B------:R-:W-:Y:S01]  /*8ae0*/  IADD3 R38, P3, PT, R35, UR14, RZ ;  /* 0x0000000e23267c10 */ /* 0x000fe2000ff7e0ff */
[C---:B-1----:R-:W-:Y:S01]  /*8af0*/  VIADD R3, R0.reuse, 0x73 ;  /* 0x0000007300037836 */ /* 0x042fe20000000000 */
[C---:B------:R-:W-:Y:S02]  /*8b00*/  ISETP.GT.U32.AND P6, PT, R39.reuse, R46, PT ;  /* 0x0000002e2700720c */ /* 0x040fe40003fc4070 */
[C---:B------:R-:W-:Y:S02]  /*8b10*/  ISETP.GT.U32.AND P2, PT, R39.reuse, R45, PT ;  /* 0x0000002d2700720c */ /* 0x040fe40003f44070 */
[C---:B------:R-:W-:Y:S02]  /*8b20*/  ISETP.GT.U32.AND P4, PT, R39.reuse, R47, PT ;  /* 0x0000002f2700720c */ /* 0x040fe40003f84070 */
[----:B------:R-:W-:Y:S01]  /*8b30*/  ISETP.GT.U32.AND P5, PT, R39, R44, PT ;  /* 0x0000002c2700720c */ /* 0x000fe20003fa4070 */
[C---:B------:R-:W-:Y:S01]  /*8b40*/  VIADD R2, R0.reuse, 0x7b ;  /* 0x0000007b00027836 */ /* 0x040fe20000000000 */
[----:B------:R-:W-:Y:S01]  /*8b50*/  LEA.HI.X.SX32 R35, R35, UR15, 0x1, P3 ;  /* 0x0000000f23237c11 */ /* 0x000fe200098f0eff */
[C---:B------:R-:W-:Y:S01]  /*8b60*/  VIADD R13, R0.reuse, 0x2c ;  /* 0x0000002c000d7836 */ /* 0x040fe20000000000 */
[C---:B------:R-:W-:Y:S01]  /*8b70*/  ISETP.GT.U32.AND P3, PT, R39.reuse, R42, PT ;  /* 0x0000002a2700720c */ /* 0x040fe20003f64070 */
[----:B------:R-:W-:Y:S01]  /*8b80*/  VIADD R22, R0, 0x34 ;  /* 0x0000003400167836 */ /* 0x000fe20000000000 */
[----:B--2---:R1:W-:Y:S11]  /*8b90*/  STL [R1+0x68], R4 ;  /* 0x0000680401007387 */ /* 0x0043f60000100800 */
[--C-:B------:R-:W-:Y:S01]  /*8ba0*/  @!P3 IMAD.IADD R42, R42, 0x1, -R39.reuse ;  /* 0x000000012a2ab824 */ /* 0x100fe200078e0a27 */
[----:B------:R-:W-:Y:S01]  /*8bb0*/  ISETP.GT.U32.AND P0, PT, R39, R43, PT ;  /* 0x0000002b2700720c */ /* 0x000fe20003f04070 */
[--C-:B------:R-:W-:Y:S01]  /*8bc0*/  @!P6 IMAD.IADD R46, R46, 0x1, -R39.reuse ;  /* 0x000000012e2ee824 */ /* 0x100fe200078e0a27 */
[----:B0-----:R-:W-:Y:S01]  /*8bd0*/  IABS R30, R3 ;  /* 0x00000003001e7213 */ /* 0x001fe20000000000 */
[----:B------:R-:W-:Y:S01]  /*8be0*/  @!P2 IMAD.IADD R45, R45, 0x1, -R39 ;  /* 0x000000012d2da824 */ /* 0x000fe200078e0a27 */
[----:B------:R-:W0:Y:S01]  /*8bf0*/  LDCU UR14, c[0x0][0x3b0] ;  /* 0x00007600ff0e77ac */ /* 0x000e220008000800 */
[----:B-1----:R-:W-:Y:S01]  /*8c00*/  VIADD R4, R0, 0x6b ;  /* 0x0000006b00047836 */ /* 0x002fe20000000000 */
[----:B------:R-:W1:Y:S01]  /*8c10*/  LDCU UR15, c[0x0][0x3b0] ;  /* 0x00007600ff0f77ac */ /* 0x000e620008000800 */
[----:B---3--:R2:W-:Y:S02]  /*8c20*/  STL [R1+0x64], R5 ;  /* 0x0000640501007387 */ /* 0x0085e40000100800 */
[----:B--2---:R-:W-:-:S02]  /*8c30*/  IMAD.MOV.U32 R5, RZ, RZ, R101 ;  /* 0x000000ffff057224 */ /* 0x004fc400078e0065 */
[----:B------:R-:W-:Y:S03]  /*8c40*/  STL [R1+0x8dc], R4 ;  /* 0x0008dc0401007387 */ /* 0x000fe60000100800 */
[----:B------:R-:W-:Y:S01]  /*8c50*/  ISETP.GE.AND P3, PT, R5, RZ, PT ;  /* 0x000000ff0500720c */ /* 0x000fe20003f66270 */
[----:B------:R-:W-:Y:S01]  /*8c60*/  IMAD.MOV.U32 R5, RZ, RZ, R120 ;  /* 0x000000ffff057224 */ /* 0x000fe200078e0078 */
[----:B------:R-:W-:Y:S01]  /*8c70*/  STL [R1+0x8d8], R3 ;  /* 0x0008d80301007387 */ /* 0x000fe20000100800 */
[----:B----4-:R-:W-:Y:S02]  /*8c80*/  IMAD.MOV.U32 R120, RZ, RZ, R121 ;  /* 0x000000ffff787224 */ /* 0x010fe400078e0079 */
[----:B------:R-:W-:Y:S01]  /*8c90*/  IMAD.MOV.U32 R121, RZ, RZ, R122 ;  /* 0x000000ffff797224 */ /* 0x000fe200078e007a */
[----:B------:R-:W-:Y:S01]  /*8ca0*/  STL [R1+0xa8c], R37 ;  /* 0x000a8c2501007387 */ /* 0x000fe20000100800 */
[----:B------:R-:W-:-:S02]  /*8cb0*/  IMAD.MOV.U32 R122, RZ, RZ, R124 ;  /* 0x000000ffff7a7224 */ /* 0x000fc400078e007c */
[----:B------:R-:W-:Y:S02]  /*8cc0*/  IMAD.MOV.U32 R124, RZ, RZ, R129 ;  /* 0x000000ffff7c7224 */ /* 0x000fe400078e0081 */
[----:B------:R-:W2:Y:S01]  /*8cd0*/  LDL R129, [R1+0x8f4] ;  /* 0x0008f40001817983 */ /* 0x000ea20000100800 */
[----:B------:R-:W-:Y:S01]  /*8ce0*/  ISETP.GT.U32.AND P2, PT, R39, R46, PT ;  /* 0x0000002e2700720c */ /* 0x000fe20003f44070 */
[--C-:B------:R-:W-:Y:S01]  /*8cf0*/  @!P0 IMAD.IADD R43, R43, 0x1, -R39.reuse ;  /* 0x000000012b2b8824 */ /* 0x100fe200078e0a27 */
[----:B------:R-:W-:Y:S01]  /*8d00*/  ISETP.GT.U32.AND P0, PT, R39, R45, PT ;  /* 0x0000002d2700720c */ /* 0x000fe20003f04070 */
[--C-:B------:R-:W-:Y:S02]  /*8d10*/  @!P4 IMAD.IADD R47, R47, 0x1, -R39.reuse ;  /* 0x000000012f2fc824 */ /* 0x100fe400078e0a27 */
[----:B------:R-:W-:-:S03]  /*8d20*/  @!P5 IMAD.IADD R44, R44, 0x1, -R39 ;  /* 0x000000012c2cd824 */ /* 0x000fc600078e0a27 */
[C---:B------:R-:W-:Y:S02]  /*8d30*/  ISETP.GT.U32.AND P4, PT, R39.reuse, R47, PT ;  /* 0x0000002f2700720c */ /* 0x040fe40003f84070 */
[----:B------:R-:W-:-:S03]  /*8d40*/  ISETP.GT.U32.AND P5, PT, R39, R44, PT ;  /* 0x0000002c2700720c */ /* 0x000fc60003fa4070 */
[--C-:B------:R-:W-:Y:S01]  /*8d50*/  @!P2 IMAD.IADD R46, R46, 0x1, -R39.reuse ;  /* 0x000000012e2ea824 */ /* 0x100fe200078e0a27 */
[----:B------:R-:W-:Y:S01]  /*8d60*/  ISETP.GT.U32.AND P2, PT, R39, R34, PT ;  /* 0x000000222700720c */ /* 0x000fe20003f44070 */
[----:B------:R-:W-:Y:S01]  /*8d70*/  @!P0 IMAD.IADD R45, R45, 0x1, -R39 ;  /* 0x000000012d2d8824 */ /* 0x000fe200078e0a27 */
[C---:B------:R-:W-:Y:S02]  /*8d80*/  ISETP.GT.U32.AND P0, PT, R39.reuse, R33, PT ;  /* 0x000000212700720c */ /* 0x040fe40003f04070 */
[----:B------:R-:W-:-:S03]  /*8d90*/  ISETP.GT.U32.AND P6, PT, R39, R43, PT ;  /* 0x0000002b2700720c */ /* 0x000fc60003fc4070 */
[--C-:B------:R-:W-:Y:S01]  /*8da0*/  @!P4 IMAD.IADD R47, R47, 0x1, -R39.reuse ;  /* 0x000000012f2fc824 */ /* 0x100fe200078e0a27 */
[C---:B------:R-:W-:Y:S01]  /*8db0*/  ISETP.GT.U32.AND P4, PT, R39.reuse, R41, PT ;  /* 0x000000292700720c */ /* 0x040fe20003f84070 */
[----:B------:R-:W-:Y:S01]  /*8dc0*/  @!P5 IMAD.IADD R44, R44, 0x1, -R39 ;  /* 0x000000012c2cd824 */ /* 0x000fe200078e0a27 */
[----:B------:R-:W-:-:S03]  /*8dd0*/  ISETP.GT.U32.AND P5, PT, R39, R32, PT ;  /* 0x000000202700720c */ /* 0x000fc60003fa4070 */
[----:B------:R-:W-:Y:S01]  /*8de0*/  @!P2 IMAD.IADD R34, R34, 0x1, -R39 ;  /* 0x000000012222a824 */ /* 0x000fe200078e0a27 */
[----:B------:R-:W-:Y:S01]  /*8df0*/  ISETP.GE.AND P2, PT, R120, RZ, PT ;  /* 0x000000ff7800720c */ /* 0x000fe20003f46270 */
[----:B------:R-:W-:Y:S02]  /*8e00*/  IMAD.MOV.U32 R120, RZ, RZ, R121 ;  /* 0x000000ffff787224 */ /* 0x000fe400078e0079 */
[----:B------:R-:W-:Y:S02]  /*8e10*/  IMAD.MOV.U32 R121, RZ, RZ, R124 ;  /* 0x000000ffff797224 */ /* 0x000fe400078e007c */
[--C-:B------:R-:W-:Y:S01]  /*8e20*/  @!P0 IMAD.IADD R33, R33, 0x1, -R39.reuse ;  /* 0x0000000121218824 */ /* 0x100fe200078e0a27 */
[----:B------:R-:W-:Y:S01]  /*8e30*/  ISETP.GE.AND P0, PT, R120, RZ, PT ;  /* 0x000000ff7800720c */ /* 0x000fe20003f06270 */
[--C-:B------:R-:W-:Y:S02]  /*8e40*/  @!P6 IMAD.IADD R43, R43, 0x1, -R39.reuse ;  /* 0x000000012b2be824 */ /* 0x100fe400078e0a27 */
[--C-:B------:R-:W-:Y:S01]  /*8e50*/  @!P4 IMAD.IADD R41, R41, 0x1, -R39.reuse ;  /* 0x000000012929c824 */ /* 0x100fe200078e0a27 */
[----:B------:R-:W-:Y:S01]  /*8e60*/  ISETP.GE.AND P4, PT, R5, RZ, PT ;  /* 0x000000ff0500720c */ /* 0x000fe20003f86270 */
[----:B------:R-:W-:Y:S01]  /*8e70*/  @!P5 IMAD.IADD R32, R32, 0x1, -R39 ;  /* 0x000000012020d824 */ /* 0x000fe200078e0a27 */
[----:B------:R-:W-:Y:S01]  /*8e80*/  ISETP.GT.U32.AND P5, PT, R39, R42, PT ;  /* 0x0000002a2700720c */ /* 0x000fe20003fa4070 */
[----:B------:R-:W-:-:S02]  /*8e90*/  IMAD.MOV.U32 R5, RZ, RZ, R131 ;  /* 0x000000ffff057224 */ /* 0x000fc400078e0083 */
[----:B------:R-:W-:Y:S02]  /*8ea0*/  IMAD.MOV.U32 R131, RZ, RZ, R105 ;  /* 0x000000ffff837224 */ /* 0x000fe400078e0069 */
[----:B------:R-:W-:-:S04]  /*8eb0*/  IMAD.MOV.U32 R105, RZ, RZ, R43 ;  /* 0x000000ffff697224 */ /* 0x000fc800078e002b */
[----:B------:R-:W-:Y:S01]  /*8ec0*/  @!P0 IMAD.MOV R105, RZ, RZ, -R105 ;  /* 0x000000ffff698224 */ /* 0x000fe200078e0a69 */
[----:B------:R-:W-:-:S03]  /*8ed0*/  ISETP.GT.U32.AND P0, PT, R39, R100, PT ;  /* 0x000000642700720c */ /* 0x000fc60003f04070 */
[--C-:B------:R-:W-:Y:S01]  /*8ee0*/  @!P5 IMAD.IADD R42, R42, 0x1, -R39.reuse ;  /* 0x000000012a2ad824 */ /* 0x100fe200078e0a27 */
[----:B------:R-:W-:Y:S01]  /*8ef0*/  ISETP.GT.U32.AND P5, PT, R39, R96, PT ;  /* 0x000000602700720c */ /* 0x000fe20003fa4070 */
[----:B------:R-:W-:Y:S08]  /*8f00*/  STL [R1+0xb9c], R105 ;  /* 0x000b9c6901007387 */ /* 0x000ff00000100800 */
[--C-:B------:R-:W-:Y:S01]  /*8f10*/  @!P0 IMAD.IADD R100, R100, 0x1, -R39.reuse ;  /* 0x0000000164648824 */ /* 0x100fe200078e0a27 */
[----:B------:R-:W-:Y:S03]  /*8f20*/  STL [R1+0x8d4], R2 ;  /* 0x0008d40201007387 */ /* 0x000fe60000100800 */
[----:B------:R-:W-:-:S02]  /*8f30*/  @!P5 IMAD.IADD R96, R96, 0x1, -R39 ;  /* 0x000000016060d824 */ /* 0x000fc400078e0a27 */
[----:B--2---:R-:W-:Y:S02]  /*8f40*/  IMAD.MOV.U32 R124, RZ, RZ, R129 ;  /* 0x000000ffff7c7224 */ /* 0x004fe400078e0081 */
[----:B------:R-:W-:Y:S02]  /*8f50*/  IMAD.MOV.U32 R129, RZ, RZ, R103 ;  /* 0x000000ffff817224 */ /* 0x000fe400078e0067 */
[----:B------:R-:W-:Y:S02]  /*8f60*/  IMAD.MOV.U32 R103, RZ, RZ, R47 ;  /* 0x000000ffff677224 */ /* 0x000fe400078e002f */
[----:B------:R-:W-:-:S04]  /*8f70*/  IMAD.MOV.U32 R47, RZ, RZ, R44 ;  /* 0x000000ffff2f7224 */ /* 0x000fc800078e002c */
[----:B------:R-:W-:Y:S01]  /*8f80*/  @!P2 IMAD.MOV R47, RZ, RZ, -R47 ;  /* 0x000000ffff2fa224 */ /* 0x000fe200078e0a2f */
[----:B------:R-:W-:Y:S01]  /*8f90*/  ISETP.GT.U32.AND P2, PT, R39, R33, PT ;  /* 0x000000212700720c */ /* 0x000fe20003f44070 */
[----:B------:R-:W-:-:S12]  /*8fa0*/  IMAD.MOV.U32 R120, RZ, RZ, R124 ;  /* 0x000000ffff787224 */ /* 0x000fd800078e007c */
[----:B------:R-:W-:Y:S01]  /*8fb0*/  @!P2 IMAD.IADD R33, R33, 0x1, -R39 ;  /* 0x000000012121a824 */ /* 0x000fe200078e0a27 */
[----:B------:R-:W-:Y:S01]  /*8fc0*/  ISETP.GE.AND P2, PT, R5, RZ, PT ;  /* 0x000000ff0500720c */ /* 0x000fe20003f46270 */
[----:B------:R-:W-:Y:S02]  /*8fd0*/  IMAD.MOV.U32 R5, RZ, RZ, R120 ;  /* 0x000000ffff057224 */ /* 0x000fe400078e0078 */
[----:B------:R-:W-:Y:S02]  /*8fe0*/  IMAD.MOV.U32 R120, RZ, RZ, R121 ;  /* 0x000000ffff787224 */ /* 0x000fe400078e0079 */
[----:B------:R-:W-:Y:S01]  /*8ff0*/  IMAD.MOV.U32 R121, RZ, RZ, R122 ;  /* 0x000000ffff797224 */ /* 0x000fe200078e007a */
[----:B------:R-:W-:Y:S01]  /*9000*/  ISETP.GE.AND P0, PT, R5, RZ, PT ;  /* 0x000000ff0500720c */ /* 0x000fe20003f06270 */
[----:B------:R-:W-:Y:S02]  /*9010*/  IMAD.MOV.U32 R122, RZ, RZ, R127 ;  /* 0x000000ffff7a7224 */ /* 0x000fe400078e007f */
[----:B------:R-:W-:-:S02]  /*9020*/  IMAD.MOV.U32 R5, RZ, RZ, R120 ;  /* 0x000000ffff057224 */ /* 0x000fc400078e0078 */
[----:B------:R-:W-:Y:S02]  /*9030*/  IMAD.MOV.U32 R120, RZ, RZ, R121 ;  /* 0x000000ffff787224 */ /* 0x000fe400078e0079 */
[----:B------:R-:W-:Y:S01]  /*9040*/  IMAD.MOV.U32 R121, RZ, RZ, R122 ;  /* 0x000000ffff797224 */ /* 0x000fe200078e007a */
[----:B------:R-:W-:Y:S01]  /*9050*/  ISETP.GE.AND P5, PT, R5, RZ, PT ;  /* 0x000000ff0500720c */ /* 0x000fe20003fa6270 */
[----:B------:R-:W-:Y:S01]  /*9060*/  IMAD.MOV.U32 R5, RZ, RZ, R120 ;  /* 0x000000ffff057224 */ /* 0x000fe200078e0078 */
[----:B------:R-:W2:Y:S01]  /*9070*/  LDL R122, [R1+0x934] ;  /* 0x00093400017a7983 */ /* 0x000ea20000100800 */
[----:B------:R-:W-:-:S03]  /*9080*/  IMAD.MOV.U32 R120, RZ, RZ, R121 ;  /* 0x000000ffff787224 */ /* 0x000fc600078e0079 */
[----:B------:R-:W3:Y:S01]  /*9090*/  LDL R121, [R1+0x930] ;  /* 0x0009300001797983 */ /* 0x000ee20000100800 */
[----:B------:R-:W-:Y:S01]  /*90a0*/  IABS R31, R4 ;  /* 0x00000004001f7213 */ /* 0x000fe20000000000 */
[----:B------:R-:W-:-:S04]  /*90b0*/  IMAD.MOV.U32 R124, RZ, RZ, R129 ;  /* 0x000000ffff7c7224 */ /* 0x000fc800078e0081 */
[----:B------:R-:W-:Y:S01]  /*90c0*/  IMAD.HI.U32 R28, R40, R31, RZ ;  /* 0x0000001f281c7227 */ /* 0x000fe200078e00ff */
[----:B------:R-:W-:-:S03]  /*90d0*/  ISETP.GE.AND P6, PT, R0, RZ, PT ;  /* 0x000000ff0000720c */ /* 0x000fc60003fc6270 */
[----:B------:R-:W-:Y:S02]  /*90e0*/  IMAD.MOV.U32 R129, RZ, RZ, R102 ;  /* 0x000000ffff817224 */ /* 0x000fe400078e0066 */
[----:B------:R-:W-:Y:S02]  /*90f0*/  IMAD.MOV R28, RZ, RZ, -R28 ;  /* 0x000000ffff1c7224 */ /* 0x000fe400078e0a1c */
[----:B------:R-:W-:Y:S02]  /*9100*/  IMAD.MOV.U32 R102, RZ, RZ, R46 ;  /* 0x000000ffff667224 */ /* 0x000fe400078e002e */
[----:B------:R-:W-:-:S04]  /*9110*/  IMAD.HI.U32 R101, R40, R30, RZ ;  /* 0x0000001e28657227 */ /* 0x000fc800078e00ff */
[C---:B------:R-:W-:Y:S02]  /*9120*/  IMAD R31, R39.reuse, R28, R31 ;  /* 0x0000001c271f7224 */ /* 0x040fe400078e021f */
[----:B------:R-:W-:Y:S01]  /*9130*/  @!P3 IMAD.MOV R102, RZ, RZ, -R102 ;  /* 0x000000ffff66b224 */ /* 0x000fe200078e0a66 */
[----:B------:R-:W-:Y:S01]  /*9140*/  ISETP.GT.U32.AND P3, PT, R39, R41, PT ;  /* 0x000000292700720c */ /* 0x000fe20003f64070 */
[----:B------:R-:W-:Y:S02]  /*9150*/  IMAD.MOV R28, RZ, RZ, -R101 ;  /* 0x000000ffff1c7224 */ /* 0x000fe400078e0a65 */
[----:B------:R-:W-:-:S04]  /*9160*/  IMAD.MOV.U32 R101, RZ, RZ, R45 ;  /* 0x000000ffff657224 */ /* 0x000fc800078e002d */
[----:B------:R-:W-:Y:S01]  /*9170*/  @!P4 IMAD.MOV R101, RZ, RZ, -R101 ;  /* 0x000000ffff65c224 */ /* 0x000fe200078e0a65 */
[C---:B------:R-:W-:Y:S01]  /*9180*/  ISETP.GT.U32.AND P4, PT, R39.reuse, R34, PT ;  /* 0x000000222700720c */ /* 0x040fe20003f84070 */
[----:B------:R-:W-:Y:S01]  /*9190*/  @!P6 IMAD.MOV R103, RZ, RZ, -R103 ;  /* 0x000000ffff67e224 */ /* 0x000fe200078e0a67 */
[----:B------:R-:W-:-:S03]  /*91a0*/  ISETP.GT.U32.AND P6, PT, R39, R32, PT ;  /* 0x000000202700720c */ /* 0x000fc60003fc4070 */
[----:B------:R-:W-:Y:S01]  /*91b0*/  @!P3 IMAD.IADD R41, R41, 0x1, -R39 ;  /* 0x000000012929b824 */ /* 0x000fe200078e0a27 */
[----:B------:R-:W-:-:S07]  /*91c0*/  ISETP.GT.U32.AND P3, PT, R39, R92, PT ;  /* 0x0000005c2700720c */ /* 0x000fce0003f64070 */
[--C-:B------:R-:W-:Y:S01]  /*91d0*/  @!P4 IMAD.IADD R34, R34, 0x1, -R39.reuse ;  /* 0x000000012222c824 */ /* 0x100fe200078e0a27 */
[C---:B------:R-:W-:Y:S01]  /*91e0*/  ISETP.GT.U32.AND P4, PT, R39.reuse, R88, PT ;  /* 0x000000582700720c */ /* 0x040fe20003f84070 */
[----:B------:R-:W-:Y:S01]  /*91f0*/  @!P6 IMAD.IADD R32, R32, 0x1, -R39 ;  /* 0x000000012020e824 */ /* 0x000fe200078e0a27 */
[----:B------:R-:W-:-:S03]  /*9200*/  ISETP.GT.U32.AND P6, PT, R39, R84, PT ;  /* 0x000000542700720c */ /* 0x000fc60003fc4070 */
[----:B------:R-:W-:Y:S01]  /*9210*/  @!P3 IMAD.IADD R92, R92, 0x1, -R39 ;  /* 0x000000015c5cb824 */ /* 0x000fe200078e0a27 */
[----:B------:R-:W-:Y:S01]  /*9220*/  ISETP.GE.AND P3, PT, R5, RZ, PT ;  /* 0x000000ff0500720c */ /* 0x000fe20003f66270 */
[----:B------:R-:W-:Y:S02]  /*9230*/  IMAD.MOV.U32 R5, RZ, RZ, R120 ;  /* 0x000000ffff057224 */ /* 0x000fe400078e0078 */
[----:B------:R-:W-:-:S04]  /*9240*/  IMAD.MOV.U32 R46, RZ, RZ, R42 ;  /* 0x000000ffff2e7224 */ /* 0x000fc800078e002a */
[--C-:B------:R-:W-:Y:S01]  /*9250*/  @!P4 IMAD.IADD R88, R88, 0x1, -R39.reuse ;  /* 0x000000015858c824 */ /* 0x100fe200078e0a27 */
[----:B------:R-:W-:Y:S01]  /*9260*/  ISETP.GE.AND P4, PT, R5, RZ, PT ;  /* 0x000000ff0500720c */ /* 0x000fe20003f86270 */
[----:B------:R-:W-:Y:S02]  /*9270*/  @!P6 IMAD.IADD R84, R84, 0x1, -R39 ;  /* 0x000000015454e824 */ /* 0x000fe400078e0a27 */
[----:B------:R-:W-:Y:S01]  /*9280*/  @!P2 IMAD.MOV R46, RZ, RZ, -R46 ;  /* 0x000000ffff2ea224 */ /* 0x000fe200078e0a2e */
[C---:B------:R-:W-:Y:S01]  /*9290*/  ISETP.GT.U32.AND P2, PT, R39.reuse, R100, PT ;  /* 0x000000642700720c */ /* 0x040fe20003f44070 */
[----:B------:R-:W-:Y:S01]  /*92a0*/  IMAD.MOV.U32 R5, RZ, RZ, R104 ;  /* 0x000000ffff057224 */ /* 0x000fe200078e0068 */
[----:B------:R-:W-:Y:S01]  /*92b0*/  ISETP.GT.U32.AND P6, PT, R39, R84, PT ;  /* 0x000000542700720c */ /* 0x000fe20003fc4070 */
[----:B------:R-:W-:-:S06]  /*92c0*/  IMAD.MOV.U32 R104, RZ, RZ, R32 ;  /* 0x000000ffff687224 */ /* 0x000fcc00078e0020 */
[----:B------:R-:W-:Y:S01]  /*92d0*/  @!P4 IMAD.MOV R104, RZ, RZ, -R104 ;  /* 0x000000ffff68c224 */ /* 0x000fe200078e0a68 */
[C---:B------:R-:W-:Y:S01]  /*92e0*/  ISETP.GT.U32.AND P4, PT, R39.reuse, R80, PT ;  /* 0x000000502700720c */ /* 0x040fe20003f84070 */
[----:B------:R-:W-:Y:S02]  /*92f0*/  IMAD.MOV.U32 R120, RZ, RZ, R143 ;  /* 0x000000ffff787224 */ /* 0x000fe400078e008f */
[--C-:B------:R-:W-:Y:S01]  /*9300*/  @!P2 IMAD.IADD R100, R100, 0x1, -R39.reuse ;  /* 0x000000016464a824 */ /* 0x100fe200078e0a27 */
[----:B------:R-:W-:Y:S01]  /*9310*/  ISETP.GT.U32.AND P2, PT, R39, R76, PT ;  /* 0x0000004c2700720c */ /* 0x000fe20003f44070 */
[----:B------:R-:W-:Y:S01]  /*9320*/  @!P6 IMAD.IADD R84, R84, 0x1, -R39 ;  /* 0x000000015454e824 */ /* 0x000fe200078e0a27 */
[----:B------:R-:W-:Y:S01]  /*9330*/  ISETP.GE.AND P6, PT, R5, RZ, PT ;  /* 0x000000ff0500720c */ /* 0x000fe20003fc6270 */
[----:B------:R-:W-:Y:S01]  /*9340*/  IMAD.MOV.U32 R5, RZ, RZ, R120 ;  /* 0x000000ffff057224 */ /* 0x000fe200078e0078 */
[----:B------:R-:W4:Y:S01]  /*9350*/  LDL R143, [R1+0x928] ;  /* 0x00092800018f7983 */ /* 0x000f220000100800 */
[----:B------:R-:W-:-:S02]  /*9360*/  IMAD.MOV.U32 R127, RZ, RZ, R133 ;  /* 0x000000ffff7f7224 */ /* 0x000fc400078e0085 */
[----:B------:R-:W-:Y:S02]  /*9370*/  IMAD.MOV.U32 R133, RZ, RZ, R136 ;  /* 0x000000ffff857224 */ /* 0x000fe400078e0088 */
[----:B------:R-:W-:Y:S01]  /*9380*/  @!P4 IMAD.IADD R80, R80, 0x1, -R39 ;  /* 0x000000015050c824 */ /* 0x000fe200078e0a27 */
[----:B------:R-:W-:Y:S01]  /*9390*/  ISETP.GE.AND P4, PT, R5, RZ, PT ;  /* 0x000000ff0500720c */ /* 0x000fe20003f86270 */
[----:B------:R-:W-:Y:S02]  /*93a0*/  IMAD.MOV.U32 R136, RZ, RZ, R140 ;  /* 0x000000ffff887224 */ /* 0x000fe400078e008c */
[----:B------:R-:W-:Y:S02]  /*93b0*/  IMAD.MOV.U32 R140, RZ, RZ, R141 ;  /* 0x000000ffff8c7224 */ /* 0x000fe400078e008d */
[----:B------:R-:W-:Y:S02]  /*93c0*/  IMAD.MOV.U32 R141, RZ, RZ, R147 ;  /* 0x000000ffff8d7224 */ /* 0x000fe400078e0093 */
[----:B------:R-:W-:-:S02]  /*93d0*/  IMAD.MOV.U32 R147, RZ, RZ, R148 ;  /* 0x000000ffff937224 */ /* 0x000fc400078e0094 */
[----:B------:R-:W-:Y:S02]  /*93e0*/  IMAD.MOV.U32 R148, RZ, RZ, R153 ;  /* 0x000000ffff947224 */ /* 0x000fe400078e0099 */
[----:B------:R-:W-:Y:S02]  /*93f0*/  IMAD.MOV.U32 R153, RZ, RZ, R154 ;  /* 0x000000ffff997224 */ /* 0x000fe400078e009a */
[----:B------:R-:W-:Y:S02]  /*9400*/  @!P2 IMAD.IADD R76, R76, 0x1, -R39 ;  /* 0x000000014c4ca824 */ /* 0x000fe400078e0a27 */
[----:B------:R-:W-:Y:S02]  /*9410*/  IMAD.MOV.U32 R154, RZ, RZ, R159 ;  /* 0x000000ffff9a7224 */ /* 0x000fe400078e009f */
[----:B------:R-:W4:Y:S04]  /*9420*/  LDL R159, [R1+0x954] ;  /* 0x00095400019f7983 */ /* 0x000f280000100800 */
[----:B------:R-:W-:Y:S01]  /*9430*/  STL [R1+0xba0], R104 ;  /* 0x000ba06801007387 */ /* 0x000fe20000100800 */
[----:B---3--:R-:W-:-:S02]  /*9440*/  IMAD.MOV.U32 R120, RZ, RZ, R121 ;  /* 0x000000ffff787224 */ /* 0x008fc400078e0079 */
[----:B--2---:R-:W-:Y:S02]  /*9450*/  IMAD.MOV.U32 R121, RZ, RZ, R122 ;  /* 0x000000ffff797224 */ /* 0x004fe400078e007a */
[----:B------:R-:W-:Y:S02]  /*9460*/  IMAD.MOV.U32 R122, RZ, RZ, R124 ;  /* 0x000000ffff7a7224 */ /* 0x000fe400078e007c */
[----:B------:R-:W-:Y:S02]  /*9470*/  IMAD.MOV.U32 R124, RZ, RZ, R128 ;  /* 0x000000ffff7c7224 */ /* 0x000fe400078e0080 */
[----:B------:R-:W-:Y:S02]  /*9480*/  IMAD.MOV.U32 R128, RZ, RZ, R134 ;  /* 0x000000ffff807224 */ /* 0x000fe400078e0086 */
[----:B------:R-:W-:Y:S02]  /*9490*/  IMAD.MOV.U32 R134, RZ, RZ, R142 ;  /* 0x000000ffff867224 */ /* 0x000fe400078e008e */
[----:B------:R-:W-:Y:S01]  /*94a0*/  IMAD.MOV.U32 R5, RZ, RZ, R120 ;  /* 0x000000ffff057224 */ /* 0x000fe200078e0078 */
[----:B------:R-:W2:Y:S01]  /*94b0*/  LDL R142, [R1+0x990] ;  /* 0x00099000018e7983 */ /* 0x000ea20000100800 */
[----:B------:R-:W-:-:S02]  /*94c0*/  IMAD.MOV.U32 R120, RZ, RZ, R121 ;  /* 0x000000ffff787224 */ /* 0x000fc400078e0079 */
[----:B------:R-:W-:Y:S02]  /*94d0*/  IMAD.MOV.U32 R121, RZ, RZ, R122 ;  /* 0x000000ffff797224 */ /* 0x000fe400078e007a */
[----:B------:R-:W-:Y:S02]  /*94e0*/  IMAD.MOV.U32 R122, RZ, RZ, R128 ;  /* 0x000000ffff7a7224 */ /* 0x000fe400078e0080 */
[----:B------:R-:W-:Y:S01]  /*94f0*/  IMAD.MOV.U32 R128, RZ, RZ, R134 ;  /* 0x000000ffff807224 */ /* 0x000fe200078e0086 */
[----:B------:R-:W-:Y:S01]  /*9500*/  ISETP.GE.AND P2, PT, R5, RZ, PT ;  /* 0x000000ff0500720c */ /* 0x000fe20003f46270 */
[----:B------:R-:W-:Y:S02]  /*9510*/  IMAD.MOV.U32 R5, RZ, RZ, R120 ;  /* 0x000000ffff057224 */ /* 0x000fe400078e0078 */
[----:B------:R-:W-:Y:S02]  /*9520*/  IMAD.MOV.U32 R120, RZ, RZ, R121 ;  /* 0x000000ffff787224 */ /* 0x000fe400078e0079 */
[----:B------:R-:W-:-:S02]  /*9530*/  IMAD.MOV.U32 R121, RZ, RZ, R128 ;  /* 0x000000ffff797224 */ /* 0x000fc400078e0080 */
[----:B------:R-:W3:Y:S01]  /*9540*/  LDL R128, [R1+0x964] ;  /* 0x0009640001807983 */ /* 0x000ee20000100800 */
[----:B------:R-:W-:Y:S02]  /*9550*/  IMAD.MOV.U32 R45, RZ, RZ, R41 ;  /* 0x000000ffff2d7224 */ /* 0x000fe400078e0029 */
[C---:B------:R-:W-:Y:S01]  /*9560*/  IMAD R30, R39.reuse, R28, R30 ;  /* 0x0000001c271e7224 */ /* 0x040fe200078e021e */
[----:B------:R-:W-:Y:S01]  /*9570*/  IABS R28, R2 ;  /* 0x00000002001c7213 */ /* 0x000fe20000000000 */
[----:B------:R-:W-:Y:S01]  /*9580*/  @!P0 IMAD.MOV R45, RZ, RZ, -R45 ;  /* 0x000000ffff2d8224 */ /* 0x000fe200078e0a2d */
[----:B------:R-:W-:Y:S01]  /*9590*/  ISETP.GT.U32.AND P0, PT, R39, R96, PT ;  /* 0x000000602700720c */ /* 0x000fe20003f04070 */
[----:B------:R-:W-:Y:S02]  /*95a0*/  IMAD.MOV.U32 R44, RZ, RZ, R34 ;  /* 0x000000ffff2c7224 */ /* 0x000fe400078e0022 */
[----:B------:R-:W-:-:S04]  /*95b0*/  IMAD.HI.U32 R43, R40, R28, RZ ;  /* 0x0000001c282b7227 */ /* 0x000fc800078e00ff */
[----:B------:R-:W-:Y:S01]  /*95c0*/  @!P5 IMAD.MOV R44, RZ, RZ, -R44 ;  /* 0x000000ffff2cd224 */ /* 0x000fe200078e0a2c */
[C---:B------:R-:W-:Y:S01]  /*95d0*/  ISETP.GT.U32.AND P5, PT, R39.reuse, R92, PT ;  /* 0x0000005c2700720c */ /* 0x040fe20003fa4070 */
[----:B------:R-:W-:Y:S02]  /*95e0*/  IMAD.MOV R42, RZ, RZ, -R43 ;  /* 0x000000ffff2a7224 */ /* 0x000fe400078e0a2b */
[----:B------:R-:W-:Y:S02]  /*95f0*/  IMAD.MOV.U32 R43, RZ, RZ, R33 ;  /* 0x000000ffff2b7224 */ /* 0x000fe400078e0021 */
[----:B------:R-:W-:Y:S02]  /*9600*/  @!P0 IMAD.IADD R96, R96, 0x1, -R39 ;  /* 0x0000000160608824 */ /* 0x000fe400078e0a27 */
[----:B------:R-:W-:Y:S01]  /*9610*/  @!P3 IMAD.MOV R43, RZ, RZ, -R43 ;  /* 0x000000ffff2bb224 */ /* 0x000fe200078e0a2b */
[C---:B------:R-:W-:Y:S02]  /*9620*/  ISETP.GT.U32.AND P3, PT, R39.reuse, R88, PT ;  /* 0x000000582700720c */ /* 0x040fe40003f64070 */
[----:B------:R-:W-:-:S03]  /*9630*/  ISETP.GT.U32.AND P0, PT, R39, R72, PT ;  /* 0x000000482700720c */ /* 0x000fc60003f04070 */
[----:B------:R-:W-:Y:S01]  /*9640*/  @!P5 IMAD.IADD R92, R92, 0x1, -R39 ;  /* 0x000000015c5cd824 */ /* 0x000fe200078e0a27 */
[----:B------:R-:W-:-:S07]  /*9650*/  ISETP.GT.U32.AND P5, PT, R39, R68, PT ;  /* 0x000000442700720c */ /* 0x000fce0003fa4070 */
[--C-:B------:R-:W-:Y:S01]  /*9660*/  @!P3 IMAD.IADD R88, R88, 0x1, -R39.reuse ;  /* 0x000000015858b824 */ /* 0x100fe200078e0a27 */
[----:B------:R-:W-:Y:S01]  /*9670*/  ISETP.GT.U32.AND P3, PT, R39, R64, PT ;  /* 0x000000402700720c */ /* 0x000fe20003f64070 */
[--C-:B------:R-:W-:Y:S01]  /*9680*/  @!P0 IMAD.IADD R72, R72, 0x1, -R39.reuse ;  /* 0x0000000148488824 */ /* 0x100fe200078e0a27 */
[----:B------:R-:W-:Y:S01]  /*9690*/  ISETP.GE.AND P0, PT, R5, RZ, PT ;  /* 0x000000ff0500720c */ /* 0x000fe20003f06270 */
[----:B------:R-:W-:Y:S02]  /*96a0*/  IMAD.MOV.U32 R5, RZ, RZ, R120 ;  /* 0x000000ffff057224 */ /* 0x000fe400078e0078 */
[----:B------:R-:W-:-:S03]  /*96b0*/  @!P5 IMAD.IADD R68, R68, 0x1, -R39 ;  /* 0x000000014444d824 */ /* 0x000fc600078e0a27 */
[----:B------:R-:W-:-:S05]  /*96c0*/  ISETP.GE.AND P5, PT, R5, RZ, PT ;  /* 0x000000ff0500720c */ /* 0x000fca0003fa6270 */
[--C-:B------:R-:W-:Y:S01]  /*96d0*/  @!P3 IMAD.IADD R64, R64, 0x1, -R39.reuse ;  /* 0x000000014040b824 */ /* 0x100fe200078e0a27 */
[C---:B------:R-:W-:Y:S01]  /*96e0*/  ISETP.GT.U32.AND P3, PT, R39.reuse, R80, PT ;  /* 0x000000502700720c */ /* 0x040fe20003f64070 */
[----:B------:R-:W-:Y:S01]  /*96f0*/  @!P0 IMAD.MOV R88, RZ, RZ, -R88 ;  /* 0x000000ffff588224 */ /* 0x000fe200078e0a58 */
[C---:B------:R-:W-:Y:S01]  /*9700*/  ISETP.GT.U32.AND P0, PT, R39.reuse, R68, PT ;  /* 0x000000442700720c */ /* 0x040fe20003f04070 */
[----:B------:R-:W-:Y:S01]  /*9710*/  @!P4 IMAD.MOV R96, RZ, RZ, -R96 ;  /* 0x000000ffff60c224 */ /* 0x000fe200078e0a60 */
[C---:B------:R-:W-:Y:S01]  /*9720*/  ISETP.GT.U32.AND P4, PT, R39.reuse, R76, PT ;  /* 0x0000004c2700720c */ /* 0x040fe20003f84070 */
[----:B------:R-:W-:Y:S02]  /*9730*/  VIADD R5, R0, 0x14 ;  /* 0x0000001400057836 */ /* 0x000fe40000000000 */
[----:B------:R-:W-:Y:S01]  /*9740*/  @!P5 IMAD.MOV R84, RZ, RZ, -R84 ;  /* 0x000000ffff54d224 */ /* 0x000fe200078e0a54 */
[C---:B------:R-:W-:Y:S01]  /*9750*/  ISETP.GT.U32.AND P5, PT, R39.reuse, R60, PT ;  /* 0x0000003c2700720c */ /* 0x040fe20003fa4070 */
[C---:B------:R-:W-:Y:S01]  /*9760*/  IMAD R28, R39.reuse, R42, R28 ;  /* 0x0000002a271c7224 */ /* 0x040fe200078e021c */
[----:B------:R-:W-:Y:S01]  /*9770*/  IABS R42, R5 ;  /* 0x00000005002a7213 */ /* 0x000fe20000000000 */
[----:B------:R-:W-:Y:S01]  /*9780*/  @!P2 IMAD.MOV R92, RZ, RZ, -R92 ;  /* 0x000000ffff5ca224 */ /* 0x000fe200078e0a5c */
[C---:B------:R-:W-:Y:S01]  /*9790*/  ISETP.GT.U32.AND P2, PT, R39.reuse, R72, PT ;  /* 0x000000482700720c */ /* 0x040fe20003f44070 */
[--C-:B------:R-:W-:Y:S01]  /*97a0*/  @!P3 IMAD.IADD R80, R80, 0x1, -R39.reuse ;  /* 0x000000015050b824 */ /* 0x100fe200078e0a27 */
[----:B------:R-:W-:Y:S01]  /*97b0*/  ISETP.GT.U32.AND P3, PT, R39, R56, PT ;  /* 0x000000382700720c */ /* 0x000fe20003f64070 */
[----:B------:R-:W-:-:S02]  /*97c0*/  @!P0 IMAD.IADD R68, R68, 0x1, -R39 ;  /* 0x0000000144448824 */ /* 0x000fc400078e0a27 */
[----:B------:R-:W-:Y:S01]  /*97d0*/  @!P4 IMAD.IADD R76, R76, 0x1, -R39 ;  /* 0x000000014c4cc824 */ /* 0x000fe200078e0a27 */
[----:B------:R-:W-:-:S03]  /*97e0*/  ISETP.GT.U32.AND P4, PT, R39, R53, PT ;  /* 0x000000352700720c */ /* 0x000fc60003f84070 */
[----:B------:R-:W-:-:S04]  /*97f0*/  @!P5 IMAD.IADD R60, R60, 0x1, -R39 ;  /* 0x000000013c3cd824 */ /* 0x000fc800078e0a27 */
[--C-:B------:R-:W-:Y:S01]  /*9800*/  @!P2 IMAD.IADD R72, R72, 0x1, -R39.reuse ;  /* 0x000000014848a824 */ /* 0x100fe200078e0a27 */
[----:B------:R-:W-:Y:S01]  /*9810*/  ISETP.GT.U32.AND P2, PT, R39, R50, PT ;  /* 0x000000322700720c */ /* 0x000fe20003f44070 */
[----:B------:R-:W-:-:S04]  /*9820*/  @!P3 IMAD.IADD R56, R56, 0x1, -R39 ;  /* 0x000000013838b824 */ /* 0x000fc800078e0a27 */
[----:B------:R-:W-:-:S08]  /*9830*/  @!P4 IMAD.IADD R53, R53, 0x1, -R39 ;  /* 0x000000013535c824 */ /* 0x000fd000078e0a27 */
[----:B------:R-:W-:Y:S02]  /*9840*/  @!P2 IMAD.IADD R50, R50, 0x1, -R39 ;  /* 0x000000013232a824 */ /* 0x000fe400078e0a27 */
[----:B--2---:R-:W-:Y:S02]  /*9850*/  IMAD.MOV.U32 R134, RZ, RZ, R142 ;  /* 0x000000ffff867224 */ /* 0x004fe400078e008e */
[----:B----4-:R-:W-:Y:S02]  /*9860*/  IMAD.MOV.U32 R142, RZ, RZ, R143 ;  /* 0x000000ffff8e7224 */ /* 0x010fe400078e008f */
[----:B------:R-:W-:Y:S02]  /*9870*/  IMAD.MOV.U32 R143, RZ, RZ, R144 ;  /* 0x000000ffff8f7224 */ /* 0x000fe400078e0090 */
[----:B------:R-:W2:Y:S01]  /*9880*/  LDL R144, [R1+0x950] ;  /* 0x0009500001907983 */ /* 0x000ea20000100800 */
[----:B---3--:R-:W-:-:S03]  /*9890*/  IMAD.MOV.U32 R120, RZ, RZ, R128 ;  /* 0x000000ffff787224 */ /* 0x008fc600078e0080 */
[----:B------:R-:W3:Y:S04]  /*98a0*/  LDL R128, [R1+0x938] ;  /* 0x0009380001807983 */ /* 0x000ee80000100800 */
[----:B------:R4:W-:Y:S02]  /*98b0*/  STL [R1+0x8c4], R5 ;  /* 0x0008c40501007387 */ /* 0x0009e40000100800 */
[----:B----4-:R-:W-:Y:S02]  /*98c0*/  IMAD.MOV.U32 R5, RZ, RZ, R120 ;  /* 0x000000ffff057224 */ /* 0x010fe400078e0078 */
[----:B------:R-:W-:Y:S02]  /*98d0*/  IMAD.MOV.U32 R120, RZ, RZ, R121 ;  /* 0x000000ffff787224 */ /* 0x000fe400078e0079 */
[----:B------:R-:W-:Y:S01]  /*98e0*/  IMAD.MOV.U32 R121, RZ, RZ, R124 ;  /* 0x000000ffff797224 */ /* 0x000fe200078e007c */
[----:B------:R-:W-:Y:S01]  /*98f0*/  ISETP.GE.AND P0, PT, R5, RZ, PT ;  /* 0x000000ff0500720c */ /* 0x000fe20003f06270 */
[----:B------:R-:W-:-:S02]  /*9900*/  IMAD.MOV.U32 R124, RZ, RZ, R133 ;  /* 0x000000ffff7c7224 */ /* 0x000fc400078e0085 */
[----:B------:R-:W-:Y:S02]  /*9910*/  IMAD.MOV.U32 R5, RZ, RZ, R120 ;  /* 0x000000ffff057224 */ /* 0x000fe400078e0078 */
[----:B------:R-:W-:Y:S02]  /*9920*/  IMAD.MOV.U32 R133, RZ, RZ, R140 ;  /* 0x000000ffff857224 */ /* 0x000fe400078e008c */
[----:B------:R-:W-:Y:S01]  /*9930*/  IMAD.MOV.U32 R120, RZ, RZ, R121 ;  /* 0x000000ffff787224 */ /* 0x000fe200078e0079 */
[----:B------:R-:W-:Y:S01]  /*9940*/  ISETP.GE.AND P5, PT, R5, RZ, PT ;  /* 0x000000ff0500720c */ /* 0x000fe20003fa6270 */
[----:B------:R-:W-:Y:S02]  /*9950*/  IMAD.MOV.U32 R121, RZ, RZ, R124 ;  /* 0x000000ffff797224 */ /* 0x000fe400078e007c */
[----:B------:R-:W-:Y:S02]  /*9960*/  IMAD.MOV.U32 R124, RZ, RZ, R133 ;  /* 0x000000ffff7c7224 */ /* 0x000fe400078e0085 */
[----:B------:R-:W-:Y:S01]  /*9970*/  IMAD.MOV.U32 R5, RZ, RZ, R120 ;  /* 0x000000ffff057224 */ /* 0x000fe200078e0078 */
[----:B------:R-:W4:Y:S01]  /*9980*/  LDL R133, [R1+0x9b0] ;  /* 0x0009b00001857983 */ /* 0x000f220000100800 */
[----:B------:R-:W-:-:S02]  /*9990*/  IMAD.MOV.U32 R120, RZ, RZ, R121 ;  /* 0x000000ffff787224 */ /* 0x000fc400078e0079 */
[----:B------:R-:W-:Y:S01]  /*99a0*/  IMAD.MOV.U32 R121, RZ, RZ, R124 ;  /* 0x000000ffff797224 */ /* 0x000fe200078e007c */
[----:B------:R-:W-:Y:S01]  /*99b0*/  ISETP.GE.AND P3, PT, R5, RZ, PT ;  /* 0x000000ff0500720c */ /* 0x000fe20003f66270 */
[----:B------:R-:W-:Y:S01]  /*99c0*/  IMAD.MOV.U32 R5, RZ, RZ, R120 ;  /* 0x000000ffff057224 */ /* 0x000fe200078e0078 */
[----:B------:R-:W2:Y:S01]  /*99d0*/  LDL R124, [R1+0x95c] ;  /* 0x00095c00017c7983 */ /* 0x000ea20000100800 */
[----:B------:R-:W-:-:S03]  /*99e0*/  IMAD.MOV.U32 R120, RZ, RZ, R121 ;  /* 0x000000ffff787224 */ /* 0x000fc600078e0079 */
[----:B------:R-:W-:Y:S01]  /*99f0*/  ISETP.GE.AND P4, PT, R5, RZ, PT ;  /* 0x000000ff0500720c */ /* 0x000fe20003f86270 */
[----:B------:R-:W-:Y:S01]  /*9a00*/  IMAD.MOV.U32 R5, RZ, RZ, R120 ;  /* 0x000000ffff057224 */ /* 0x000fe200078e0078 */
[----:B------:R-:W2:Y:S04]  /*9a10*/  LDL R121, [R1+0x978] ;  /* 0x0009780001797983 */ /* 0x000ea80000100800 */
[----:B------:R-:W-:Y:S02]  /*9a20*/  ISETP.GE.AND P2, PT, R5, RZ, PT ;  /* 0x000000ff0500720c */ /* 0x000fe40003f46270 */
[----:B------:R-:W2:Y:S01]  /*9a30*/  LDL R5, [R1+0x99c] ;  /* 0x00099c0001057983 */ /* 0x000ea20000100800 */
[----:B------:R-:W-:Y:S01]  /*9a40*/  @!P6 IMAD.MOV R100, RZ, RZ, -R100 ;  /* 0x000000ffff64e224 */ /* 0x000fe200078e0a64 */
[----:B------:R-:W-:-:S13]  /*9a50*/  ISETP.GT.U32.AND P6, PT, R39, R64, PT ;  /* 0x000000402700720c */ /* 0x000fda0003fc4070 */
[----:B------:R-:W-:Y:S01]  /*9a60*/  @!P6 IMAD.IADD R64, R64, 0x1, -R39 ;  /* 0x000000014040e824 */ /* 0x000fe200078e0a27 */
[C---:B------:R-:W-:Y:S01]  /*9a70*/  ISETP.GT.U32.AND P6, PT, R39.reuse, R99, PT ;  /* 0x000000632700720c */ /* 0x040fe20003fc4070 */
[----:B------:R-:W-:Y:S01]  /*9a80*/  @!P0 IMAD.MOV R80, RZ, RZ, -R80 ;  /* 0x000000ffff508224 */ /* 0x000fe200078e0a50 */
[C---:B------:R-:W-:Y:S01]  /*9a90*/  ISETP.GT.U32.AND P0, PT, R39.reuse, R60, PT ;  /* 0x0000003c2700720c */ /* 0x040fe20003f04070 */
[----:B------:R-:W-:Y:S01]  /*9aa0*/  @!P5 IMAD.MOV R76, RZ, RZ, -R76 ;  /* 0x000000ffff4cd224 */ /* 0x000fe200078e0a4c */
[----:B------:R-:W-:-:S09]  /*9ab0*/  ISETP.GT.U32.AND P5, PT, R39, R56, PT ;  /* 0x000000382700720c */ /* 0x000fd20003fa4070 */
[----:B------:R-:W-:-:S05]  /*9ac0*/  @!P6 IMAD.IADD R99, R99, 0x1, -R39 ;  /* 0x000000016363e824 */ /* 0x000fca00078e0a27 */
[C---:B------:R-:W-:Y:S01]  /*9ad0*/  ISETP.GT.U32.AND P6, PT, R39.reuse, R99, PT ;  /* 0x000000632700720c */ /* 0x040fe20003fc4070 */
[----:B------:R-:W-:Y:S01]  /*9ae0*/  @!P2 IMAD.MOV R64, RZ, RZ, -R64 ;  /* 0x000000ffff40a224 */ /* 0x000fe200078e0a40 */
[C---:B------:R-:W-:Y:S01]  /*9af0*/  ISETP.GT.U32.AND P2, PT, R39.reuse, R95, PT ;  /* 0x0000005f2700720c */ /* 0x040fe20003f44070 */
[----:B------:R-:W-:Y:S02]  /*9b00*/  IMAD.MOV.U32 R120, RZ, RZ, R137 ;  /* 0x000000ffff787224 */ /* 0x000fe400078e0089 */
[--C-:B------:R-:W-:Y:S01]  /*9b10*/  @!P0 IMAD.IADD R60, R60, 0x1, -R39.reuse ;  /* 0x000000013c3c8824 */ /* 0x100fe200078e0a27 */
[C---:B------:R-:W-:Y:S01]  /*9b20*/  ISETP.GT.U32.AND P0, PT, R39.reuse, R91, PT ;  /* 0x0000005b2700720c */ /* 0x040fe20003f04070 */
[--C-:B------:R-:W-:Y:S01]  /*9b30*/  @!P5 IMAD.IADD R56, R56, 0x1, -R39.reuse ;  /* 0x000000013838d824 */ /* 0x100fe200078e0a27 */
[----:B------:R-:W-:Y:S01]  /*9b40*/  ISETP.GT.U32.AND P5, PT, R39, R87, PT ;  /* 0x000000572700720c */ /* 0x000fe20003fa4070 */
[----:B------:R-:W-:Y:S01]  /*9b50*/  IMAD.HI.U32 R32, R40, R42, RZ ;  /* 0x0000002a28207227 */ /* 0x000fe200078e00ff */
[----:B------:R-:W3:Y:S03]  /*9b60*/  LDL R137, [R1+0x958] ;  /* 0x0009580001897983 */ /* 0x000ee60000100800 */
[----:B------:R-:W-:-:S02]  /*9b70*/  @!P6 IMAD.IADD R99, R99, 0x1, -R39 ;  /* 0x000000016363e824 */ /* 0x000fc400078e0a27 */
[--C-:B------:R-:W-:Y:S02]  /*9b80*/  @!P2 IMAD.IADD R95, R95, 0x1, -R39.reuse ;  /* 0x000000015f5fa824 */ /* 0x100fe400078e0a27 */
[----:B------:R-:W-:Y:S02]  /*9b90*/  IMAD.MOV R32, RZ, RZ, -R32 ;  /* 0x000000ffff207224 */ /* 0x000fe400078e0a20 */
[----:B------:R-:W-:Y:S02]  /*9ba0*/  @!P0 IMAD.IADD R91, R91, 0x1, -R39 ;  /* 0x000000015b5b8824 */ /* 0x000fe400078e0a27 */
[----:B------:R-:W-:Y:S02]  /*9bb0*/  IMAD R42, R39, R32, R42 ;  /* 0x00000020272a7224 */ /* 0x000fe400078e022a */
[----:B------:R-:W-:Y:S02]  /*9bc0*/  IMAD.MOV.U32 R140, RZ, RZ, R141 ;  /* 0x000000ffff8c7224 */ /* 0x000fe400078e008d */
[----:B------:R-:W-:-:S02]  /*9bd0*/  @!P5 IMAD.IADD R87, R87, 0x1, -R39 ;  /* 0x000000015757d824 */ /* 0x000fc400078e0a27 */
[----:B------:R-:W-:Y:S02]  /*9be0*/  IMAD.MOV.U32 R141, RZ, RZ, R147 ;  /* 0x000000ffff8d7224 */ /* 0x000fe400078e0093 */
[----:B------:R-:W3:Y:S04]  /*9bf0*/  LDL R147, [R1+0x9a4] ;  /* 0x0009a40001937983 */ /* 0x000ee80000100800 */
[----:B------:R-:W-:Y:S01]  /*9c00*/  STL [R1+0xbf0], R42 ;  /* 0x000bf02a01007387 */ /* 0x000fe20000100800 */
[----:B--2---:R-:W-:Y:S01]  /*9c10*/  ISETP.GE.AND P6, PT, R5, RZ, PT ;  /* 0x000000ff0500720c */ /* 0x004fe20003fc6270 */
[----:B------:R-:W-:Y:S02]  /*9c20*/  IMAD.MOV.U32 R5, RZ, RZ, R120 ;  /* 0x000000ffff057224 */ /* 0x000fe400078e0078 */
[----:B------:R-:W-:-:S02]  /*9c30*/  IMAD.MOV.U32 R120, RZ, RZ, R121 ;  /* 0x000000ffff787224 */ /* 0x000fc400078e0079 */
[----:B------:R-:W-:Y:S01]  /*9c40*/  IMAD.MOV.U32 R121, RZ, RZ, R122 ;  /* 0x000000ffff797224 */ /* 0x000fe200078e007a */
[----:B------:R-:W-:Y:S01]  /*9c50*/  ISETP.GE.AND P2, PT, R5, RZ, PT ;  /* 0x000000ff0500720c */ /* 0x000fe20003f46270 */
[----:B------:R-:W-:Y:S02]  /*9c60*/  IMAD.MOV.U32 R122, RZ, RZ, R124 ;  /* 0x000000ffff7a7224 */ /* 0x000fe400078e007c */
[----:B------:R-:W-:Y:S02]  /*9c70*/  IMAD.MOV.U32 R124, RZ, RZ, R129 ;  /* 0x000000ffff7c7224 */ /* 0x000fe400078e0081 */
[----:B------:R-:W-:Y:S02]  /*9c80*/  IMAD.MOV.U32 R5, RZ, RZ, R120 ;  /* 0x000000ffff057224 */ /* 0x000fe400078e0078 */
[----:B------:R-:W-:Y:S02]  /*9c90*/  IMAD.MOV.U32 R120, RZ, RZ, R122 ;  /* 0x000000ffff787224 */ /* 0x000fe400078e007a */
[----:B------:R-:W-:Y:S01]  /*9ca0*/  IMAD.MOV.U32 R122, RZ, RZ, R124 ;  /* 0x000000ffff7a7224 */ /* 0x000fe200078e007c */
[----:B------:R-:W-:Y:S01]  /*9cb0*/  ISETP.GE.AND P0, PT, R5, RZ, PT ;  /* 0x000000ff0500720c */ /* 0x000fe20003f06270 */
[----:B------:R-:W-:Y:S01]  /*9cc0*/  IMAD.MOV.U32 R5, RZ, RZ, R120 ;  /* 0x000000ffff057224 */ /* 0x000fe200078e0078 */
[----:B------:R-:W2:Y:S01]  /*9cd0*/  LDL R124, [R1+0x968] ;  /* 0x00096800017c7983 */ /* 0x000ea20000100800 */
[----:B------:R-:W-:-:S03]  /*9ce0*/  IMAD.MOV.U32 R120, RZ, RZ, R122 ;  /* 0x000000ffff787224 */ /* 0x000fc600078e007a */
[----:B------:R-:W-:Y:S01]  /*9cf0*/  ISETP.GE.AND P5, PT, R5, RZ, PT ;  /* 0x000000ff0500720c */ /* 0x000fe20003fa6270 */
[----:B------:R-:W-:Y:S01]  /*9d00*/  IMAD.MOV.U32 R5, RZ, RZ, R120 ;  /* 0x000000ffff057224 */ /* 0x000fe200078e0078 */
[----:B------:R-:W3:Y:S01]  /*9d10*/  LDL R122, [R1+0x948] ;  /* 0x00094800017a7983 */ /* 0x000ee20000100800 */
[----:B------:R-:W-:-:S03]  /*9d20*/  IMAD.MOV.U32 R120, RZ, RZ, R121 ;  /* 0x000000ffff787224 */ /* 0x000fc600078e0079 */
[----:B------:R-:W3:Y:S01]  /*9d30*/  LDL R121, [R1+0x918] ;  /* 0x0009180001797983 */ /* 0x000ee20000100800 */
[----:B------:R-:W-:Y:S02]  /*9d40*/  IMAD.MOV.U32 R129, RZ, RZ, R131 ;  /* 0x000000ffff817224 */ /* 0x000fe400078e0083 */
[----:B----4-:R-:W-:Y:S02]  /*9d50*/  IMAD.MOV.U32 R131, RZ, RZ, R133 ;  /* 0x000000ffff837224 */ /* 0x010fe400078e0085 */
[----:B------:R-:W-:Y:S02]  /*9d60*/  IMAD.MOV.U32 R133, RZ, RZ, R134 ;  /* 0x000000ffff857224 */ /* 0x000fe400078e0086 */
[----:B------:R-:W4:Y:S01]  /*9d70*/  LDL R134, [R1+0x980] ;  /* 0x0009800001867983 */ /* 0x000f220000100800 */
[----:B------:R-:W-:Y:S01]  /*9d80*/  @!P3 IMAD.MOV R72, RZ, RZ, -R72 ;  /* 0x000000ffff48b224 */ /* 0x000fe200078e0a48 */
[C---:B------:R-:W-:Y:S01]  /*9d90*/  ISETP.GT.U32.AND P3, PT, R39.reuse, R53, PT ;  /* 0x000000352700720c */ /* 0x040fe20003f64070 */
[----:B------:R-:W-:Y:S01]  /*9da0*/  @!P4 IMAD.MOV R68, RZ, RZ, -R68 ;  /* 0x000000ffff44c224 */ /* 0x000fe200078e0a44 */
[----:B------:R-:W-:-:S11]  /*9db0*/  ISETP.GT.U32.AND P4, PT, R39, R50, PT ;  /* 0x000000322700720c */ /* 0x000fd60003f84070 */
[--C-:B------:R-:W-:Y:S01]  /*9dc0*/  @!P3 IMAD.IADD R53, R53, 0x1, -R39.reuse ;  /* 0x000000013535b824 */ /* 0x100fe200078e0a27 */
[C---:B------:R-:W-:Y:S01]  /*9dd0*/  ISETP.GT.U32.AND P3, PT, R39.reuse, R83, PT ;  /* 0x000000532700720c */ /* 0x040fe20003f64070 */
[----:B------:R-:W-:Y:S01]  /*9de0*/  @!P4 IMAD.IADD R50, R50, 0x1, -R39 ;  /* 0x000000013232c824 */ /* 0x000fe200078e0a27 */
[C---:B------:R-:W-:Y:S01]  /*9df0*/  ISETP.GT.U32.AND P4, PT, R39.reuse, R79, PT ;  /* 0x0000004f2700720c */ /* 0x040fe20003f84070 */
[----:B------:R-:W-:Y:S01]  /*9e00*/  @!P0 IMAD.MOV R53, RZ, RZ, -R53 ;  /* 0x000000ffff358224 */ /* 0x000fe200078e0a35 */
[----:B------:R-:W-:-:S09]  /*9e10*/  ISETP.GT.U32.AND P0, PT, R39, R87, PT ;  /* 0x000000572700720c */ /* 0x000fd20003f04070 */
[--C-:B------:R-:W-:Y:S01]  /*9e20*/  @!P3 IMAD.IADD R83, R83, 0x1, -R39.reuse ;  /* 0x000000015353b824 */ /* 0x100fe200078e0a27 */
[----:B------:R-:W-:Y:S01]  /*9e30*/  ISETP.GE.AND P3, PT, R5, RZ, PT ;  /* 0x000000ff0500720c */ /* 0x000fe20003f66270 */
[--C-:B------:R-:W-:Y:S01]  /*9e40*/  @!P4 IMAD.IADD R79, R79, 0x1, -R39.reuse ;  /* 0x000000014f4fc824 */ /* 0x100fe200078e0a27 */
[C---:B------:R-:W-:Y:S01]  /*9e50*/  ISETP.GT.U32.AND P4, PT, R39.reuse, R95, PT ;  /* 0x0000005f2700720c */ /* 0x040fe20003f84070 */
[----:B------:R-:W-:Y:S01]  /*9e60*/  @!P5 IMAD.MOV R50, RZ, RZ, -R50 ;  /* 0x000000ffff32d224 */ /* 0x000fe200078e0a32 */
[C---:B------:R-:W-:Y:S01]  /*9e70*/  ISETP.GT.U32.AND P5, PT, R39.reuse, R83, PT ;  /* 0x000000532700720c */ /* 0x040fe20003fa4070 */
[----:B------:R-:W-:Y:S01]  /*9e80*/  @!P2 IMAD.MOV R56, RZ, RZ, -R56 ;  /* 0x000000ffff38a224 */ /* 0x000fe200078e0a38 */
[----:B------:R-:W-:Y:S01]  /*9e90*/  ISETP.GT.U32.AND P2, PT, R39, R91, PT ;  /* 0x0000005b2700720c */ /* 0x000fe20003f44070 */
[----:B------:R-:W-:Y:S01]  /*9ea0*/  @!P0 IMAD.IADD R87, R87, 0x1, -R39 ;  /* 0x0000000157578824 */ /* 0x000fe200078e0a27 */
[----:B------:R-:W-:-:S05]  /*9eb0*/  ISETP.GT.U32.AND P0, PT, R39, R63, PT ;  /* 0x0000003f2700720c */ /* 0x000fca0003f04070 */
[----:B------:R-:W-:Y:S01]  /*9ec0*/  @!P3 IMAD.MOV R99, RZ, RZ, -R99 ;  /* 0x000000ffff63b224 */ /* 0x000fe200078e0a63 */
[----:B------:R-:W-:Y:S01]  /*9ed0*/  ISETP.GT.U32.AND P3, PT, R39, R75, PT ;  /* 0x0000004b2700720c */ /* 0x000fe20003f64070 */
[--C-:B------:R-:W-:Y:S01]  /*9ee0*/  @!P4 IMAD.IADD R95, R95, 0x1, -R39.reuse ;  /* 0x000000015f5fc824 */ /* 0x100fe200078e0a27 */
[C---:B------:R-:W-:Y:S01]  /*9ef0*/  ISETP.GT.U32.AND P4, PT, R39.reuse, R71, PT ;  /* 0x000000472700720c */ /* 0x040fe20003f84070 */
[----:B------:R-:W-:Y:S01]  /*9f00*/  @!P6 IMAD.MOV R60, RZ, RZ, -R60 ;  /* 0x000000ffff3ce224 */ /* 0x000fe200078e0a3c */
[----:B------:R-:W-:Y:S01]  /*9f10*/  ISETP.GT.U32.AND P6, PT, R39, R79, PT ;  /* 0x0000004f2700720c */ /* 0x000fe20003fc4070 */
[--C-:B------:R-:W-:Y:S02]  /*9f20*/  @!P5 IMAD.IADD R83, R83, 0x1, -R39.reuse ;  /* 0x000000015353d824 */ /* 0x100fe400078e0a27 */
[--C-:B------:R-:W-:Y:S01]  /*9f30*/  @!P2 IMAD.IADD R91, R91, 0x1, -R39.reuse ;  /* 0x000000015b5ba824 */ /* 0x100fe200078e0a27 */
[----:B------:R-:W-:Y:S01]  /*9f40*/  ISETP.GT.U32.AND P2, PT, R39, R67, PT ;  /* 0x000000432700720c */ /* 0x000fe20003f44070 */
[----:B------:R-:W-:-:S04]  /*9f50*/  @!P0 IMAD.IADD R63, R63, 0x1, -R39 ;  /* 0x000000013f3f8824 */ /* 0x000fc800078e0a27 */
[--C-:B------:R-:W-:Y:S01]  /*9f60*/  @!P3 IMAD.IADD R75, R75, 0x1, -R39.reuse ;  /* 0x000000014b4bb824 */ /* 0x100fe200078e0a27 */
[----:B------:R-:W-:Y:S01]  /*9f70*/  ISETP.GE.AND P3, PT, R120, RZ, PT ;  /* 0x000000ff7800720c */ /* 0x000fe20003f66270 */
[--C-:B------:R-:W-:Y:S02]  /*9f80*/  @!P4 IMAD.IADD R71, R71, 0x1, -R39.reuse ;  /* 0x000000014747c824 */ /* 0x100fe400078e0a27 */
[----:B------:R-:W-:-:S04]  /*9f90*/  @!P6 IMAD.IADD R79, R79, 0x1, -R39 ;  /* 0x000000014f4fe824 */ /* 0x000fc800078e0a27 */
[----:B------:R-:W-:-:S06]  /*9fa0*/  @!P2 IMAD.IADD R67, R67, 0x1, -R39 ;  /* 0x000000014343a824 */ /* 0x000fcc00078e0a27 */
[----:B------:R-:W-:Y:S01]  /*9fb0*/  @!P3 IMAD.MOV R91, RZ, RZ, -R91 ;  /* 0x000000ffff5bb224 */ /* 0x000fe200078e0a5b */
[C---:B------:R-:W-:Y:S02]  /*9fc0*/  ISETP.GT.U32.AND P3, PT, R39.reuse, R71, PT ;  /* 0x000000472700720c */ /* 0x040fe40003f64070 */
[----:B------:R-:W-:-:S11]  /*9fd0*/  ISETP.GT.U32.AND P6, PT, R39, R59, PT ;  /* 0x0000003b2700720c */ /* 0x000fd60003fc4070 */
[--C-:B------:R-:W-:Y:S01]  /*9fe0*/  @!P3 IMAD.IADD R71, R71, 0x1, -R39.reuse ;  /* 0x000000014747b824 */ /* 0x100fe200078e0a27 */
[----:B------:R-:W-:Y:S01]  /*9ff0*/  ISETP.GT.U32.AND P3, PT, R39, R49, PT ;  /* 0x000000312700720c */ /* 0x000fe20003f64070 */
[----:B------:R-:W-:-:S05]  /*a000*/  @!P6 IMAD.IADD R59, R59, 0x1, -R39 ;  /* 0x000000013b3be824 */ /* 0x000fca00078e0a27 */
[----:B------:R-:W-:-:S07]  /*a010*/  ISETP.GT.U32.AND P6, PT, R39, R59, PT ;  /* 0x0000003b2700720c */ /* 0x000fce0003fc4070 */
[----:B------:R-:W-:Y:S01]  /*a020*/  @!P3 IMAD.IADD R49, R49, 0x1, -R39 ;  /* 0x000000013131b824 */ /* 0x000fe200078e0a27 */
[----:B------:R-:W-:-:S05]  /*a030*/  ISETP.GE.AND P3, PT, R131, RZ, PT ;  /* 0x000000ff8300720c */ /* 0x000fca0003f66270 */
[----:B------:R-:W-:Y:S01]  /*a040*/  @!P6 IMAD.IADD R59, R59, 0x1, -R39 ;  /* 0x000000013b3be824 */ /* 0x000fe200078e0a27 */
[----:B------:R-:W-:Y:S02]  /*a050*/  ISETP.GE.AND P6, PT, R127, RZ, PT ;  /* 0x000000ff7f00720c */ /* 0x000fe40003fc6270 */
[----:B--2---:R-:W-:Y:S01]  /*a060*/  ISETP.GE.AND P0, PT, R124, RZ, PT ;  /* 0x000000ff7c00720c */ /* 0x004fe20003f06270 */
[----:B---3--:R-:W-:-:S05]  /*a070*/  IMAD.MOV.U32 R5, RZ, RZ, R121 ;  /* 0x000000ffff057224 */ /* 0x008fca00078e0079 */
[----:B------:R-:W-:Y:S01]  /*a080*/  ISETP.GE.AND P5, PT, R5, RZ, PT ;  /* 0x000000ff0500720c */ /* 0x000fe20003fa6270 */
[----:B------:R-:W-:-:S05]  /*a090*/  IMAD.MOV.U32 R121, RZ, RZ, R128 ;  /* 0x000000ffff797224 */ /* 0x000fca00078e0080 */
[----:B------:R-:W-:Y:S01]  /*a0a0*/  ISETP.GE.AND P4, PT, R121, RZ, PT ;  /* 0x000000ff7900720c */ /* 0x000fe20003f86270 */
[----:B------:R-:W-:Y:S01]  /*a0b0*/  @!P0 IMAD.MOV R79, RZ, RZ, -R79 ;  /* 0x000000ffff4f8224 */ /* 0x000fe200078e0a4f */
[----:B------:R-:W-:-:S05]  /*a0c0*/  ISETP.GE.AND P2, PT, R122, RZ, PT ;  /* 0x000000ff7a00720c */ /* 0x000fca0003f46270 */
[----:B------:R-:W-:Y:S01]  /*a0d0*/  @!P5 IMAD.MOV R95, RZ, RZ, -R95 ;  /* 0x000000ffff5fd224 */ /* 0x000fe200078e0a5f */
[C---:B------:R-:W-:Y:S02]  /*a0e0*/  ISETP.GT.U32.AND P5, PT, R39.reuse, R75, PT ;  /* 0x0000004b2700720c */ /* 0x040fe40003fa4070 */
[----:B------:R-:W-:-:S03]  /*a0f0*/  ISETP.GT.U32.AND P0, PT, R39, R55, PT ;  /* 0x000000372700720c */ /* 0x000fc60003f04070 */
[----:B------:R-:W-:Y:S01]  /*a100*/  @!P4 IMAD.MOV R87, RZ, RZ, -R87 ;  /* 0x000000ffff57c224 */ /* 0x000fe200078e0a57 */
[----:B------:R-:W-:Y:S01]  /*a110*/  ISETP.GT.U32.AND P4, PT, R39, R67, PT ;  /* 0x000000432700720c */ /* 0x000fe20003f84070 */
[----:B------:R-:W-:Y:S02]  /*a120*/  IMAD.MOV.U32 R128, RZ, RZ, R149 ;  /* 0x000000ffff807224 */ /* 0x000fe400078e0095 */
[----:B------:R-:W-:-:S04]  /*a130*/  @!P2 IMAD.MOV R83, RZ, RZ, -R83 ;  /* 0x000000ffff53a224 */ /* 0x000fc800078e0a53 */
[--C-:B------:R-:W-:Y:S01]  /*a140*/  @!P5 IMAD.IADD R75, R75, 0x1, -R39.reuse ;  /* 0x000000014b4bd824 */ /* 0x100fe200078e0a27 */
[----:B------:R-:W-:Y:S01]  /*a150*/  ISETP.GT.U32.AND P5, PT, R39, R52, PT ;  /* 0x000000342700720c */ /* 0x000fe20003fa4070 */
[--C-:B------:R-:W-:Y:S01]  /*a160*/  @!P0 IMAD.IADD R55, R55, 0x1, -R39.reuse ;  /* 0x0000000137378824 */ /* 0x100fe200078e0a27 */
[----:B------:R-:W-:Y:S02]  /*a170*/  ISETP.GT.U32.AND P2, PT, R39, R63, PT ;  /* 0x0000003f2700720c */ /* 0x000fe40003f44070 */
[----:B------:R-:W-:Y:S01]  /*a180*/  ISETP.GE.AND P0, PT, R128, RZ, PT ;  /* 0x000000ff8000720c */ /* 0x000fe20003f06270 */
[----:B------:R-:W-:Y:S01]  /*a190*/  @!P4 IMAD.IADD R67, R67, 0x1, -R39 ;  /* 0x000000014343c824 */ /* 0x000fe200078e0a27 */
[----:B------:R-:W-:-:S07]  /*a1a0*/  ISETP.GT.U32.AND P4, PT, R39, R98, PT ;  /* 0x000000622700720c */ /* 0x000fce0003f84070 */
[--C-:B------:R-:W-:Y:S01]  /*a1b0*/  @!P5 IMAD.IADD R52, R52, 0x1, -R39.reuse ;  /* 0x000000013434d824 */ /* 0x100fe200078e0a27 */
[----:B------:R-:W-:Y:S01]  /*a1c0*/  ISETP.GE.AND P5, PT, R129, RZ, PT ;  /* 0x000000ff8100720c */ /* 0x000fe20003fa6270 */
[----:B------:R-:W-:Y:S01]  /*a1d0*/  @!P2 IMAD.IADD R63, R63, 0x1, -R39 ;  /* 0x000000013f3fa824 */ /* 0x000fe200078e0a27 */
[C---:B------:R-:W-:Y:S01]  /*a1e0*/  ISETP.GT.U32.AND P2, PT, R39.reuse, R94, PT ;  /* 0x0000005e2700720c */ /* 0x040fe20003f44070 */
[----:B------:R-:W-:Y:S01]  /*a1f0*/  @!P0 IMAD.MOV R71, RZ, RZ, -R71 ;  /* 0x000000ffff478224 */ /* 0x000fe200078e0a47 */
[----:B------:R-:W-:Y:S01]  /*a200*/  ISETP.GT.U32.AND P0, PT, R39, R52, PT ;  /* 0x000000342700720c */ /* 0x000fe20003f04070 */
[----:B------:R-:W-:Y:S01]  /*a210*/  @!P4 IMAD.IADD R98, R98, 0x1, -R39 ;  /* 0x000000016262c824 */ /* 0x000fe200078e0a27 */
[----:B------:R-:W-:Y:S01]  /*a220*/  ISETP.GE.AND P4, PT, R133, RZ, PT ;  /* 0x000000ff8500720c */ /* 0x000fe20003f86270 */
[----:B------:R-:W-:-:S03]  /*a230*/  @!P3 IMAD.MOV R63, RZ, RZ, -R63 ;  /* 0x000000ffff3fb224 */ /* 0x000fc600078e0a3f */
[----:B------:R-:W-:-:S03]  /*a240*/  ISETP.GT.U32.AND P3, PT, R39, R98, PT ;  /* 0x000000622700720c */ /* 0x000fc60003f64070 */
[----:B------:R-:W-:Y:S01]  /*a250*/  @!P5 IMAD.MOV R67, RZ, RZ, -R67 ;  /* 0x000000ffff43d224 */ /* 0x000fe200078e0a43 */
[C---:B------:R-:W-:Y:S01]  /*a260*/  ISETP.GT.U32.AND P5, PT, R39.reuse, R49, PT ;  /* 0x000000312700720c */ /* 0x040fe20003fa4070 */
[--C-:B------:R-:W-:Y:S01]  /*a270*/  @!P2 IMAD.IADD R94, R94, 0x1, -R39.reuse ;  /* 0x000000015e5ea824 */ /* 0x100fe200078e0a27 */
[C---:B------:R-:W-:Y:S01]  /*a280*/  ISETP.GT.U32.AND P2, PT, R39.reuse, R55, PT ;  /* 0x000000372700720c */ /* 0x040fe20003f44070 */
[----:B------:R-:W-:Y:S01]  /*a290*/  @!P0 IMAD.IADD R52, R52, 0x1, -R39 ;  /* 0x0000000134348824 */ /* 0x000fe200078e0a27 */
[C---:B------:R-:W-:Y:S01]  /*a2a0*/  ISETP.GT.U32.AND P0, PT, R39.reuse, R82, PT ;  /* 0x000000522700720c */ /* 0x040fe20003f04070 */
[----:B------:R-:W-:Y:S01]  /*a2b0*/  @!P4 IMAD.MOV R59, RZ, RZ, -R59 ;  /* 0x000000ffff3bc224 */ /* 0x000fe200078e0a3b */
[----:B------:R-:W-:Y:S01]  /*a2c0*/  ISETP.GT.U32.AND P4, PT, R39, R90, PT ;  /* 0x0000005a2700720c */ /* 0x000fe20003f84070 */
[----:B------:R-:W-:Y:S02]  /*a2d0*/  @!P6 IMAD.MOV R75, RZ, RZ, -R75 ;  /* 0x000000ffff4be224 */ /* 0x000fe400078e0a4b */
[----:B------:R-:W-:Y:S01]  /*a2e0*/  @!P3 IMAD.IADD R98, R98, 0x1, -R39 ;  /* 0x000000016262b824 */ /* 0x000fe200078e0a27 */
[----:B----4-:R-:W-:-:S03]  /*a2f0*/  ISETP.GE.AND P3, PT, R134, RZ, PT ;  /* 0x000000ff8600720c */ /* 0x010fc60003f66270 */
[--C-:B------:R-:W-:Y:S01]  /*a300*/  @!P5 IMAD.IADD R49, R49, 0x1, -R39.reuse ;  /* 0x000000013131d824 */ /* 0x100fe200078e0a27 */
[C---:B------:R-:W-:Y:S02]  /*a310*/  ISETP.GT.U32.AND P5, PT, R39.reuse, R78, PT ;  /* 0x0000004e2700720c */ /* 0x040fe40003fa4070 */
[----:B------:R-:W-:Y:S01]  /*a320*/  ISETP.GT.U32.AND P6, PT, R39, R94, PT ;  /* 0x0000005e2700720c */ /* 0x000fe20003fc4070 */
[--C-:B------:R-:W-:Y:S01]  /*a330*/  @!P2 IMAD.IADD R55, R55, 0x1, -R39.reuse ;  /* 0x000000013737a824 */ /* 0x100fe200078e0a27 */
[----:B------:R-:W-:Y:S01]  /*a340*/  ISETP.GT.U32.AND P2, PT, R39, R86, PT ;  /* 0x000000562700720c */ /* 0x000fe20003f44070 */
[--C-:B------:R-:W-:Y:S01]  /*a350*/  @!P0 IMAD.IADD R82, R82, 0x1, -R39.reuse ;  /* 0x0000000152528824 */ /* 0x100fe200078e0a27 */
[----:B------:R-:W-:Y:S01]  /*a360*/  ISETP.GE.AND P0, PT, R140, RZ, PT ;  /* 0x000000ff8c00720c */ /* 0x000fe20003f06270 */
[----:B------:R-:W-:Y:S01]  /*a370*/  @!P4 IMAD.IADD R90, R90, 0x1, -R39 ;  /* 0x000000015a5ac824 */ /* 0x000fe200078e0a27 */
[----:B------:R-:W-:Y:S01]  /*a380*/  ISETP.GE.AND P4, PT, R136, RZ, PT ;  /* 0x000000ff8800720c */ /* 0x000fe20003f86270 */
[----:B------:R-:W-:-:S03]  /*a390*/  @!P3 IMAD.MOV R55, RZ, RZ, -R55 ;  /* 0x000000ffff37b224 */ /* 0x000fc600078e0a37 */
[----:B------:R-:W-:Y:S01]  /*a3a0*/  ISETP.GT.U32.AND P3, PT, R39, R90, PT ;  /* 0x0000005a2700720c */ /* 0x000fe20003f64070 */
[--C-:B------:R-:W-:Y:S01]  /*a3b0*/  @!P5 IMAD.IADD R78, R78, 0x1, -R39.reuse ;  /* 0x000000014e4ed824 */ /* 0x100fe200078e0a27 */
[----:B------:R-:W-:Y:S01]  /*a3c0*/  ISETP.GE.AND P5, PT, R141, RZ, PT ;  /* 0x000000ff8d00720c */ /* 0x000fe20003fa6270 */
[--C-:B------:R-:W-:Y:S01]  /*a3d0*/  @!P6 IMAD.IADD R94, R94, 0x1, -R39.reuse ;  /* 0x000000015e5ee824 */ /* 0x100fe200078e0a27 */
[----:B------:R-:W-:Y:S01]  /*a3e0*/  ISETP.GT.U32.AND P6, PT, R39, R74, PT ;  /* 0x0000004a2700720c */ /* 0x000fe20003fc4070 */
[----:B------:R-:W-:Y:S01]  /*a3f0*/  @!P2 IMAD.IADD R86, R86, 0x1, -R39 ;  /* 0x000000015656a824 */ /* 0x000fe200078e0a27 */
[----:B------:R-:W-:Y:S01]  /*a400*/  ISETP.GE.AND P2, PT, R137, RZ, PT ;  /* 0x000000ff8900720c */ /* 0x000fe20003f46270 */
[----:B------:R-:W-:Y:S01]  /*a410*/  @!P0 IMAD.MOV R98, RZ, RZ, -R98 ;  /* 0x000000ffff628224 */ /* 0x000fe200078e0a62 */
[C---:B------:R-:W-:Y:S01]  /*a420*/  ISETP.GT.U32.AND P0, PT, R39.reuse, R78, PT ;  /* 0x0000004e2700720c */ /* 0x040fe20003f04070 */
[----:B------:R-:W-:Y:S01]  /*a430*/  @!P4 IMAD.MOV R52, RZ, RZ, -R52 ;  /* 0x000000ffff34c224 */ /* 0x000fe200078e0a34 */
[----:B------:R-:W-:-:S03]  /*a440*/  ISETP.GT.U32.AND P4, PT, R39, R86, PT ;  /* 0x000000562700720c */ /* 0x000fc60003f84070 */
[--C-:B------:R-:W-:Y:S01]  /*a450*/  @!P3 IMAD.IADD R90, R90, 0x1, -R39.reuse ;  /* 0x000000015a5ab824 */ /* 0x100fe200078e0a27 */
[C---:B------:R-:W-:Y:S01]  /*a460*/  ISETP.GT.U32.AND P3, PT, R39.reuse, R66, PT ;  /* 0x000000422700720c */ /* 0x040fe20003f64070 */
[----:B------:R-:W-:Y:S01]  /*a470*/  @!P5 IMAD.MOV R94, RZ, RZ, -R94 ;  /* 0x000000ffff5ed224 */ /* 0x000fe200078e0a5e */
[C---:B------:R-:W-:Y:S01]  /*a480*/  ISETP.GT.U32.AND P5, PT, R39.reuse, R70, PT ;  /* 0x000000462700720c */ /* 0x040fe20003fa4070 */
[----:B------:R-:W-:Y:S02]  /*a490*/  @!P6 IMAD.IADD R74, R74, 0x1, -R39 ;  /* 0x000000014a4ae824 */ /* 0x000fe400078e0a27 */
[----:B------:R-:W-:Y:S01]  /*a4a0*/  @!P2 IMAD.MOV R49, RZ, RZ, -R49 ;  /* 0x000000ffff31a224 */ /* 0x000fe200078e0a31 */
[C---:B------:R-:W-:Y:S01]  /*a4b0*/  ISETP.GT.U32.AND P2, PT, R39.reuse, R82, PT ;  /* 0x000000522700720c */ /* 0x040fe20003f44070 */
[--C-:B------:R-:W-:Y:S01]  /*a4c0*/  @!P0 IMAD.IADD R78, R78, 0x1, -R39.reuse ;  /* 0x000000014e4e8824 */ /* 0x100fe200078e0a27 */
[C---:B------:R-:W-:Y:S02]  /*a4d0*/  ISETP.GT.U32.AND P0, PT, R39.reuse, R54, PT ;  /* 0x000000362700720c */ /* 0x040fe40003f04070 */
[C---:B------:R-:W-:Y:S01]  /*a4e0*/  ISETP.GT.U32.AND P6, PT, R39.reuse, R74, PT ;  /* 0x0000004a2700720c */ /* 0x040fe20003fc4070 */
[--C-:B------:R-:W-:Y:S01]  /*a4f0*/  @!P4 IMAD.IADD R86, R86, 0x1, -R39.reuse ;  /* 0x000000015656c824 */ /* 0x100fe200078e0a27 */
[----:B------:R-:W-:Y:S01]  /*a500*/  ISETP.GT.U32.AND P4, PT, R39, R62, PT ;  /* 0x0000003e2700720c */ /* 0x000fe20003f84070 */
[--C-:B------:R-:W-:Y:S01]  /*a510*/  @!P3 IMAD.IADD R66, R66, 0x1, -R39.reuse ;  /* 0x000000014242b824 */ /* 0x100fe200078e0a27 */
[----:B------:R-:W-:Y:S01]  /*a520*/  ISETP.GE.AND P3, PT, R144, RZ, PT ;  /* 0x000000ff9000720c */ /* 0x000fe20003f66270 */
[----:B------:R-:W-:Y:S01]  /*a530*/  @!P5 IMAD.IADD R70, R70, 0x1, -R39 ;  /* 0x000000014646d824 */ /* 0x000fe200078e0a27 */
[----:B------:R-:W-:-:S03]  /*a540*/  ISETP.GE.AND P5, PT, R143, RZ, PT ;  /* 0x000000ff8f00720c */ /* 0x000fc60003fa6270 */
[--C-:B------:R-:W-:Y:S01]  /*a550*/  @!P2 IMAD.IADD R82, R82, 0x1, -R39.reuse ;  /* 0x000000015252a824 */ /* 0x100fe200078e0a27 */
[C---:B------:R-:W-:Y:S01]  /*a560*/  ISETP.GT.U32.AND P2, PT, R39.reuse, R58, PT ;  /* 0x0000003a2700720c */ /* 0x040fe20003f44070 */
[--C-:B------:R-:W-:Y:S01]  /*a570*/  @!P0 IMAD.IADD R54, R54, 0x1, -R39.reuse ;  /* 0x0000000136368824 */ /* 0x100fe200078e0a27 */
[----:B------:R-:W-:Y:S01]  /*a580*/  ISETP.GT.U32.AND P0, PT, R39, R70, PT ;  /* 0x000000462700720c */ /* 0x000fe20003f04070 */
[--C-:B------:R-:W-:Y:S01]  /*a590*/  @!P6 IMAD.IADD R74, R74, 0x1, -R39.reuse ;  /* 0x000000014a4ae824 */ /* 0x100fe200078e0a27 */
[----:B------:R-:W-:Y:S01]  /*a5a0*/  ISETP.GE.AND P6, PT, R142, RZ, PT ;  /* 0x000000ff8e00720c */ /* 0x000fe20003fc6270 */
[----:B------:R-:W-:Y:S01]  /*a5b0*/  @!P4 IMAD.IADD R62, R62, 0x1, -R39 ;  /* 0x000000013e3ec824 */ /* 0x000fe200078e0a27 */
[----:B------:R-:W-:Y:S01]  /*a5c0*/  ISETP.GE.AND P4, PT, R145, RZ, PT ;  /* 0x000000ff9100720c */ /* 0x000fe20003f86270 */
[----:B------:R-:W-:Y:S02]  /*a5d0*/  @!P3 IMAD.MOV R82, RZ, RZ, -R82 ;  /* 0x000000ffff52b224 */ /* 0x000fe400078e0a52 */
[----:B------:R-:W-:Y:S01]  /*a5e0*/  @!P5 IMAD.MOV R86, RZ, RZ, -R86 ;  /* 0x000000ffff56d224 */ /* 0x000fe200078e0a56 */
[----:B------:R-:W-:-:S02]  /*a5f0*/  ISETP.GT.U32.AND P5, PT, R39, R66, PT ;  /* 0x000000422700720c */ /* 0x000fc40003fa4070 */
[----:B------:R-:W-:Y:S01]  /*a600*/  ISETP.GT.U32.AND P3, PT, R39, R62, PT ;  /* 0x0000003e2700720c */ /* 0x000fe20003f64070 */
[--C-:B------:R-:W-:Y:S01]  /*a610*/  @!P2 IMAD.IADD R58, R58, 0x1, -R39.reuse ;  /* 0x000000013a3aa824 */ /* 0x100fe200078e0a27 */
[----:B------:R-:W-:Y:S01]  /*a620*/  ISETP.GE.AND P2, PT, R147, RZ, PT ;  /* 0x000000ff9300720c */ /* 0x000fe20003f46270 */
[----:B------:R-:W-:Y:S01]  /*a630*/  @!P0 IMAD.IADD R70, R70, 0x1, -R39 ;  /* 0x0000000146468824 */ /* 0x000fe200078e0a27 */
[C---:B------:R-:W-:Y:S01]  /*a640*/  ISETP.GT.U32.AND P0, PT, R39.reuse, R48, PT ;  /* 0x000000302700720c */ /* 0x040fe20003f04070 */
[----:B------:R-:W-:Y:S01]  /*a650*/  @!P6 IMAD.MOV R90, RZ, RZ, -R90 ;  /* 0x000000ffff5ae224 */ /* 0x000fe200078e0a5a */
[C---:B------:R-:W-:Y:S01]  /*a660*/  ISETP.GT.U32.AND P6, PT, R39.reuse, R54, PT ;  /* 0x000000362700720c */ /* 0x040fe20003fc4070 */
[----:B------:R-:W-:Y:S01]  /*a670*/  @!P4 IMAD.MOV R78, RZ, RZ, -R78 ;  /* 0x000000ffff4ec224 */ /* 0x000fe200078e0a4e */
[----:B------:R-:W-:-:S03]  /*a680*/  ISETP.GT.U32.AND P4, PT, R39, R58, PT ;  /* 0x0000003a2700720c */ /* 0x000fc60003f84070 */
[--C-:B------:R-:W-:Y:S01]  /*a690*/  @!P5 IMAD.IADD R66, R66, 0x1, -R39.reuse ;  /* 0x000000014242d824 */ /* 0x100fe200078e0a27 */
[C---:B------:R-:W-:Y:S01]  /*a6a0*/  ISETP.GT.U32.AND P5, PT, R39.reuse, R97, PT ;  /* 0x000000612700720c */ /* 0x040fe20003fa4070 */
[--C-:B------:R-:W-:Y:S01]  /*a6b0*/  @!P3 IMAD.IADD R62, R62, 0x1, -R39.reuse ;  /* 0x000000013e3eb824 */ /* 0x100fe200078e0a27 */
[C---:B------:R-:W-:Y:S01]  /*a6c0*/  ISETP.GT.U32.AND P3, PT, R39.reuse, R93, PT ;  /* 0x0000005d2700720c */ /* 0x040fe20003f64070 */
[----:B------:R-:W-:Y:S01]  /*a6d0*/  @!P2 IMAD.MOV R74, RZ, RZ, -R74 ;  /* 0x000000ffff4aa224 */ /* 0x000fe200078e0a4a */
[C---:B------:R-:W-:Y:S01]  /*a6e0*/  ISETP.GT.U32.AND P2, PT, R39.reuse, R51, PT ;  /* 0x000000332700720c */ /* 0x040fe20003f44070 */
[--C-:B------:R-:W-:Y:S01]  /*a6f0*/  @!P0 IMAD.IADD R48, R48, 0x1, -R39.reuse ;  /* 0x0000000130308824 */ /* 0x100fe200078e0a27 */
[----:B------:R-:W-:Y:S01]  /*a700*/  ISETP.GE.AND P0, PT, R152, RZ, PT ;  /* 0x000000ff9800720c */ /* 0x000fe20003f06270 */
[--C-:B------:R-:W-:Y:S01]  /*a710*/  @!P6 IMAD.IADD R54, R54, 0x1, -R39.reuse ;  /* 0x000000013636e824 */ /* 0x100fe200078e0a27 */
[----:B------:R-:W-:Y:S01]  /*a720*/  ISETP.GT.U32.AND P6, PT, R39, R89, PT ;  /* 0x000000592700720c */ /* 0x000fe20003fc4070 */
[----:B------:R-:W-:Y:S01]  /*a730*/  @!P4 IMAD.IADD R58, R58, 0x1, -R39 ;  /* 0x000000013a3ac824 */ /* 0x000fe200078e0a27 */
[----:B------:R-:W-:-:S03]  /*a740*/  ISETP.GE.AND P4, PT, R148, RZ, PT ;  /* 0x000000ff9400720c */ /* 0x000fc60003f86270 */
[--C-:B------:R-:W-:Y:S02]  /*a750*/  @!P5 IMAD.IADD R97, R97, 0x1, -R39.reuse ;  /* 0x000000016161d824 */ /* 0x100fe400078e0a27 */
[--C-:B------:R-:W-:Y:S01]  /*a760*/  @!P3 IMAD.IADD R93, R93, 0x1, -R39.reuse ;  /* 0x000000015d5db824 */ /* 0x100fe200078e0a27 */
[----:B------:R-:W-:Y:S01]  /*a770*/  ISETP.GE.AND P3, PT, R154, RZ, PT ;  /* 0x000000ff9a00720c */ /* 0x000fe20003f66270 */
[--C-:B------:R-:W-:Y:S01]  /*a780*/  @!P2 IMAD.IADD R51, R51, 0x1, -R39.reuse ;  /* 0x000000013333a824 */ /* 0x100fe200078e0a27 */
[----:B------:R-:W-:Y:S01]  /*a790*/  ISETP.GE.AND P2, PT, R151, RZ, PT ;  /* 0x000000ff9700720c */ /* 0x000fe20003f46270 */
[----:B------:R-:W-:Y:S01]  /*a7a0*/  @!P0 IMAD.MOV R62, RZ, RZ, -R62 ;  /* 0x000000ffff3e8224 */ /* 0x000fe200078e0a3e */
[----:B------:R-:W-:Y:S01]  /*a7b0*/  ISETP.GT.U32.AND P0, PT, R39, R97, PT ;  /* 0x000000612700720c */ /* 0x000fe20003f04070 */
[----:B------:R-:W-:Y:S02]  /*a7c0*/  @!P6 IMAD.IADD R89, R89, 0x1, -R39 ;  /* 0x000000015959e824 */ /* 0x000fe400078e0a27 */
[----:B------:R-:W-:Y:S01]  /*a7d0*/  @!P4 IMAD.MOV R70, RZ, RZ, -R70 ;  /* 0x000000ffff46c224 */ /* 0x000fe200078e0a46 */
[----:B------:R-:W-:-:S02]  /*a7e0*/  ISETP.GT.U32.AND P4, PT, R39, R51, PT ;  /* 0x000000332700720c */ /* 0x000fc40003f84070 */
[----:B------:R-:W-:-:S03]  /*a7f0*/  ISETP.GT.U32.AND P6, PT, R39, R89, PT ;  /* 0x000000592700720c */ /* 0x000fc60003fc4070 */
[----:B------:R-:W-:Y:S01]  /*a800*/  @!P3 IMAD.MOV R54, RZ, RZ, -R54 ;  /* 0x000000ffff36b224 */ /* 0x000fe200078e0a36 */
[C---:B------:R-:W-:Y:S01]  /*a810*/  ISETP.GT.U32.AND P3, PT, R39.reuse, R85, PT ;  /* 0x000000552700720c */ /* 0x040fe20003f64070 */
[----:B------:R-:W-:Y:S01]  /*a820*/  @!P2 IMAD.MOV R66, RZ, RZ, -R66 ;  /* 0x000000ffff42a224 */ /* 0x000fe200078e0a42 */
[----:B------:R-:W-:Y:S01]  /*a830*/  ISETP.GT.U32.AND P2, PT, R39, R48, PT ;  /* 0x000000302700720c */ /* 0x000fe20003f44070 */
[--C-:B------:R-:W-:Y:S01]  /*a840*/  @!P0 IMAD.IADD R97, R97, 0x1, -R39.reuse ;  /* 0x0000000161618824 */ /* 0x100fe200078e0a27 */
[----:B------:R-:W-:Y:S02]  /*a850*/  ISETP.GT.U32.AND P0, PT, R39, R73, PT ;  /* 0x000000492700720c */ /* 0x000fe40003f04070 */
[----:B------:R-:W-:Y:S01]  /*a860*/  ISETP.GE.AND P5, PT, R153, RZ, PT ;  /* 0x000000ff9900720c */ /* 0x000fe20003fa6270 */
[--C-:B------:R-:W-:Y:S02]  /*a870*/  @!P4 IMAD.IADD R51, R51, 0x1, -R39.reuse ;  /* 0x000000013333c824 */ /* 0x100fe400078e0a27 */
[----:B------:R-:W-:Y:S01]  /*a880*/  @!P6 IMAD.IADD R89, R89, 0x1, -R39 ;  /* 0x000000015959e824 */ /* 0x000fe200078e0a27 */
[----:B------:R-:W-:-:S02]  /*a890*/  ISETP.GT.U32.AND P6, PT, R39, R69, PT ;  /* 0x000000452700720c */ /* 0x000fc40003fc4070 */
        /* <DEDUP_REMOVED lines=8> */
[----:B------:R-:W-:-:S03]  /*a920*/  ISETP.GT.U32.AND P5, PT, R39, R93, PT ;  /* 0x0000005d2700720c */ /* 0x000fc60003fa4070 */
[--C-:B------:R-:W-:Y:S01]  /*a930*/  @!P6 IMAD.IADD R69, R69, 0x1, -R39.reuse ;  /* 0x000000014545e824 */ /* 0x100fe200078e0a27 */
[----:B------:R-:W-:Y:S01]  /*a940*/  ISETP.GT.U32.AND P6, PT, R39, R85, PT ;  /* 0x000000552700720c */ /* 0x000fe20003fc4070 */
[----:B------:R-:W-:Y:S01]  /*a950*/  @!P4 IMAD.IADD R81, R81, 0x1, -R39 ;  /* 0x000000015151c824 */ /* 0x000fe200078e0a27 */
[----:B------:R-:W-:Y:S01]  /*a960*/  ISETP.GE.AND P4, PT, R160, RZ, PT ;  /* 0x000000ffa000720c */ /* 0x000fe20003f86270 */
[----:B------:R-:W-:-:S03]  /*a970*/  @!P3 IMAD.MOV R48, RZ, RZ, -R48 ;  /* 0x000000ffff30b224 */ /* 0x000fc600078e0a30 */
[----:B------:R-:W-:Y:S01]  /*a980*/  ISETP.GT.U32.AND P3, PT, R39, R81, PT ;  /* 0x000000512700720c */ /* 0x000fe20003f64070 */
[----:B------:R-:W-:Y:S01]  /*a990*/  @!P2 IMAD.IADD R77, R77, 0x1, -R39 ;  /* 0x000000014d4da824 */ /* 0x000fe200078e0a27 */
[----:B------:R-:W-:Y:S01]  /*a9a0*/  ISETP.GE.AND P2, PT, R161, RZ, PT ;  /* 0x000000ffa100720c */ /* 0x000fe20003f46270 */
[----:B------:R-:W-:Y:S01]  /*a9b0*/  @!P0 IMAD.MOV R89, RZ, RZ, -R89 ;  /* 0x000000ffff598224 */ /* 0x000fe200078e0a59 */
[----:B------:R-:W-:Y:S01]  /*a9c0*/  ISETP.GT.U32.AND P0, PT, R39, R65, PT ;  /* 0x000000412700720c */ /* 0x000fe20003f04070 */
[--C-:B------:R-:W-:Y:S01]  /*a9d0*/  @!P5 IMAD.IADD R93, R93, 0x1, -R39.reuse ;  /* 0x000000015d5dd824 */ /* 0x100fe200078e0a27 */
[----:B------:R-:W-:Y:S01]  /*a9e0*/  ISETP.GE.AND P5, PT, R155, RZ, PT ;  /* 0x000000ff9b00720c */ /* 0x000fe20003fa6270 */
[----:B------:R-:W-:Y:S01]  /*a9f0*/  @!P6 IMAD.IADD R85, R85, 0x1, -R39 ;  /* 0x000000015555e824 */ /* 0x000fe200078e0a27 */
[C---:B------:R-:W-:Y:S01]  /*aa00*/  ISETP.GT.U32.AND P6, PT, R39.reuse, R61, PT ;  /* 0x0000003d2700720c */ /* 0x040fe20003fc4070 */
[----:B------:R-:W-:Y:S01]  /*aa10*/  @!P4 IMAD.MOV R97, RZ, RZ, -R97 ;  /* 0x000000ffff61c224 */ /* 0x000fe200078e0a61 */
[----:B------:R-:W-:-:S03]  /*aa20*/  ISETP.GT.U32.AND P4, PT, R39, R77, PT ;  /* 0x0000004d2700720c */ /* 0x000fc60003f84070 */
[----:B------:R-:W-:Y:S01]  /*aa30*/  @!P3 IMAD.IADD R81, R81, 0x1, -R39 ;  /* 0x000000015151b824 */ /* 0x000fe200078e0a27 */
[C---:B------:R-:W-:Y:S01]  /*aa40*/  ISETP.GT.U32.AND P3, PT, R39.reuse, R57, PT ;  /* 0x000000392700720c */ /* 0x040fe20003f64070 */
[----:B------:R-:W-:Y:S01]  /*aa50*/  @!P2 IMAD.MOV R93, RZ, RZ, -R93 ;  /* 0x000000ffff5da224 */ /* 0x000fe200078e0a5d */
[----:B------:R-:W-:Y:S01]  /*aa60*/  ISETP.GT.U32.AND P2, PT, R39, R69, PT ;  /* 0x000000452700720c */ /* 0x000fe20003f44070 */
[----:B------:R-:W-:Y:S01]  /*aa70*/  @!P0 IMAD.IADD R65, R65, 0x1, -R39 ;  /* 0x0000000141418824 */ /* 0x000fe200078e0a27 */
[----:B------:R-:W-:Y:S01]  /*aa80*/  ISETP.GE.AND P0, PT, R116, RZ, PT ;  /* 0x000000ff7400720c */ /* 0x000fe20003f06270 */
[----:B------:R-:W-:Y:S01]  /*aa90*/  @!P5 IMAD.MOV R51, RZ, RZ, -R51 ;  /* 0x000000ffff33d224 */ /* 0x000fe200078e0a33 */
[----:B------:R-:W-:Y:S01]  /*aaa0*/  ISETP.GT.U32.AND P5, PT, R39, R73, PT ;  /* 0x000000492700720c */ /* 0x000fe20003fa4070 */
[----:B------:R-:W-:Y:S01]  /*aab0*/  @!P6 IMAD.IADD R61, R61, 0x1, -R39 ;  /* 0x000000013d3de824 */ /* 0x000fe200078e0a27 */
[----:B------:R-:W-:Y:S01]  /*aac0*/  ISETP.GE.AND P6, PT, R115, RZ, PT ;  /* 0x000000ff7300720c */ /* 0x000fe20003fc6270 */
[----:B------:R-:W-:-:S02]  /*aad0*/  VIADD R149, R0, 0x1c ;  /* 0x0000001c00957836 */ /* 0x000fc40000000000 */
[--C-:B------:R-:W-:Y:S01]  /*aae0*/  @!P4 IMAD.IADD R77, R77, 0x1, -R39.reuse ;  /* 0x000000014d4dc824 */ /* 0x100fe200078e0a27 */
[----:B------:R-:W-:Y:S01]  /*aaf0*/  ISETP.GT.U32.AND P4, PT, R39, R31, PT ;  /* 0x0000001f2700720c */ /* 0x000fe20003f84070 */
[--C-:B------:R-:W-:Y:S01]  /*ab00*/  @!P3 IMAD.IADD R57, R57, 0x1, -R39.reuse ;  /* 0x000000013939b824 */ /* 0x100fe200078e0a27 */
[----:B------:R-:W-:Y:S01]  /*ab10*/  ISETP.GE.AND P3, PT, R114, RZ, PT ;  /* 0x000000ff7200720c */ /* 0x000fe20003f66270 */
[----:B------:R-:W-:Y:S01]  /*ab20*/  @!P2 IMAD.IADD R69, R69, 0x1, -R39 ;  /* 0x000000014545a824 */ /* 0x000fe200078e0a27 */
[----:B------:R-:W-:Y:S01]  /*ab30*/  IABS R41, R149 ;  /* 0x0000009500297213 */ /* 0x000fe20000000000 */
[----:B------:R-:W-:Y:S01]  /*ab40*/  @!P0 IMAD.MOV R77, RZ, RZ, -R77 ;  /* 0x000000ffff4d8224 */ /* 0x000fe200078e0a4d */
[----:B------:R-:W-:Y:S01]  /*ab50*/  ISETP.GE.AND P2, PT, R117, RZ, PT ;  /* 0x000000ff7500720c */ /* 0x000fe20003f46270 */
[----:B------:R-:W-:Y:S01]  /*ab60*/  @!P5 IMAD.IADD R73, R73, 0x1, -R39 ;  /* 0x000000014949d824 */ /* 0x000fe200078e0a27 */
[----:B------:R-:W-:Y:S01]  /*ab70*/  ISETP.GT.U32.AND P0, PT, R39, R57, PT ;  /* 0x000000392700720c */ /* 0x000fe20003f04070 */
[----:B------:R-:W-:-:S02]  /*ab80*/  VIADD R120, R0, 0x24 ;  /* 0x0000002400787836 */ /* 0x000fc40000000000 */
[----:B------:R-:W-:-:S04]  /*ab90*/  IMAD.HI.U32 R32, R40, R41, RZ ;  /* 0x0000002928207227 */ /* 0x000fc800078e00ff */
[----:B------:R-:W-:Y:S01]  /*aba0*/  @!P6 IMAD.MOV R73, RZ, RZ, -R73 ;  /* 0x000000ffff49e224 */ /* 0x000fe200078e0a49 */
[----:B------:R-:W-:Y:S01]  /*abb0*/  ISETP.GT.U32.AND P6, PT, R39, R30, PT ;  /* 0x0000001e2700720c */ /* 0x000fe20003fc4070 */
[----:B------:R-:W-:Y:S01]  /*abc0*/  IMAD.MOV R32, RZ, RZ, -R32 ;  /* 0x000000ffff207224 */ /* 0x000fe200078e0a20 */
[----:B------:R-:W-:Y:S01]  /*abd0*/  IABS R34, R120 ;  /* 0x0000007800227213 */ /* 0x000fe20000000000 */
[----:B------:R-:W-:Y:S01]  /*abe0*/  @!P4 IMAD.IADD R31, R31, 0x1, -R39 ;  /* 0x000000011f1fc824 */ /* 0x000fe200078e0a27 */
[C---:B------:R-:W-:Y:S01]  /*abf0*/  ISETP.GT.U32.AND P4, PT, R39.reuse, R61, PT ;  /* 0x0000003d2700720c */ /* 0x040fe20003f84070 */
[----:B------:R-:W-:Y:S01]  /*ac00*/  @!P3 IMAD.MOV R69, RZ, RZ, -R69 ;  /* 0x000000ffff45b224 */ /* 0x000fe200078e0a45 */
[C---:B------:R-:W-:Y:S01]  /*ac10*/  ISETP.GT.U32.AND P3, PT, R39.reuse, R28, PT ;  /* 0x0000001c2700720c */ /* 0x040fe20003f64070 */
[----:B------:R-:W-:Y:S02]  /*ac20*/  IMAD R41, R39, R32, R41 ;  /* 0x0000002027297224 */ /* 0x000fe400078e0229 */
[----:B------:R-:W-:-:S04]  /*ac30*/  IMAD.HI.U32 R32, R40, R34, RZ ;  /* 0x0000002228207227 */ /* 0x000fc800078e00ff */
[----:B------:R-:W-:Y:S01]  /*ac40*/  @!P2 IMAD.MOV R81, RZ, RZ, -R81 ;  /* 0x000000ffff51a224 */ /* 0x000fe200078e0a51 */
[----:B------:R-:W-:Y:S01]  /*ac50*/  ISETP.GT.U32.AND P2, PT, R39, R31, PT ;  /* 0x0000001f2700720c */ /* 0x000fe20003f44070 */
[--C-:B------:R-:W-:Y:S01]  /*ac60*/  @!P0 IMAD.IADD R57, R57, 0x1, -R39.reuse ;  /* 0x0000000139398824 */ /* 0x100fe200078e0a27 */
[----:B------:R-:W-:Y:S01]  /*ac70*/  ISETP.GE.AND P0, PT, R109, RZ, PT ;  /* 0x000000ff6d00720c */ /* 0x000fe20003f06270 */
[----:B------:R-:W-:Y:S01]  /*ac80*/  IMAD.MOV R32, RZ, RZ, -R32 ;  /* 0x000000ffff207224 */ /* 0x000fe200078e0a20 */
[----:B------:R-:W-:Y:S01]  /*ac90*/  IABS R33, R13 ;  /* 0x0000000d00217213 */ /* 0x000fe20000000000 */
[----:B------:R-:W-:Y:S02]  /*aca0*/  IMAD.MOV.U32 R162, RZ, RZ, R106 ;  /* 0x000000ffffa27224 */ /* 0x000fe400078e006a */
[----:B------:R-:W-:Y:S01]  /*acb0*/  @!P6 IMAD.IADD R30, R30, 0x1, -R39 ;  /* 0x000000011e1ee824 */ /* 0x000fe200078e0a27 */
[----:B------:R-:W-:Y:S01]  /*acc0*/  ISETP.GE.AND P6, PT, R4, RZ, PT ;  /* 0x000000ff0400720c */ /* 0x000fe20003fc6270 */
[----:B------:R-:W-:Y:S01]  /*acd0*/  IMAD R34, R39, R32, R34 ;  /* 0x0000002027227224 */ /* 0x000fe200078e0222 */
[----:B------:R-:W-:Y:S01]  /*ace0*/  ISETP.GE.AND P5, PT, R162, RZ, PT ;  /* 0x000000ffa200720c */ /* 0x000fe20003fa6270 */
[----:B------:R-:W-:-:S04]  /*acf0*/  IMAD.HI.U32 R32, R40, R33, RZ ;  /* 0x0000002128207227 */ /* 0x000fc800078e00ff */
[--C-:B------:R-:W-:Y:S02]  /*ad00*/  @!P4 IMAD.IADD R61, R61, 0x1, -R39.reuse ;  /* 0x000000013d3dc824 */ /* 0x100fe400078e0a27 */
[--C-:B------:R-:W-:Y:S01]  /*ad10*/  @!P3 IMAD.IADD R28, R28, 0x1, -R39.reuse ;  /* 0x000000011c1cb824 */ /* 0x100fe200078e0a27 */
[----:B------:R-:W-:Y:S01]  /*ad20*/  STL [R1+0x8d0], R149 ;  /* 0x0008d09501007387 */ /* 0x000fe20000100800 */
[----:B------:R-:W-:Y:S01]  /*ad30*/  IMAD.MOV R32, RZ, RZ, -R32 ;  /* 0x000000ffff207224 */ /* 0x000fe200078e0a20 */
[----:B------:R-:W-:Y:S01]  /*ad40*/  ISETP.GT.U32.AND P3, PT, R39, R30, PT ;  /* 0x0000001e2700720c */ /* 0x000fe20003f64070 */
[----:B------:R-:W-:Y:S01]  /*ad50*/  @!P2 IMAD.IADD R31, R31, 0x1, -R39 ;  /* 0x000000011f1fa824 */ /* 0x000fe200078e0a27 */
[----:B------:R-:W-:Y:S01]  /*ad60*/  STL [R1+0xba4], R149 ;  /* 0x000ba49501007387 */ /* 0x000fe20000100800 */
[----:B------:R-:W-:Y:S01]  /*ad70*/  @!P0 IMAD.MOV R61, RZ, RZ, -R61 ;  /* 0x000000ffff3d8224 */ /* 0x000fe200078e0a3d */
[----:B------:R-:W-:Y:S02]  /*ad80*/  ISETP.GE.AND P2, PT, R108, RZ, PT ;  /* 0x000000ff6c00720c */ /* 0x000fe40003f46270 */
[C---:B------:R-:W-:Y:S01]  /*ad90*/  ISETP.GT.U32.AND P0, PT, R39.reuse, R28, PT ;  /* 0x0000001c2700720c */ /* 0x040fe20003f04070 */
[----:B------:R-:W-:Y:S01]  /*ada0*/  STL [R1+0xba8], R41 ;  /* 0x000ba82901007387 */ /* 0x000fe20000100800 */
[----:B------:R-:W-:-:S03]  /*adb0*/  IMAD R33, R39, R32, R33 ;  /* 0x0000002027217224 */ /* 0x000fc600078e0221 */
[----:B------:R-:W-:Y:S01]  /*adc0*/  STL [R1+0x8c0], R120 ;  /* 0x0008c07801007387 */ /* 0x000fe20000100800 */
[----:B------:R-:W-:Y:S01]  /*add0*/  @!P6 IMAD.MOV R31, RZ, RZ, -R31 ;  /* 0x000000ffff1fe224 */ /* 0x000fe200078e0a1f */
[----:B------:R-:W-:Y:S02]  /*ade0*/  ISETP.GE.AND P6, PT, R2, RZ, PT ;  /* 0x000000ff0200720c */ /* 0x000fe40003fc6270 */
[----:B------:R-:W-:Y:S01]  /*adf0*/  STL [R1+0xbac], R120 ;  /* 0x000bac7801007387 */ /* 0x000fe20000100800 */
[----:B------:R-:W-:-:S03]  /*ae00*/  IABS R32, R22 ;  /* 0x0000001600207213 */ /* 0x000fc60000000000 */
[----:B------:R-:W-:Y:S01]  /*ae10*/  STL [R1+0xbb0], R34 ;  /* 0x000bb02201007387 */ /* 0x000fe20000100800 */
[----:B------:R-:W-:-:S03]  /*ae20*/  @!P5 IMAD.MOV R85, RZ, RZ, -R85 ;  /* 0x000000ffff55d224 */ /* 0x000fc600078e0a55 */
[----:B------:R-:W-:Y:S01]  /*ae30*/  STL [R1+0x8cc], R13 ;  /* 0x0008cc0d01007387 */ /* 0x000fe20000100800 */
[----:B------:R-:W-:-:S03]  /*ae40*/  ISETP.GT.U32.AND P5, PT, R39, R65, PT ;  /* 0x000000412700720c */ /* 0x000fc60003fa4070 */
[----:B------:R-:W-:Y:S04]  /*ae50*/  STL [R1+0xbb4], R13 ;  /* 0x000bb40d01007387 */ /* 0x000fe80000100800 */
[----:B------:R-:W-:Y:S04]  /*ae60*/  STL [R1+0xbb8], R33 ;  /* 0x000bb82101007387 */ /* 0x000fe80000100800 */
[----:B------:R2:W-:Y:S01]  /*ae70*/  STL [R1+0xbbc], R0 ;  /* 0x000bbc0001007387 */ /* 0x0005e20000100800 */
[----:B------:R-:W-:Y:S01]  /*ae80*/  IMAD.HI.U32 R106, R40, R32, RZ ;  /* 0x00000020286a7227 */ /* 0x000fe200078e00ff */
[----:B------:R-:W-:-:S03]  /*ae90*/  LOP3.LUT R5, RZ, R29, RZ, 0x33, !PT ;  /* 0x0000001dff057212 */ /* 0x000fc600078e33ff */
[----:B------:R-:W-:Y:S02]  /*aea0*/  @!P2 IMAD.MOV R57, RZ, RZ, -R57 ;  /* 0x000000ffff39a224 */ /* 0x000fe400078e0a39 */
[----:B--2---:R-:W-:Y:S01]  /*aeb0*/  VIADD R0, R12, 0x7f ;  /* 0x0000007f0c007836 */ /* 0x004fe20000000000 */
[----:B------:R-:W-:Y:S01]  /*aec0*/  ISETP.GE.AND P2, PT, R3, RZ, PT ;  /* 0x000000ff0300720c */ /* 0x000fe20003f46270 */
[--C-:B------:R-:W-:Y:S01]  /*aed0*/  @!P3 IMAD.IADD R30, R30, 0x1, -R39.reuse ;  /* 0x000000011e1eb824 */ /* 0x100fe200078e0a27 */
[----:B------:R-:W-:Y:S01]  /*aee0*/  ISETP.NE.AND P3, PT, R29, RZ, PT ;  /* 0x000000ff1d00720c */ /* 0x000fe20003f65270 */
[--C-:B------:R-:W-:Y:S01]  /*aef0*/  @!P0 IMAD.IADD R28, R28, 0x1, -R39.reuse ;  /* 0x000000011c1c8824 */ /* 0x100fe200078e0a27 */
[----:B------:R-:W-:Y:S01]  /*af00*/  ISETP.GT.AND P0, PT, R0, 0x7f, PT ;  /* 0x0000007f0000780c */ /* 0x000fe20003f04270 */
[----:B------:R-:W-:Y:S01]  /*af10*/  IMAD.MOV R106, RZ, RZ, -R106 ;  /* 0x000000ffff6a7224 */ /* 0x000fe200078e0a6a */
[----:B------:R-:W-:Y:S01]  /*af20*/  SEL R103, R5, R103, !P3 ;  /* 0x0000006705677207 */ /* 0x000fe20005800000 */
[----:B------:R-:W-:Y:S01]  /*af30*/  @!P6 IMAD.MOV R28, RZ, RZ, -R28 ;  /* 0x000000ffff1ce224 */ /* 0x000fe200078e0a1c */
[----:B------:R-:W-:Y:S01]  /*af40*/  ISETP.LT.AND P0, PT, R107, R12, P0 ;  /* 0x0000000c6b00720c */ /* 0x000fe20000701270 */
[----:B------:R-:W-:Y:S01]  /*af50*/  IMAD R32, R39, R106, R32 ;  /* 0x0000006a27207224 */ /* 0x000fe200078e0220 */
[----:B------:R-:W-:Y:S01]  /*af60*/  SEL R107, R5, R46, !P3 ;  /* 0x0000002e056b7207 */ /* 0x000fe20005800000 */
[----:B------:R-:W-:Y:S01]  /*af70*/  @!P5 IMAD.IADD R65, R65, 0x1, -R39 ;  /* 0x000000014141d824 */ /* 0x000fe200078e0a27 */
[----:B------:R-:W-:Y:S01]  /*af80*/  STL [R1+0x8c8], R22 ;  /* 0x0008c81601007387 */ /* 0x000fe20000100800 */
[----:B------:R-:W-:Y:S01]  /*af90*/  ISETP.GE.AND P5, PT, R113, RZ, PT ;  /* 0x000000ff7100720c */ /* 0x000fe20003fa6270 */
[----:B------:R-:W-:Y:S01]  /*afa0*/  IMAD R103, R103, UR11, RZ ;  /* 0x0000000b67677c24 */ /* 0x000fe2000f8e02ff */
[C---:B------:R-:W-:Y:S01]  /*afb0*/  SEL R116, R5.reuse, R28, !P3 ;  /* 0x0000001c05747207 */ /* 0x040fe20005800000 */
[----:B------:R-:W-:Y:S01]  /*afc0*/  STL [R1+0xbc0], R22 ;  /* 0x000bc01601007387 */ /* 0x000fe20000100800 */
[----:B------:R-:W-:Y:S01]  /*afd0*/  SEL R96, R5, R96, !P3 ;  /* 0x0000006005607207 */ /* 0x000fe20005800000 */
[----:B------:R-:W-:Y:S01]  /*afe0*/  IMAD R28, R107, UR11, RZ ;  /* 0x0000000b6b1c7c24 */ /* 0x000fe2000f8e02ff */
[C---:B------:R-:W-:Y:S01]  /*aff0*/  SEL R29, R5.reuse, R100, !P3 ;  /* 0x00000064051d7207 */ /* 0x040fe20005800000 */
[----:B------:R-:W-:Y:S01]  /*b000*/  STL [R1+0xbc4], R40 ;  /* 0x000bc42801007387 */ /* 0x000fe20000100800 */
[----:B------:R-:W-:Y:S01]  /*b010*/  VIADD R106, R12, 0xffffffa8 ;  /* 0xffffffa80c6a7836 */ /* 0x000fe20000000000 */
[----:B------:R-:W-:-:S02]  /*b020*/  SEL R92, R5, R92, !P3 ;  /* 0x0000005c055c7207 */ /* 0x000fc40005800000 */
[----:B------:R-:W-:Y:S01]  /*b030*/  STL [R1+0xbc8], R32 ;  /* 0x000bc82001007387 */ /* 0x000fe20000100800 */
[C---:B------:R-:W-:Y:S01]  /*b040*/  SEL R99, R5.reuse, R99, !P3 ;  /* 0x0000006305637207 */ /* 0x040fe20005800000 */
[----:B------:R-:W-:Y:S01]  /*b050*/  @!P2 IMAD.MOV R30, RZ, RZ, -R30 ;  /* 0x000000ffff1ea224 */ /* 0x000fe200078e0a1e */
[----:B------:R-:W-:Y:S01]  /*b060*/  SEL R95, R5, R95, !P3 ;  /* 0x0000005f055f7207 */ /* 0x000fe20005800000 */
[----:B------:R-:W-:Y:S01]  /*b070*/  STL [R1+0xbcc], R12 ;  /* 0x000bcc0c01007387 */ /* 0x000fe20000100800 */
[----:B------:R-:W-:-:S03]  /*b080*/  IADD3 R26, P2, PT, R103, R38, RZ ;  /* 0x00000026671a7210 */ /* 0x000fc60007f5e0ff */
[----:B------:R-:W-:Y:S01]  /*b090*/  STL [R1+0xbd0], R5 ;  /* 0x000bd00501007387 */ /* 0x000fe20000100800 */
[----:B------:R-:W-:Y:S01]  /*b0a0*/  IADD3 R0, P6, PT, R28, R38, RZ ;  /* 0x000000261c007210 */ /* 0x000fe20007fde0ff */
[----:B------:R-:W-:Y:S01]  /*b0b0*/  IMAD R29, R29, UR5, RZ ;  /* 0x000000051d1d7c24 */ /* 0x000fe2000f8e02ff */
[----:B------:R-:W-:Y:S01]  /*b0c0*/  ISETP.GE.U32.AND P4, PT, R106, 0x7fffff29, PT ;  /* 0x7fffff296a00780c */ /* 0x000fe20003f86070 */
[----:B------:R-:W-:Y:S01]  /*b0d0*/  STL [R1+0xbd4], R107 ;  /* 0x000bd46b01007387 */ /* 0x000fe20000100800 */
[C---:B------:R-:W-:Y:S01]  /*b0e0*/  VIADD R106, R12.reuse, 0xffffffa0 ;  /* 0xffffffa00c6a7836 */ /* 0x040fe20000000000 */
[C---:B------:R-:W-:Y:S01]  /*b0f0*/  SEL R109, R5.reuse, R101, !P3 ;  /* 0x00000065056d7207 */ /* 0x040fe20005800000 */
[----:B------:R-:W-:Y:S01]  /*b100*/  @!P5 IMAD.MOV R65, RZ, RZ, -R65 ;  /* 0x000000ffff41d224 */ /* 0x000fe200078e0a41 */
[----:B------:R-:W-:Y:S01]  /*b110*/  STL [R1+0xbd8], R96 ;  /* 0x000bd86001007387 */ /* 0x000fe20000100800 */
[C---:B------:R-:W-:Y:S01]  /*b120*/  SEL R101, R5.reuse, R43, !P3 ;  /* 0x0000002b05657207 */ /* 0x040fe20005800000 */
[----:B------:R-:W-:Y:S01]  /*b130*/  VIADD R117, R12, 0xffffff98 ;  /* 0xffffff980c757836 */ /* 0x000fe20000000000 */
[C---:B------:R-:W-:Y:S01]  /*b140*/  SEL R115, R5.reuse, R30, !P3 ;  /* 0x0000001e05737207 */ /* 0x040fe20005800000 */
[----:B------:R-:W-:Y:S01]  /*b150*/  STL [R1+0xbdc], R92 ;  /* 0x000bdc5c01007387 */ /* 0x000fe20000100800 */
[----:B------:R-:W-:Y:S01]  /*b160*/  SEL R43, R5, R88, !P3 ;  /* 0x00000058052b7207 */ /* 0x000fe20005800000 */
[----:B------:R-:W-:Y:S01]  /*b170*/  IMAD R30, R96, UR16, RZ ;  /* 0x00000010601e7c24 */ /* 0x000fe2000f8e02ff */
[----:B------:R-:W-:Y:S01]  /*b180*/  LEA.HI.X.SX32 R42, R103, R35, 0x1, P2 ;  /* 0x00000023672a7211 */ /* 0x000fe200010f0eff */
[----:B------:R-:W-:Y:S01]  /*b190*/  STL [R1+0xbe0], R99 ;  /* 0x000be06301007387 */ /* 0x000fe20000100800 */
[----:B------:R-:W-:Y:S01]  /*b1a0*/  SEL R113, R5, R102, !P3 ;  /* 0x0000006605717207 */ /* 0x000fe20005800000 */
[----:B------:R-:W2:Y:S02]  /*b1b0*/  LDCU UR5, c[0x0][0x3b0] ;  /* 0x00007600ff0577ac */ /* 0x000ea40008000800 */
[----:B------:R-:W-:Y:S01]  /*b1c0*/  STL [R1+0xbe4], R95 ;  /* 0x000be45f01007387 */ /* 0x000fe20000100800 */
[----:B------:R-:W-:-:S03]  /*b1d0*/  ISETP.GE.U32.AND P5, PT, R106, 0x7fffff21, PT ;  /* 0x7fffff216a00780c */ /* 0x000fc60003fa6070 */
[----:B------:R-:W-:Y:S01]  /*b1e0*/  STL [R1+0x128], R26 ;  /* 0x0001281a01007387 */ /* 0x000fe20000100800 */
[----:B------:R-:W-:-:S03]  /*b1f0*/  SEL R102, R5, R44, !P3 ;  /* 0x0000002c05667207 */ /* 0x000fc60005800000 */
[----:B------:R3:W-:Y:S01]  /*b200*/  STL [R1+0x168], R0 ;  /* 0x0001680001007387 */ /* 0x0007e20000100800 */
[----:B------:R-:W-:Y:S01]  /*b210*/  SEL R100, R5, R57, !P3 ;  /* 0x0000003905647207 */ /* 0x000fe20005800000 */
[----:B------:R-:W-:Y:S01]  /*b220*/  IMAD R57, R95, UR17, RZ ;  /* 0x000000115f397c24 */ /* 0x000fe2000f8e02ff */
[C---:B------:R-:W-:Y:S01]  /*b230*/  SEL R114, R5.reuse, R31, !P3 ;  /* 0x0000001f05727207 */ /* 0x040fe20005800000 */
[----:B------:R-:W-:Y:S01]  /*b240*/  IMAD R31, R92, UR21, RZ ;  /* 0x000000155c1f7c24 */ /* 0x000fe2000f8e02ff */
[----:B------:R-:W-:Y:S01]  /*b250*/  SEL R106, R5, R45, !P3 ;  /* 0x0000002d056a7207 */ /* 0x000fe20005800000 */
[----:B------:R-:W-:Y:S01]  /*b260*/  IMAD R43, R43, UR25, RZ ;  /* 0x000000192b2b7c24 */ /* 0x000fe2000f8e02ff */
[----:B------:R-:W-:Y:S02]  /*b270*/  SEL R44, R5, R84, !P3 ;  /* 0x00000054052c7207 */ /* 0x000fe40005800000 */
[----:B---3--:R-:W-:Y:S01]  /*b280*/  IADD3 R0, P2, PT, R29, R38, RZ ;  /* 0x000000261d007210 */ /* 0x008fe20007f5e0ff */
[----:B------:R3:W-:Y:S01]  /*b290*/  STL [R1+0xbe8], R103 ;  /* 0x000be86701007387 */ /* 0x0007e20000100800 */
[----:B------:R-:W-:-:S02]  /*b2a0*/  LEA.HI.X.SX32 R2, R28, R35, 0x1, P6 ;  /* 0x000000231c027211 */ /* 0x000fc400030f0eff */
[C---:B------:R-:W-:Y:S01]  /*b2b0*/  SEL R45, R5.reuse, R80, !P3 ;  /* 0x00000050052d7207 */ /* 0x040fe20005800000 */
[----:B------:R-:W-:Y:S01]  /*b2c0*/  STL [R1+0x124], R42 ;  /* 0x0001242a01007387 */ /* 0x000fe20000100800 */
[----:B------:R-:W-:Y:S01]  /*b2d0*/  IADD3 R95, P6, PT, R30, R38, RZ ;  /* 0x000000261e5f7210 */ /* 0x000fe20007fde0ff */
[----:B------:R-:W-:Y:S02]  /*b2e0*/  IMAD R44, R44, UR29, RZ ;  /* 0x0000001d2c2c7c24 */ /* 0x000fe4000f8e02ff */
[----:B------:R4:W-:Y:S01]  /*b2f0*/  STL [R1+0x1a8], R0 ;  /* 0x0001a80001007387 */ /* 0x0009e20000100800 */
[----:B------:R-:W-:Y:S01]  /*b300*/  SEL R108, R5, R47, !P3 ;  /* 0x0000002f056c7207 */ /* 0x000fe20005800000 */
[----:B------:R-:W-:Y:S01]  /*b310*/  IMAD R45, R45, UR33, RZ ;  /* 0x000000212d2d7c24 */ /* 0x000fe2000f8e02ff */
[----:B------:R-:W-:Y:S02]  /*b320*/  SEL R46, R5, R76, !P3 ;  /* 0x0000004c052e7207 */ /* 0x000fe40005800000 */
[----:B---3--:R-:W-:-:S02]  /*b330*/  LEA.HI.X.SX32 R103, R30, R35, 0x1, P6 ;  /* 0x000000231e677211 */ /* 0x008fc400030f0eff */
[----:B------:R-:W-:Y:S02]  /*b340*/  SEL R47, R5, R72, !P3 ;  /* 0x00000048052f7207 */ /* 0x000fe40005800000 */
[-C--:B----4-:R-:W-:Y:S02]  /*b350*/  LEA.HI.X.SX32 R0, R29, R35.reuse, 0x1, P2 ;  /* 0x000000231d007211 */ /* 0x090fe400010f0eff */
[-C--:B------:R-:W-:Y:S02]  /*b360*/  IADD3 R92, P2, PT, R31, R38.reuse, RZ ;  /* 0x000000261f5c7210 */ /* 0x080fe40007f5e0ff */
[----:B------:R-:W-:Y:S02]  /*b370*/  IADD3 R107, P6, PT, R43, R38, RZ ;  /* 0x000000262b6b7210 */ /* 0x000fe40007fde0ff */
[----:B------:R-:W-:Y:S01]  /*b380*/  SEL R80, R5, R54, !P3 ;  /* 0x0000003605507207 */ /* 0x000fe20005800000 */
[----:B------:R-:W-:Y:S01]  /*b390*/  IMAD R54, R99, UR12, RZ ;  /* 0x0000000c63367c24 */ /* 0x000fe2000f8e02ff */
[----:B------:R-:W-:Y:S01]  /*b3a0*/  SEL R72, R5, R68, !P3 ;  /* 0x0000004405487207 */ /* 0x000fe20005800000 */
[----:B------:R-:W-:Y:S01]  /*b3b0*/  IMAD R46, R46, UR37, RZ ;  /* 0x000000252e2e7c24 */ /* 0x000fe2000f8e02ff */
[----:B------:R-:W-:Y:S01]  /*b3c0*/  LEA.HI.X.SX32 R99, R31, R35, 0x1, P2 ;  /* 0x000000231f637211 */ /* 0x000fe200010f0eff */
[----:B------:R-:W-:Y:S01]  /*b3d0*/  IMAD R47, R47, UR41, RZ ;  /* 0x000000292f2f7c24 */ /* 0x000fe2000f8e02ff */
[----:B------:R-:W-:-:S02]  /*b3e0*/  SEL R68, R5, R64, !P3 ;  /* 0x0000004005447207 */ /* 0x000fc40005800000 */
[----:B------:R-:W-:Y:S01]  /*b3f0*/  LEA.HI.X.SX32 R96, R43, R35, 0x1, P6 ;  /* 0x000000232b607211 */ /* 0x000fe200030f0eff */
[----:B------:R-:W-:Y:S01]  /*b400*/  STL [R1+0x164], R2 ;  /* 0x0001640201007387 */ /* 0x000fe20000100800 */
[----:B------:R-:W-:Y:S02]  /*b410*/  IADD3 R12, P2, PT, R44, R38, RZ ;  /* 0x000000262c0c7210 */ /* 0x000fe40007f5e0ff */
[C---:B------:R-:W-:Y:S02]  /*b420*/  SEL R53, R5.reuse, R53, !P3 ;  /* 0x0000003505357207 */ /* 0x040fe40005800000 */
[C---:B------:R-:W-:Y:S02]  /*b430*/  SEL R91, R5.reuse, R91, !P3 ;  /* 0x0000005b055b7207 */ /* 0x040fe40005800000 */
[C---:B------:R-:W-:Y:S02]  /*b440*/  SEL R87, R5.reuse, R87, !P3 ;  /* 0x0000005705577207 */ /* 0x040fe40005800000 */
[----:B------:R-:W-:-:S02]  /*b450*/  SEL R83, R5, R83, !P3 ;  /* 0x0000005305537207 */ /* 0x000fc40005800000 */
[C---:B------:R-:W-:Y:S02]  /*b460*/  SEL R79, R5.reuse, R79, !P3 ;  /* 0x0000004f054f7207 */ /* 0x040fe40005800000 */
[C---:B------:R-:W-:Y:S02]  /*b470*/  SEL R75, R5.reuse, R75, !P3 ;  /* 0x0000004b054b7207 */ /* 0x040fe40005800000 */
        /* <DEDUP_REMOVED lines=29> */
[----:B------:R-:W-:Y:S01]  /*b650*/  SEL R61, R5, R61, !P3 ;  /* 0x0000003d053d7207 */ /* 0x000fe20005800000 */
[----:B------:R-:W-:Y:S01]  /*b660*/  IMAD R113, R113, UR11, RZ ;  /* 0x0000000b71717c24 */ /* 0x000fe2000f8e02ff */
[----:B------:R-:W-:Y:S01]  /*b670*/  SEL R64, R5, R60, !P3 ;  /* 0x0000003c05407207 */ /* 0x000fe20005800000 */
[----:B------:R-:W-:Y:S01]  /*b680*/  IMAD R106, R106, UR11, RZ ;  /* 0x0000000b6a6a7c24 */ /* 0x000fe2000f8e02ff */
[----:B------:R-:W-:Y:S01]  /*b690*/  IADD3 R40, P6, PT, R45, R38, RZ ;  /* 0x000000262d287210 */ /* 0x000fe20007fde0ff */
[----:B------:R-:W-:Y:S01]  /*b6a0*/  IMAD R109, R109, UR11, RZ ;  /* 0x0000000b6d6d7c24 */ /* 0x000fe2000f8e02ff */
[C---:B------:R-:W-:Y:S01]  /*b6b0*/  SEL R60, R5.reuse, R56, !P3 ;  /* 0x00000038053c7207 */ /* 0x040fe20005800000 */
[----:B------:R3:W-:Y:S01]  /*b6c0*/  STL [R1+0x1a4], R0 ;  /* 0x0001a40001007387 */ /* 0x0007e20000100800 */
[----:B------:R-:W-:Y:S01]  /*b6d0*/  SEL R56, R5, R50, !P3 ;  /* 0x0000003205387207 */ /* 0x000fe20005800000 */
[----:B------:R-:W-:Y:S01]  /*b6e0*/  IMAD R48, R72, UR45, RZ ;  /* 0x0000002d48307c24 */ /* 0x000fe2000f8e02ff */
[-C--:B------:R-:W-:Y:S01]  /*b6f0*/  LEA.HI.X.SX32 R5, R44, R35.reuse, 0x1, P2 ;  /* 0x000000232c057211 */ /* 0x080fe200010f0eff */
[----:B------:R-:W-:Y:S01]  /*b700*/  IMAD R49, R68, UR49, RZ ;  /* 0x0000003144317c24 */ /* 0x000fe2000f8e02ff */
[-C--:B------:R-:W-:Y:S01]  /*b710*/  LEA.HI.X.SX32 R32, R45, R35.reuse, 0x1, P6 ;  /* 0x000000232d207211 */ /* 0x080fe200030f0eff */
[----:B------:R-:W-:Y:S01]  /*b720*/  IMAD R102, R102, UR11, RZ ;  /* 0x0000000b66667c24 */ /* 0x000fe2000f8e02ff */
[CC--:B------:R-:W-:Y:S01]  /*b730*/  IADD3 R13, P6, PT, R47.reuse, R38.reuse, RZ ;  /* 0x000000262f0d7210 */ /* 0x0c0fe20007fde0ff */
[----:B------:R-:W-:Y:S01]  /*b740*/  IMAD R30, R80, UR59, RZ ;  /* 0x0000003b501e7c24 */ /* 0x000fe2000f8e02ff */
[----:B------:R-:W-:Y:S01]  /*b750*/  PRMT R23, RZ, 0x7610, R23 ;  /* 0x00007610ff177816 */ /* 0x000fe20000000017 */
[----:B------:R-:W-:Y:S01]  /*b760*/  IMAD R108, R108, UR11, RZ ;  /* 0x0000000b6c6c7c24 */ /* 0x000fe2000f8e02ff */
[-C--:B---3--:R-:W-:Y:S01]  /*b770*/  IADD3 R0, P2, PT, R46, R38.reuse, RZ ;  /* 0x000000262e007210 */ /* 0x088fe20007f5e0ff */
[----:B------:R-:W-:Y:S01]  /*b780*/  IMAD R50, R64, UR53, RZ ;  /* 0x0000003540327c24 */ /* 0x000fe2000f8e02ff */
[-C--:B------:R-:W-:Y:S01]  /*b790*/  LEA.HI.X.SX32 R33, R47, R35.reuse, 0x1, P6 ;  /* 0x000000232f217211 */ /* 0x080fe200030f0eff */
[----:B------:R-:W-:Y:S01]  /*b7a0*/  IMAD R101, R101, UR11, RZ ;  /* 0x0000000b65657c24 */ /* 0x000fe2000f8e02ff */
[-C--:B------:R-:W-:Y:S01]  /*b7b0*/  LEA.HI.X.SX32 R22, R46, R35.reuse, 0x1, P2 ;  /* 0x000000232e167211 */ /* 0x080fe200010f0eff */
[----:B------:R-:W-:Y:S01]  /*b7c0*/  IMAD R51, R60, UR57, RZ ;  /* 0x000000393c337c24 */ /* 0x000fe2000f8e02ff */
[CC--:B------:R-:W-:Y:S01]  /*b7d0*/  IADD3 R120, P2, PT, R48.reuse, R38.reuse, RZ ;  /* 0x0000002630787210 */ /* 0x0c0fe20007f5e0ff */
[----:B------:R-:W3:Y:S01]  /*b7e0*/  LDCU UR12, c[0x0][0x3b0] ;  /* 0x00007600ff0c77ac */ /* 0x000ee20008000800 */
[-C--:B------:R-:W-:Y:S01]  /*b7f0*/  IADD3 R149, P6, PT, R49, R38.reuse, RZ ;  /* 0x0000002631957210 */ /* 0x080fe20007fde0ff */
[----:B------:R-:W-:Y:S01]  /*b800*/  IMAD R53, R53, UR61, RZ ;  /* 0x0000003d35357c24 */ /* 0x000fe2000f8e02ff */
[----:B------:R-:W-:Y:S01]  /*b810*/  LEA.HI.X.SX32 R34, R48, R35, 0x1, P2 ;  /* 0x0000002330227211 */ /* 0x000fe200010f0eff */
[----:B------:R-:W-:Y:S01]  /*b820*/  IMAD R56, R56, UR65, RZ ;  /* 0x0000004138387c24 */ /* 0x000fe2000f8e02ff */
[----:B------:R-:W-:-:S02]  /*b830*/  IADD3 R105, P2, PT, R50, R38, RZ ;  /* 0x0000002632697210 */ /* 0x000fc40007f5e0ff */
[-C--:B------:R-:W-:Y:S02]  /*b840*/  LEA.HI.X.SX32 R41, R49, R35.reuse, 0x1, P6 ;  /* 0x0000002331297211 */ /* 0x080fe400030f0eff */
[-C--:B------:R-:W-:Y:S02]  /*b850*/  IADD3 R2, P6, PT, R51, R38.reuse, RZ ;  /* 0x0000002633027210 */ /* 0x080fe40007fde0ff */
[-C--:B------:R-:W-:Y:S02]  /*b860*/  LEA.HI.X.SX32 R104, R50, R35.reuse, 0x1, P2 ;  /* 0x0000002332687211 */ /* 0x080fe400010f0eff */
[-C--:B------:R-:W-:Y:S02]  /*b870*/  IADD3 R4, P2, PT, R53, R38.reuse, RZ ;  /* 0x0000002635047210 */ /* 0x080fe40007f5e0ff */
[----:B------:R-:W-:Y:S02]  /*b880*/  LEA.HI.X.SX32 R3, R51, R35, 0x1, P6 ;  /* 0x0000002333037211 */ /* 0x000fe400030f0eff */
[----:B------:R-:W-:-:S02]  /*b890*/  IADD3 R162, P6, PT, R56, R38, RZ ;  /* 0x0000002638a27210 */ /* 0x000fc40007fde0ff */
[-C--:B------:R-:W-:Y:S01]  /*b8a0*/  LEA.HI.X.SX32 R36, R53, R35.reuse, 0x1, P2 ;  /* 0x0000002335247211 */ /* 0x080fe200010f0eff */
[----:B------:R-:W-:Y:S01]  /*b8b0*/  STL [R1+0x1e8], R95 ;  /* 0x0001e85f01007387 */ /* 0x000fe20000100800 */
[-C--:B------:R-:W-:Y:S02]  /*b8c0*/  IADD3 R161, P2, PT, R113, R38.reuse, RZ ;  /* 0x0000002671a17210 */ /* 0x080fe40007f5e0ff */
[-C--:B------:R-:W-:Y:S01]  /*b8d0*/  LEA.HI.X.SX32 R125, R56, R35.reuse, 0x1, P6 ;  /* 0x00000023387d7211 */ /* 0x080fe200030f0eff */
[----:B------:R4:W-:Y:S01]  /*b8e0*/  STL [R1+0xbec], R95 ;  /* 0x000bec5f01007387 */ /* 0x0009e20000100800 */
[-C--:B------:R-:W-:Y:S01]  /*b8f0*/  IADD3 R160, P6, PT, R106, R38.reuse, RZ ;  /* 0x000000266aa07210 */ /* 0x080fe20007fde0ff */
[----:B------:R-:W-:Y:S01]  /*b900*/  IMAD R91, R91, UR22, RZ ;  /* 0x000000165b5b7c24 */ /* 0x000fe2000f8e02ff */
[-C--:B------:R-:W-:Y:S01]  /*b910*/  LEA.HI.X.SX32 R126, R113, R35.reuse, 0x1, P2 ;  /* 0x00000023717e7211 */ /* 0x080fe200010f0eff */
[----:B------:R-:W-:Y:S01]  /*b920*/  STL [R1+0x240], R92 ;  /* 0x0002405c01007387 */ /* 0x000fe20000100800 */
[-C--:B------:R-:W-:Y:S01]  /*b930*/  IADD3 R130, P2, PT, R54, R38.reuse, RZ ;  /* 0x0000002636827210 */ /* 0x080fe20007f5e0ff */
[----:B------:R-:W-:Y:S01]  /*b940*/  IMAD R87, R87, UR26, RZ ;  /* 0x0000001a57577c24 */ /* 0x000fe2000f8e02ff */
[----:B------:R-:W-:Y:S01]  /*b950*/  LEA.HI.X.SX32 R7, R106, R35, 0x1, P6 ;  /* 0x000000236a077211 */ /* 0x000fe200030f0eff */
[----:B------:R-:W-:Y:S01]  /*b960*/  STL [R1+0x1e4], R103 ;  /* 0x0001e46701007387 */ /* 0x000fe20000100800 */
[----:B------:R-:W-:-:S03]  /*b970*/  IADD3 R155, P6, PT, R57, R38, RZ ;  /* 0x00000026399b7210 */ /* 0x000fc60007fde0ff */
[----:B------:R-:W-:Y:S01]  /*b980*/  STL [R1+0x288], R107 ;  /* 0x0002886b01007387 */ /* 0x000fe20000100800 */
[----:B------:R-:W-:-:S03]  /*b990*/  LEA.HI.X.SX32 R6, R54, R35, 0x1, P2 ;  /* 0x0000002336067211 */ /* 0x000fc600010f0eff */
[----:B------:R-:W-:Y:S01]  /*b9a0*/  STL [R1+0x224], R99 ;  /* 0x0002246301007387 */ /* 0x000fe20000100800 */
[----:B------:R-:W-:-:S03]  /*b9b0*/  IMAD R83, R83, UR30, RZ ;  /* 0x0000001e53537c24 */ /* 0x000fc6000f8e02ff */
[----:B------:R-:W-:Y:S01]  /*b9c0*/  STL [R1+0x2c8], R12 ;  /* 0x0002c80c01007387 */ /* 0x000fe20000100800 */
[----:B------:R-:W-:-:S03]  /*b9d0*/  IADD3 R9, P2, PT, R91, R38, RZ ;  /* 0x000000265b097210 */ /* 0x000fc60007f5e0ff */
[----:B------:R-:W-:Y:S01]  /*b9e0*/  STL [R1+0x284], R96 ;  /* 0x0002846001007387 */ /* 0x000fe20000100800 */
[----:B------:R-:W-:Y:S01]  /*b9f0*/  LEA.HI.X.SX32 R159, R57, R35, 0x1, P6 ;  /* 0x00000023399f7211 */ /* 0x000fe200030f0eff */
[----:B------:R-:W-:Y:S02]  /*ba00*/  IMAD R79, R79, UR34, RZ ;  /* 0x000000224f4f7c24 */ /* 0x000fe4000f8e02ff */
        /* <DEDUP_REMOVED lines=49> */
[----:B------:R-:W-:-:S03]  /*bd20*/  IADD3 R142, P2, PT, R52, R38, RZ ;  /* 0x00000026348e7210 */ /* 0x000fc60007f5e0ff */
[----:B------:R-:W-:Y:S01]  /*bd30*/  STL [R1+0x16c], R7 ;  /* 0x00016c0701007387 */ /* 0x000fe20000100800 */
[----:B------:R-:W-:-:S03]  /*bd40*/  LEA.HI.X.SX32 R144, R55, R35, 0x1, P6 ;  /* 0x0000002337907211 */ /* 0x000fc600030f0eff */
[----:B------:R-:W-:Y:S01]  /*bd50*/  STL [R1+0x1f0], R155 ;  /* 0x0001f09b01007387 */ /* 0x000fe20000100800 */
[----:B------:R-:W-:-:S03]  /*bd60*/  IADD3 R141, P6, PT, R28, R38, RZ ;  /* 0x000000261c8d7210 */ /* 0x000fc60007fde0ff */
[----:B------:R-:W-:Y:S04]  /*bd70*/  STL [R1+0x1ac], R6 ;  /* 0x0001ac0601007387 */ /* 0x000fe80000100800 */
[----:B------:R-:W-:Y:S01]  /*bd80*/  STL [R1+0x250], R9 ;  /* 0x0002500901007387 */ /* 0x000fe20000100800 */
[----:B------:R-:W-:-:S03]  /*bd90*/  LEA.HI.X.SX32 R143, R52, R35, 0x1, P2 ;  /* 0x00000023348f7211 */ /* 0x000fc600010f0eff */
[----:B------:R-:W-:Y:S01]  /*bda0*/  STL [R1+0x1ec], R159 ;  /* 0x0001ec9f01007387 */ /* 0x000fe20000100800 */
[----:B------:R-:W-:Y:S01]  /*bdb0*/  IMAD R98, R98, UR13, RZ ;  /* 0x0000000d62627c24 */ /* 0x000fe2000f8e02ff */
[-C--:B------:R-:W-:Y:S01]  /*bdc0*/  IADD3 R137, P2, PT, R109, R38.reuse, RZ ;  /* 0x000000266d897210 */ /* 0x080fe20007f5e0ff */
[----:B------:R-:W-:Y:S01]  /*bdd0*/  IMAD R94, R94, UR20, RZ ;  /* 0x000000145e5e7c24 */ /* 0x000fe2000f8e02ff */
[----:B------:R-:W-:Y:S01]  /*bde0*/  STL [R1+0x290], R154 ;  /* 0x0002909a01007387 */ /* 0x000fe20000100800 */
[----:B------:R-:W-:Y:S01]  /*bdf0*/  LEA.HI.X.SX32 R10, R28, R35, 0x1, P6 ;  /* 0x000000231c0a7211 */ /* 0x000fe200030f0eff */
[----:B------:R-:W-:Y:S02]  /*be00*/  IMAD R90, R90, UR23, RZ ;  /* 0x000000175a5a7c24 */ /* 0x000fe4000f8e02ff */
[----:B------:R-:W-:Y:S01]  /*be10*/  IMAD R49, R86, UR27, RZ ;  /* 0x0000001b56317c24 */ /* 0x000fe2000f8e02ff */
[----:B------:R-:W-:Y:S01]  /*be20*/  STL [R1+0x24c], R132 ;  /* 0x00024c8401007387 */ /* 0x000fe20000100800 */
[----:B------:R-:W-:Y:S01]  /*be30*/  IADD3 R134, P6, PT, R102, R38, RZ ;  /* 0x0000002666867210 */ /* 0x000fe20007fde0ff */
[----:B------:R-:W-:-:S02]  /*be40*/  IMAD R48, R82, UR31, RZ ;  /* 0x0000001f52307c24 */ /* 0x000fc4000f8e02ff */
[----:B------:R-:W-:Y:S01]  /*be50*/  IMAD R47, R78, UR35, RZ ;  /* 0x000000234e2f7c24 */ /* 0x000fe2000f8e02ff */
[----:B------:R-:W-:Y:S01]  /*be60*/  STL [R1+0x2d0], R11 ;  /* 0x0002d00b01007387 */ /* 0x000fe20000100800 */
[----:B------:R-:W-:Y:S02]  /*be70*/  IMAD R29, R84, UR63, RZ ;  /* 0x0000003f541d7c24 */ /* 0x000fe4000f8e02ff */
        /* <DEDUP_REMOVED lines=10> */
[-C--:B------:R-:W-:Y:S01]  /*bf20*/  LEA.HI.X.SX32 R136, R102, R35.reuse, 0x1, P6 ;  /* 0x0000002366887211 */ /* 0x080fe200030f0eff */
[----:B0-----:R-:W-:Y:S02]  /*bf30*/  IMAD R51, R97, UR14, RZ ;  /* 0x0000000e61337c24 */ /* 0x001fe4000f8e02ff */
[----:B-1----:R-:W-:Y:S01]  /*bf40*/  IMAD R50, R93, UR15, RZ ;  /* 0x0000000f5d327c24 */ /* 0x002fe2000f8e02ff */
[----:B------:R-:W-:Y:S01]  /*bf50*/  STL [R1+0x350], R147 ;  /* 0x0003509301007387 */ /* 0x000fe20000100800 */
[----:B------:R-:W-:Y:S01]  /*bf60*/  IADD3 R128, P6, PT, R94, R38, RZ ;  /* 0x000000265e807210 */ /* 0x000fe20007fde0ff */
[----:B------:R-:W0:Y:S02]  /*bf70*/  LDCU UR13, c[0x0][0x3b0] ;  /* 0x00007600ff0d77ac */ /* 0x000e240008000800 */
[----:B------:R-:W-:Y:S04]  /*bf80*/  STL [R1+0x30c], R152 ;  /* 0x00030c9801007387 */ /* 0x000fe80000100800 */
        /* <DEDUP_REMOVED lines=43> */
[----:B------:R-:W-:Y:S01]  /*c240*/  IMAD R28, R88, UR67, RZ ;  /* 0x00000043581c7c24 */ /* 0x000fe2000f8e02ff */
[----:B------:R-:W-:Y:S02]  /*c250*/  IADD3 R70, P6, PT, R30, R38, RZ ;  /* 0x000000261e467210 */ /* 0x000fe40007fde0ff */
        /* <DEDUP_REMOVED lines=15> */
[----:B------:R-:W2:Y:S01]  /*c350*/  LDL R85, [R1+0x1a8] ;  /* 0x0001a80001557983 */ /* 0x000ea20000100800 */
[----:B------:R-:W-:-:S03]  /*c360*/  LEA.HI.X.SX32 R54, R28, R35, 0x1, P6 ;  /* 0x000000231c367211 */ /* 0x000fc600030f0eff */
[----:B------:R-:W-:Y:S01]  /*c370*/  STL [R1+0x398], R58 ;  /* 0x0003983a01007387 */ /* 0x000fe20000100800 */
[----:B------:R-:W-:-:S03]  /*c380*/  IADD3 R86, P6, PT, R101, R38, RZ ;  /* 0x0000002665567210 */ /* 0x000fc60007fde0ff */
[----:B------:R-:W-:Y:S04]  /*c390*/  STL [R1+0x354], R80 ;  /* 0x0003545001007387 */ /* 0x000fe80000100800 */
[----:B------:R-:W-:Y:S01]  /*c3a0*/  STL [R1+0x3d8], R71 ;  /* 0x0003d84701007387 */ /* 0x000fe20000100800 */
[----:B------:R-:W-:-:S03]  /*c3b0*/  LEA.HI.X.SX32 R56, R108, R35, 0x1, P2 ;  /* 0x000000236c387211 */ /* 0x000fc600010f0eff */
[----:B------:R-:W-:Y:S01]  /*c3c0*/  STL [R1+0x394], R63 ;  /* 0x0003943f01007387 */ /* 0x000fe20000100800 */
[----:B------:R-:W-:-:S03]  /*c3d0*/  IMAD R48, R89, UR24, RZ ;  /* 0x0000001859307c24 */ /* 0x000fc6000f8e02ff */
        /* <DEDUP_REMOVED lines=62> */
[----:B------:R-:W-:-:S03]  /*c7c0*/  LEA.HI.X.SX32 R37, R28, R35, 0x1, P6 ;  /* 0x000000231c257211 */ /* 0x000fc600030f0eff */
[----:B------:R-:W-:Y:S01]  /*c7d0*/  STL [R1+0x3e0], R119 ;  /* 0x0003e07701007387 */ /* 0x000fe20000100800 */
[----:B------:R-:W-:-:S03]  /*c7e0*/  @P0 IMAD.MOV.U32 R28, RZ, RZ, R26 ;  /* 0x000000ffff1c0224 */ /* 0x000fc600078e001a */
[----:B------:R-:W-:Y:S01]  /*c7f0*/  STL [R1+0x39c], R138 ;  /* 0x00039c8a01007387 */ /* 0x000fe20000100800 */
[----:B------:R-:W-:-:S03]  /*c800*/  @P0 IMAD.MOV.U32 R29, RZ, RZ, R42 ;  /* 0x000000ffff1d0224 */ /* 0x000fc600078e002a */
[----:B------:R-:W-:Y:S04]  /*c810*/  STL [R1+0x420], R112 ;  /* 0x0004207001007387 */ /* 0x000fe80000100800 */
[----:B------:R-:W-:Y:S04]  /*c820*/  STL [R1+0x3dc], R123 ;  /* 0x0003dc7b01007387 */ /* 0x000fe80000100800 */
[----:B------:R-:W-:Y:S04]  /*c830*/  STL [R1+0x460], R110 ;  /* 0x0004606e01007387 */ /* 0x000fe80000100800 */
[----:B------:R-:W-:Y:S04]  /*c840*/  STL [R1+0x41c], R118 ;  /* 0x00041c7601007387 */ /* 0x000fe80000100800 */
[----:B------:R-:W-:Y:S04]  /*c850*/  STL [R1+0x4a0], R27 ;  /* 0x0004a01b01007387 */ /* 0x000fe80000100800 */
[----:B------:R-:W-:Y:S04]  /*c860*/  STL [R1+0x45c], R111 ;  /* 0x00045c6f01007387 */ /* 0x000fe80000100800 */
[----:B------:R-:W2:Y:S04]  /*c870*/  LDL.LU R42, [R1+0xbf0] ;  /* 0x000bf000012a7983 */ /* 0x000ea80000300800 */
[----:B------:R-:W-:Y:S04]  /*c880*/  STL [R1+0x49c], R37 ;  /* 0x00049c2501007387 */ /* 0x000fe80000100800 */
[----:B------:R-:W2:Y:S04]  /*c890*/  @P0 LDG.E.U8 R23, desc[UR18][R28.64] ;  /* 0x000000121c170981 */ /* 0x000ea8000c1e1100 */
[----:B------:R-:W3:Y:S04]  /*c8a0*/  LDL R28, [R1+0x164] ;  /* 0x00016400011c7983 */ /* 0x000ee80000100800 */
[----:B------:R-:W3:Y:S01]  /*c8b0*/  LDL R29, [R1+0x168] ;  /* 0x00016800011d7983 */ /* 0x000ee20000100800 */
[----:B------:R-:W-:Y:S01]  /*c8c0*/  IMAD R30, R115, UR64, RZ ;  /* 0x00000040731e7c24 */ /* 0x000fe2000f8e02ff */
[----:B------:R-:W-:-:S04]  /*c8d0*/  PRMT R24, RZ, 0x7610, R24 ;  /* 0x00007610ff187816 */ /* 0x000fc80000000018 */
[----:B------:R-:W-:-:S05]  /*c8e0*/  IADD3 R25, P6, PT, R30, R38, RZ ;  /* 0x000000261e197210 */ /* 0x000fca0007fde0ff */
[----:B------:R-:W-:Y:S04]  /*c8f0*/  STL [R1+0x4e0], R25 ;  /* 0x0004e01901007387 */ /* 0x000fe80000100800 */
[----:B--2---:R1:W-:Y:S01]  /*c900*/  STL [R1+0x60], R23 ;  /* 0x0000601701007387 */ /* 0x0043e20000100800 */
[----:B---3--:R-:W-:-:S04]  /*c910*/  @P0 LOP3.LUT R29, R29, R28, RZ, 0x3c, !PT ;  /* 0x0000001c1d1d0212 */ /* 0x008fc800078e3cff */
[----:B------:R-:W-:-:S04]  /*c920*/  @P0 LOP3.LUT R28, R29, R28, RZ, 0x3c, !PT ;  /* 0x0000001c1d1c0212 */ /* 0x000fc800078e3cff */
[----:B------:R-:W-:-:S05]  /*c930*/  @P0 LOP3.LUT R29, R29, R28, RZ, 0x3c, !PT ;  /* 0x0000001c1d1d0212 */ /* 0x000fca00078e3cff */
[----:B------:R2:W3:Y:S04]  /*c940*/  @P0 LDG.E.U8 R24, desc[UR18][R28.64] ;  /* 0x000000121c180981 */ /* 0x0004e8000c1e1100 */
[----:B------:R-:W3:Y:S01]  /*c950*/  LDL R29, [R1+0x1a4] ;  /* 0x0001a400011d7983 */ /* 0x000ee20000100800 */
[----:B----4-:R-:W-:Y:S01]  /*c960*/  PRMT R95, RZ, 0x7610, R95 ;  /* 0x00007610ff5f7816 */ /* 0x010fe2000000005f */
[----:B--2---:R-:W-:Y:S02]  /*c970*/  @P0 IMAD.MOV.U32 R28, RZ, RZ, R85 ;  /* 0x000000ffff1c0224 */ /* 0x004fe400078e0055 */
[----:B------:R-:W-:Y:S01]  /*c980*/  IMAD R31, R116, UR68, RZ ;  /* 0x00000044741f7c24 */ /* 0x000fe2000f8e02ff */
[----:B------:R-:W-:Y:S02]  /*c990*/  LEA.HI.X.SX32 R26, R30, R35, 0x1, P6 ;  /* 0x000000231e1a7211 */ /* 0x000fe400030f0eff */
[----:B---3--:R-:W2:Y:S02]  /*c9a0*/  @P0 LDG.E.U8 R95, desc[UR18][R28.64] ;  /* 0x000000121c5f0981 */ /* 0x008ea4000c1e1100 */
[----:B-1----:R-:W-:-:S02]  /*c9b0*/  IADD3 R23, P6, PT, R31, R38, RZ ;  /* 0x000000261f177210 */ /* 0x002fc40007fde0ff */
[----:B------:R-:W-:Y:S04]  /*c9c0*/  STL [R1+0x4dc], R26 ;  /* 0x0004dc1a01007387 */ /* 0x000fe80000100800 */
[----:B------:R-:W-:Y:S04]  /*c9d0*/  STL [R1+0x518], R23 ;  /* 0x0005181701007387 */ /* 0x000fe80000100800 */
[----:B------:R-:W-:Y:S04]  /*c9e0*/  STL [R1+0x5c], R24 ;  /* 0x00005c1801007387 */ /* 0x000fe80000100800 */
[----:B------:R-:W3:Y:S04]  /*c9f0*/  LDL R85, [R1+0x8c4] ;  /* 0x0008c40001557983 */ /* 0x000ee80000100800 */
[----:B--2---:R1:W-:Y:S04]  /*ca00*/  STL [R1+0x54], R95 ;  /* 0x0000545f01007387 */ /* 0x0043e80000100800 */
[----:B-1----:R-:W2:Y:S01]  /*ca10*/  LDL.LU R95, [R1+0xbec] ;  /* 0x000bec00015f7983 */ /* 0x002ea20000300800 */
[----:B------:R-:W-:Y:S01]  /*ca20*/  PRMT R81, RZ, 0x7610, R81 ;  /* 0x00007610ff517816 */ /* 0x000fe20000000051 */
[----:B------:R-:W-:Y:S01]  /*ca30*/  @P0 IMAD.MOV.U32 R29, RZ, RZ, R103 ;  /* 0x000000ffff1d0224 */ /* 0x000fe200078e0067 */
[----:B------:R-:W-:-:S02]  /*ca40*/  PRMT R77, RZ, 0x7610, R77 ;  /* 0x00007610ff4d7816 */ /* 0x000fc4000000004d */
[----:B------:R-:W-:Y:S02]  /*ca50*/  PRMT R73, RZ, 0x7610, R73 ;  /* 0x00007610ff497816 */ /* 0x000fe40000000049 */
[----:B------:R-:W-:Y:S02]  /*ca60*/  PRMT R69, RZ, 0x7610, R69 ;  /* 0x00007610ff457816 */ /* 0x000fe40000000045 */
[----:B------:R-:W-:Y:S02]  /*ca70*/  PRMT R65, RZ, 0x7610, R65 ;  /* 0x00007610ff417816 */ /* 0x000fe40000000041 */
[----:B------:R-:W-:Y:S02]  /*ca80*/  PRMT R61, RZ, 0x7610, R61 ;  /* 0x00007610ff3d7816 */ /* 0x000fe4000000003d */
[----:B------:R-:W-:Y:S02]  /*ca90*/  PRMT R51, RZ, 0x7610, R51 ;  /* 0x00007610ff337816 */ /* 0x000fe40000000033 */
[----:B------:R-:W-:-:S02]  /*caa0*/  PRMT R50, RZ, 0x7610, R50 ;  /* 0x00007610ff327816 */ /* 0x000fc40000000032 */
[----:B------:R-:W-:Y:S02]  /*cab0*/  PRMT R48, RZ, 0x7610, R48 ;  /* 0x00007610ff307816 */ /* 0x000fe40000000030 */
[----:B------:R-:W-:Y:S02]  /*cac0*/  PRMT R47, RZ, 0x7610, R47 ;  /* 0x00007610ff2f7816 */ /* 0x000fe4000000002f */
[----:B------:R-:W-:Y:S01]  /*cad0*/  PRMT R46, RZ, 0x7610, R46 ;  /* 0x00007610ff2e7816 */ /* 0x000fe2000000002e */
[----:B--2---:R-:W-:-:S05]  /*cae0*/  @P0 IMAD.MOV.U32 R28, RZ, RZ, R95 ;  /* 0x000000ffff1c0224 */ /* 0x004fca00078e005f */
[----:B------:R1:W2:Y:S02]  /*caf0*/  @P0 LDG.E.U8 R81, desc[UR18][R28.64] ;  /* 0x000000121c510981 */ /* 0x0002a4000c1e1100 */
[----:B-1----:R-:W-:Y:S02]  /*cb00*/  @P0 IMAD.MOV.U32 R28, RZ, RZ, R92 ;  /* 0x000000ffff1c0224 */ /* 0x002fe400078e005c */
[----:B------:R-:W-:-:S05]  /*cb10*/  @P0 IMAD.MOV.U32 R29, RZ, RZ, R99 ;  /* 0x000000ffff1d0224 */ /* 0x000fca00078e0063 */
[----:B------:R1:W4:Y:S02]  /*cb20*/  @P0 LDG.E.U8 R77, desc[UR18][R28.64] ;  /* 0x000000121c4d0981 */ /* 0x000324000c1e1100 */
[----:B-1----:R-:W-:Y:S02]  /*cb30*/  @P0 IMAD.MOV.U32 R28, RZ, RZ, R107 ;  /* 0x000000ffff1c0224 */ /* 0x002fe400078e006b */
[----:B------:R-:W-:-:S05]  /*cb40*/  @P0 IMAD.MOV.U32 R29, RZ, RZ, R96 ;  /* 0x000000ffff1d0224 */ /* 0x000fca00078e0060 */
[----:B------:R1:W3:Y:S02]  /*cb50*/  @P0 LDG.E.U8 R73, desc[UR18][R28.64] ;  /* 0x000000121c490981 */ /* 0x0002e4000c1e1100 */
        /* <DEDUP_REMOVED lines=23> */
[----:B------:R1:W3:Y:S01]  /*ccd0*/  @P0 LDG.E.U8 R46, desc[UR18][R28.64] ;  /* 0x000000121c2e0981 */ /* 0x0002e2000c1e1100 */
[----:B------:R-:W-:-:S05]  /*cce0*/  LEA.HI.X.SX32 R24, R31, R35, 0x1, P6 ;  /* 0x000000231f187211 */ /* 0x000fca00030f0eff */
[----:B------:R-:W-:Y:S04]  /*ccf0*/  STL [R1+0x514], R24 ;  /* 0x0005141801007387 */ /* 0x000fe80000100800 */
[----:B------:R-:W3:Y:S04]  /*cd00*/  LDL.LU R103, [R1+0xbe8] ;  /* 0x000be80001677983 */ /* 0x000ee80000300800 */
        /* <DEDUP_REMOVED lines=12> */
[----:B------:R-:W3:Y:S01]  /*cdd0*/  LDL.LU R13, [R1+0xbb4] ;  /* 0x000bb400010d7983 */ /* 0x000ee20000300800 */
[----:B------:R-:W-:Y:S01]  /*cde0*/  PRMT R45, RZ, 0x7610, R45 ;  /* 0x00007610ff2d7816 */ /* 0x000fe2000000002d */
[----:B-1----:R-:W-:-:S02]  /*cdf0*/  @P0 IMAD.MOV.U32 R28, RZ, RZ, R4 ;  /* 0x000000ffff1c0224 */ /* 0x002fc400078e0004 */
[----:B------:R-:W-:Y:S01]  /*ce00*/  @P0 IMAD.MOV.U32 R29, RZ, RZ, R36 ;  /* 0x000000ffff1d0224 */ /* 0x000fe200078e0024 */
[----:B------:R-:W-:-:S04]  /*ce10*/  PRMT R44, RZ, 0x7610, R44 ;  /* 0x00007610ff2c7816 */ /* 0x000fc8000000002c */
[----:B------:R1:W3:Y:S01]  /*ce20*/  @P0 LDG.E.U8 R45, desc[UR18][R28.64] ;  /* 0x000000121c2d0981 */ /* 0x0002e2000c1e1100 */
[----:B------:R-:W-:Y:S01]  /*ce30*/  PRMT R43, RZ, 0x7610, R43 ;  /* 0x00007610ff2b7816 */ /* 0x000fe2000000002b */
[----:B-1----:R-:W-:Y:S02]  /*ce40*/  @P0 IMAD.MOV.U32 R28, RZ, RZ, R162 ;  /* 0x000000ffff1c0224 */ /* 0x002fe400078e00a2 */
[----:B------:R-:W-:-:S05]  /*ce50*/  @P0 IMAD.MOV.U32 R29, RZ, RZ, R125 ;  /* 0x000000ffff1d0224 */ /* 0x000fca00078e007d */
[----:B------:R1:W3:Y:S01]  /*ce60*/  @P0 LDG.E.U8 R44, desc[UR18][R28.64] ;  /* 0x000000121c2c0981 */ /* 0x0002e2000c1e1100 */
[----:B------:R-:W-:Y:S01]  /*ce70*/  PRMT R31, RZ, 0x7610, R31 ;  /* 0x00007610ff1f7816 */ /* 0x000fe2000000001f */
[----:B-1----:R-:W-:Y:S02]  /*ce80*/  @P0 IMAD.MOV.U32 R28, RZ, RZ, R161 ;  /* 0x000000ffff1c0224 */ /* 0x002fe400078e00a1 */
[----:B------:R-:W-:-:S05]  /*ce90*/  @P0 IMAD.MOV.U32 R29, RZ, RZ, R126 ;  /* 0x000000ffff1d0224 */ /* 0x000fca00078e007e */
[----:B------:R1:W3:Y:S04]  /*cea0*/  @P0 LDG.E.U8 R43, desc[UR18][R28.64] ;  /* 0x000000121c2b0981 */ /* 0x0002e8000c1e1100 */
[----:B--2---:R-:W-:Y:S04]  /*ceb0*/  STL [R1+0x50], R81 ;  /* 0x0000505101007387 */ /* 0x004fe80000100800 */
[----:B------:R-:W2:Y:S04]  /*cec0*/  LDL.LU R34, [R1+0xbb0] ;  /* 0x000bb00001227983 */ /* 0x000ea80000300800 */
[----:B------:R-:W2:Y:S04]  /*ced0*/  LDL.LU R120, [R1+0xbac] ;  /* 0x000bac0001787983 */ /* 0x000ea80000300800 */
[----:B----4-:R-:W-:Y:S04]  /*cee0*/  STL [R1+0x4c], R77 ;  /* 0x00004c4d01007387 */ /* 0x010fe80000100800 */
[----:B---3--:R-:W-:Y:S04]  /*cef0*/  STL [R1+0x48], R73 ;  /* 0x0000484901007387 */ /* 0x008fe80000100800 */
[----:B------:R-:W3:Y:S04]  /*cf00*/  LDL.LU R41, [R1+0xba8] ;  /* 0x000ba80001297983 */ /* 0x000ee80000300800 */
[----:B------:R-:W4:Y:S04]  /*cf10*/  LDL.LU R149, [R1+0xba4] ;  /* 0x000ba40001957983 */ /* 0x000f280000300800 */
[----:B------:R-:W2:Y:S04]  /*cf20*/  LDL.LU R104, [R1+0xba0] ;  /* 0x000ba00001687983 */ /* 0x000ea80000300800 */
[----:B------:R-:W-:Y:S04]  /*cf30*/  STL [R1+0x44], R69 ;  /* 0x0000444501007387 */ /* 0x000fe80000100800 */
[----:B------:R-:W2:Y:S04]  /*cf40*/  LDL.LU R105, [R1+0xb9c] ;  /* 0x000b9c0001697983 */ /* 0x000ea80000300800 */
[----:B------:R-:W2:Y:S04]  /*cf50*/  LDL.LU R3, [R1+0xb98] ;  /* 0x000b980001037983 */ /* 0x000ea80000300800 */
[----:B------:R-:W2:Y:S04]  /*cf60*/  LDL.LU R2, [R1+0xb94] ;  /* 0x000b940001027983 */ /* 0x000ea80000300800 */
[----:B------:R-:W-:Y:S04]  /*cf70*/  STL [R1+0x40], R65 ;  /* 0x0000404101007387 */ /* 0x000fe80000100800 */
[----:B------:R-:W2:Y:S04]  /*cf80*/  LDL.LU R36, [R1+0xb90] ;  /* 0x000b900001247983 */ /* 0x000ea80000300800 */
[----:B------:R-:W2:Y:S04]  /*cf90*/  LDL.LU R4, [R1+0xb8c] ;  /* 0x000b8c0001047983 */ /* 0x000ea80000300800 */
[----:B------:R-:W-:Y:S01]  /*cfa0*/  STL [R1+0x3c], R61 ;  /* 0x00003c3d01007387 */ /* 0x000fe20000100800 */
[----:B-1----:R-:W-:-:S02]  /*cfb0*/  @P0 IMAD.MOV.U32 R28, RZ, RZ, R160 ;  /* 0x000000ffff1c0224 */ /* 0x002fc400078e00a0 */
[----:B------:R-:W-:Y:S01]  /*cfc0*/  @P0 IMAD.MOV.U32 R29, RZ, RZ, R7 ;  /* 0x000000ffff1d0224 */ /* 0x000fe200078e0007 */
[----:B------:R-:W-:-:S04]  /*cfd0*/  PRMT R30, RZ, 0x7610, R30 ;  /* 0x00007610ff1e7816 */ /* 0x000fc8000000001e */
[----:B------:R1:W2:Y:S04]  /*cfe0*/  @P0 LDG.E.U8 R31, desc[UR18][R28.64] ;  /* 0x000000121c1f0981 */ /* 0x0002a8000c1e1100 */
[----:B------:R-:W-:Y:S04]  /*cff0*/  STL [R1+0x38], R51 ;  /* 0x0000383301007387 */ /* 0x000fe80000100800 */
[----:B------:R-:W2:Y:S04]  /*d000*/  LDL.LU R125, [R1+0xb88] ;  /* 0x000b8800017d7983 */ /* 0x000ea80000300800 */
[----:B------:R-:W2:Y:S01]  /*d010*/  LDL.LU R162, [R1+0xb84] ;  /* 0x000b840001a27983 */ /* 0x000ea20000300800 */
[----:B-1----:R-:W-:-:S03]  /*d020*/  @P0 IMAD.MOV.U32 R28, RZ, RZ, R130 ;  /* 0x000000ffff1c0224 */ /* 0x002fc600078e0082 */
[----:B------:R-:W-:Y:S04]  /*d030*/  STL [R1+0x34], R50 ;  /* 0x0000343201007387 */ /* 0x000fe80000100800 */
[----:B------:R-:W3:Y:S04]  /*d040*/  LDL.LU R126, [R1+0xb80] ;  /* 0x000b8000017e7983 */ /* 0x000ee80000300800 */
[----:B------:R-:W3:Y:S01]  /*d050*/  LDL.LU R161, [R1+0xb7c] ;  /* 0x000b7c0001a17983 */ /* 0x000ee20000300800 */
[----:B------:R-:W-:-:S03]  /*d060*/  @P0 IMAD.MOV.U32 R29, RZ, RZ, R6 ;  /* 0x000000ffff1d0224 */ /* 0x000fc600078e0006 */
[----:B------:R-:W4:Y:S04]  /*d070*/  LDL.LU R7, [R1+0xb78] ;  /* 0x000b780001077983 */ /* 0x000f280000300800 */
[----:B------:R1:W4:Y:S04]  /*d080*/  @P0 LDG.E.U8 R30, desc[UR18][R28.64] ;  /* 0x000000121c1e0981 */ /* 0x000328000c1e1100 */
[----:B------:R-:W-:Y:S04]  /*d090*/  STL [R1+0x30], R48 ;  /* 0x0000303001007387 */ /* 0x000fe80000100800 */
[----:B------:R-:W4:Y:S04]  /*d0a0*/  LDL.LU R160, [R1+0xb74] ;  /* 0x000b740001a07983 */ /* 0x000f280000300800 */
[----:B------:R-:W4:Y:S01]  /*d0b0*/  LDL.LU R6, [R1+0xb70] ;  /* 0x000b700001067983 */ /* 0x000f220000300800 */
[----:B-1----:R-:W-:-:S03]  /*d0c0*/  @P0 IMAD.MOV.U32 R29, RZ, RZ, R159 ;  /* 0x000000ffff1d0224 */ /* 0x002fc600078e009f */
[----:B------:R-:W-:Y:S04]  /*d0d0*/  STL [R1+0x28], R47 ;  /* 0x0000282f01007387 */ /* 0x000fe80000100800 */
[----:B------:R-:W4:Y:S01]  /*d0e0*/  LDL.LU R130, [R1+0xb6c] ;  /* 0x000b6c0001827983 */ /* 0x000f220000300800 */
[----:B------:R-:W-:-:S03]  /*d0f0*/  @P0 IMAD.MOV.U32 R28, RZ, RZ, R155 ;  /* 0x000000ffff1c0224 */ /* 0x000fc600078e009b */
[----:B------:R-:W-:Y:S04]  /*d100*/  STL [R1+0x24], R46 ;  /* 0x0000242e01007387 */ /* 0x000fe80000100800 */
[----:B------:R-:W4:Y:S04]  /*d110*/  LDL.LU R159, [R1+0xb68] ;  /* 0x000b6800019f7983 */ /* 0x000f280000300800 */
[----:B------:R-:W4:Y:S01]  /*d120*/  LDL.LU R155, [R1+0xb64] ;  /* 0x000b6400019b7983 */ /* 0x000f220000300800 */
[----:B--2---:R-:W-:-:S06]  /*d130*/  PRMT R162, RZ, 0x7610, R162 ;  /* 0x00007610ffa27816 */ /* 0x004fcc00000000a2 */
[----:B------:R1:W2:Y:S02]  /*d140*/  @P0 LDG.E.U8 R162, desc[UR18][R28.64] ;  /* 0x000000121ca20981 */ /* 0x0002a4000c1e1100 */
[----:B-1----:R-:W-:Y:S01]  /*d150*/  @P0 IMAD.MOV.U32 R28, RZ, RZ, R9 ;  /* 0x000000ffff1c0224 */ /* 0x002fe200078e0009 */
[----:B---3--:R-:W-:Y:S01]  /*d160*/  PRMT R161, RZ, 0x7610, R161 ;  /* 0x00007610ffa17816 */ /* 0x008fe200000000a1 */
[----:B------:R-:W-:-:S05]  /*d170*/  @P0 IMAD.MOV.U32 R29, RZ, RZ, R132 ;  /* 0x000000ffff1d0224 */ /* 0x000fca00078e0084 */
[----:B------:R1:W3:Y:S01]  /*d180*/  @P0 LDG.E.U8 R161, desc[UR18][R28.64] ;  /* 0x000000121ca10981 */ /* 0x0002e2000c1e1100 */
[----:B----4-:R-:W-:Y:S01]  /*d190*/  PRMT R160, RZ, 0x7610, R160 ;  /* 0x00007610ffa07816 */ /* 0x010fe200000000a0 */
[----:B-1----:R-:W-:Y:S02]  /*d1a0*/  @P0 IMAD.MOV.U32 R28, RZ, RZ, R154 ;  /* 0x000000ffff1c0224 */ /* 0x002fe400078e009a */
[----:B------:R-:W-:-:S05]  /*d1b0*/  @P0 IMAD.MOV.U32 R29, RZ, RZ, R8 ;  /* 0x000000ffff1d0224 */ /* 0x000fca00078e0008 */
[----:B------:R1:W4:Y:S02]  /*d1c0*/  @P0 LDG.E.U8 R160, desc[UR18][R28.64] ;  /* 0x000000121ca00981 */ /* 0x000324000c1e1100 */
[----:B-1----:R-:W-:Y:S02]  /*d1d0*/  @P0 IMAD.MOV.U32 R28, RZ, RZ, R11 ;  /* 0x000000ffff1c0224 */ /* 0x002fe400078e000b */
[----:B------:R-:W-:Y:S01]  /*d1e0*/  @P0 IMAD.MOV.U32 R29, RZ, RZ, R153 ;  /* 0x000000ffff1d0224 */ /* 0x000fe200078e0099 */
[----:B------:R-:W-:-:S06]  /*d1f0*/  PRMT R159, RZ, 0x7610, R159 ;  /* 0x00007610ff9f7816 */ /* 0x000fcc000000009f */
[----:B------:R1:W4:Y:S01]  /*d200*/  @P0 LDG.E.U8 R159, desc[UR18][R28.64] ;  /* 0x000000121c9f0981 */ /* 0x000322000c1e1100 */
[----:B------:R-:W-:Y:S01]  /*d210*/  PRMT R155, RZ, 0x7610, R155 ;  /* 0x00007610ff9b7816 */ /* 0x000fe2000000009b */
[----:B-1----:R-:W-:Y:S02]  /*d220*/  @P0 IMAD.MOV.U32 R28, RZ, RZ, R151 ;  /* 0x000000ffff1c0224 */ /* 0x002fe400078e0097 */
[----:B------:R-:W-:-:S05]  /*d230*/  @P0 IMAD.MOV.U32 R29, RZ, RZ, R152 ;  /* 0x000000ffff1d0224 */ /* 0x000fca00078e0098 */
[----:B------:R-:W4:Y:S01]  /*d240*/  @P0 LDG.E.U8 R155, desc[UR18][R28.64] ;  /* 0x000000121c9b0981 */ /* 0x000f22000c1e1100 */
[----:B------:R-:W-:-:S13]  /*d250*/  ISETP.GT.U32.AND P6, PT, R39, R42, PT ;  /* 0x0000002a2700720c */ /* 0x000fda0003fc4070 */
[----:B------:R-:W-:-:S05]  /*d260*/  @!P6 IMAD.IADD R42, R42, 0x1, -R39 ;  /* 0x000000012a2ae824 */ /* 0x000fca00078e0a27 */
[----:B------:R-:W-:-:S13]  /*d270*/  ISETP.GT.U32.AND P6, PT, R39, R42, PT ;  /* 0x0000002a2700720c */ /* 0x000fda0003fc4070 */
[----:B------:R-:W-:Y:S01]  /*d280*/  @!P6 IMAD.IADD R42, R42, 0x1, -R39 ;  /* 0x000000012a2ae824 */ /* 0x000fe200078e0a27 */
[----:B------:R-:W-:-:S13]  /*d290*/  ISETP.GE.AND P6, PT, R85, RZ, PT ;  /* 0x000000ff5500720c */ /* 0x000fda0003fc6270 */
[----:B------:R-:W-:Y:S01]  /*d2a0*/  @!P6 IMAD.MOV R42, RZ, RZ, -R42 ;  /* 0x000000ffff2ae224 */ /* 0x000fe200078e0a2a */
[----:B------:R-:W-:-:S13]  /*d2b0*/  ISETP.GT.U32.AND P6, PT, R39, R41, PT ;  /* 0x000000292700720c */ /* 0x000fda0003fc4070 */
[----:B------:R-:W-:-:S05]  /*d2c0*/  @!P6 IMAD.IADD R41, R41, 0x1, -R39 ;  /* 0x000000012929e824 */ /* 0x000fca00078e0a27 */
[----:B------:R-:W-:-:S13]  /*d2d0*/  ISETP.GT.U32.AND P6, PT, R39, R41, PT ;  /* 0x000000292700720c */ /* 0x000fda0003fc4070 */
[----:B------:R-:W-:Y:S01]  /*d2e0*/  @!P6 IMAD.IADD R41, R41, 0x1, -R39 ;  /* 0x000000012929e824 */ /* 0x000fe200078e0a27 */
[----:B------:R-:W-:Y:S01]  /*d2f0*/  ISETP.GE.AND P6, PT, R149, RZ, PT ;  /* 0x000000ff9500720c */ /* 0x000fe20003fc6270 */
[----:B--2---:R-:W-:Y:S04]  /*d300*/  STL [R1+0xa94], R162 ;  /* 0x000a94a201007387 */ /* 0x004fe80000100800 */
[----:B------:R-:W-:Y:S04]  /*d310*/  STL [R1+0x1c], R45 ;  /* 0x00001c2d01007387 */ /* 0x000fe80000100800 */
[----:B------:R-:W2:Y:S04]  /*d320*/  LDL.LU R132, [R1+0xb60] ;  /* 0x000b600001847983 */ /* 0x000ea80000300800 */
[----:B------:R-:W2:Y:S04]  /*d330*/  LDL.LU R9, [R1+0xb5c] ;  /* 0x000b5c0001097983 */ /* 0x000ea80000300800 */
[----:B---3--:R-:W-:Y:S04]  /*d340*/  STL [R1+0xa98], R161 ;  /* 0x000a98a101007387 */ /* 0x008fe80000100800 */
[----:B------:R-:W-:Y:S04]  /*d350*/  STL [R1+0x8], R44 ;  /* 0x0000082c01007387 */ /* 0x000fe80000100800 */
[----:B------:R-:W3:Y:S04]  /*d360*/  LDL.LU R8, [R1+0xb58] ;  /* 0x000b580001087983 */ /* 0x000ee80000300800 */
[----:B------:R-:W2:Y:S04]  /*d370*/  LDL.LU R154, [R1+0xb54] ;  /* 0x000b5400019a7983 */ /* 0x000ea80000300800 */
[----:B----4-:R-:W-:Y:S04]  /*d380*/  STL [R1+0xa9c], R160 ;  /* 0x000a9ca001007387 */ /* 0x010fe80000100800 */
[----:B------:R-:W-:Y:S04]  /*d390*/  STL [R1+0xc], R43 ;  /* 0x00000c2b01007387 */ /* 0x000fe80000100800 */
[----:B------:R-:W4:Y:S04]  /*d3a0*/  LDL.LU R153, [R1+0xb50] ;  /* 0x000b500001997983 */ /* 0x000f280000300800 */
[----:B------:R-:W3:Y:S04]  /*d3b0*/  LDL.LU R11, [R1+0xb4c] ;  /* 0x000b4c00010b7983 */ /* 0x000ee80000300800 */
[----:B------:R-:W-:Y:S04]  /*d3c0*/  STL [R1+0xaa0], R159 ;  /* 0x000aa09f01007387 */ /* 0x000fe80000100800 */
[----:B------:R-:W-:Y:S04]  /*d3d0*/  STL [R1+0x4], R31 ;  /* 0x0000041f01007387 */ /* 0x000fe80000100800 */
[----:B------:R-:W3:Y:S04]  /*d3e0*/  LDL.LU R152, [R1+0xb48] ;  /* 0x000b480001987983 */ /* 0x000ee80000300800 */
[----:B------:R-:W3:Y:S04]  /*d3f0*/  LDL.LU R151, [R1+0xb44] ;  /* 0x000b440001977983 */ /* 0x000ee80000300800 */
[----:B------:R-:W-:Y:S04]  /*d400*/  STL [R1+0xaa4], R155 ;  /* 0x000aa49b01007387 */ /* 0x000fe80000100800 */
[----:B------:R-:W-:Y:S04]  /*d410*/  STL [R1], R30 ;  /* 0x0000001e01007387 */ /* 0x000fe80000100800 */
[----:B------:R-:W3:Y:S01]  /*d420*/  LDL.LU R149, [R1+0xb40] ;  /* 0x000b400001957983 */ /* 0x000ee20000300800 */
[----:B------:R-:W-:-:S02]  /*d430*/  @P0 IMAD.MOV.U32 R28, RZ, RZ, R147 ;  /* 0x000000ffff1c0224 */ /* 0x000fc400078e0093 */
[----:B------:R-:W-:Y:S02]  /*d440*/  @P0 IMAD.MOV.U32 R29, RZ, RZ, R148 ;  /* 0x000000ffff1d0224 */ /* 0x000fe400078e0094 */
[----:B------:R-:W3:Y:S01]  /*d450*/  LDL.LU R148, [R1+0xb3c] ;  /* 0x000b3c0001947983 */ /* 0x000ee20000300800 */
[----:B------:R-:W-:-:S03]  /*d460*/  SEL R105, R5, R105, !P3 ;  /* 0x0000006905697207 */ /* 0x000fc60005800000 */
[----:B------:R-:W3:Y:S01]  /*d470*/  LDL.LU R147, [R1+0xb38] ;  /* 0x000b380001937983 */ /* 0x000ee20000300800 */
[----:B--2---:R-:W-:-:S06]  /*d480*/  PRMT R154, RZ, 0x7610, R154 ;  /* 0x00007610ff9a7816 */ /* 0x004fcc000000009a */
[----:B------:R1:W2:Y:S01]  /*d490*/  @P0 LDG.E.U8 R154, desc[UR18][R28.64] ;  /* 0x000000121c9a0981 */ /* 0x0002a2000c1e1100 */
[----:B----4-:R-:W-:Y:S01]  /*d4a0*/  PRMT R153, RZ, 0x7610, R153 ;  /* 0x00007610ff997816 */ /* 0x010fe20000000099 */
[----:B-1----:R-:W-:Y:S02]  /*d4b0*/  @P0 IMAD.MOV.U32 R28, RZ, RZ, R21 ;  /* 0x000000ffff1c0224 */ /* 0x002fe400078e0015 */
[----:B------:R-:W-:-:S05]  /*d4c0*/  @P0 IMAD.MOV.U32 R29, RZ, RZ, R145 ;  /* 0x000000ffff1d0224 */ /* 0x000fca00078e0091 */
[----:B------:R1:W4:Y:S02]  /*d4d0*/  @P0 LDG.E.U8 R153, desc[UR18][R28.64] ;  /* 0x000000121c990981 */ /* 0x000324000c1e1100 */
[----:B-1----:R-:W-:Y:S02]  /*d4e0*/  @P0 IMAD.MOV.U32 R28, RZ, RZ, R18 ;  /* 0x000000ffff1c0224 */ /* 0x002fe400078e0012 */
[----:B------:R-:W-:Y:S01]  /*d4f0*/  @P0 IMAD.MOV.U32 R29, RZ, RZ, R20 ;  /* 0x000000ffff1d0224 */ /* 0x000fe200078e0014 */
[----:B---3--:R-:W-:Y:S02]  /*d500*/  PRMT R152, RZ, 0x7610, R152 ;  /* 0x00007610ff987816 */ /* 0x008fe40000000098 */
[----:B------:R-:W-:-:S04]  /*d510*/  PRMT R151, RZ, 0x7610, R151 ;  /* 0x00007610ff977816 */ /* 0x000fc80000000097 */
[----:B------:R1:W3:Y:S02]  /*d520*/  @P0 LDG.E.U8 R152, desc[UR18][R28.64] ;  /* 0x000000121c980981 */ /* 0x0002e4000c1e1100 */
[----:B-1----:R-:W-:Y:S02]  /*d530*/  @P0 IMAD.MOV.U32 R28, RZ, RZ, R16 ;  /* 0x000000ffff1c0224 */ /* 0x002fe400078e0010 */
[----:B------:R-:W-:Y:S01]  /*d540*/  @P0 IMAD.MOV.U32 R29, RZ, RZ, R19 ;  /* 0x000000ffff1d0224 */ /* 0x000fe200078e0013 */
[----:B------:R-:W-:-:S04]  /*d550*/  PRMT R149, RZ, 0x7610, R149 ;  /* 0x00007610ff957816 */ /* 0x000fc80000000095 */
[----:B------:R1:W3:Y:S02]  /*d560*/  @P0 LDG.E.U8 R151, desc[UR18][R28.64] ;  /* 0x000000121c970981 */ /* 0x0002e4000c1e1100 */
[----:B-1----:R-:W-:Y:S02]  /*d570*/  @P0 IMAD.MOV.U32 R28, RZ, RZ, R14 ;  /* 0x000000ffff1c0224 */ /* 0x002fe400078e000e */
[----:B------:R-:W-:-:S05]  /*d580*/  @P0 IMAD.MOV.U32 R29, RZ, RZ, R17 ;  /* 0x000000ffff1d0224 */ /* 0x000fca00078e0011 */
[----:B------:R1:W3:Y:S01]  /*d590*/  @P0 LDG.E.U8 R149, desc[UR18][R28.64] ;  /* 0x000000121c950981 */ /* 0x0002e2000c1e1100 */
[----:B------:R-:W-:Y:S01]  /*d5a0*/  SEL R104, R5, R104, !P3 ;  /* 0x0000006805687207 */ /* 0x000fe20005800000 */
[----:B------:R-:W-:Y:S01]  /*d5b0*/  IMAD R105, R105, UR11, RZ ;  /* 0x0000000b69697c24 */ /* 0x000fe2000f8e02ff */
[----:B------:R-:W-:Y:S01]  /*d5c0*/  SEL R42, R5, R42, !P3 ;  /* 0x0000002a052a7207 */ /* 0x000fe20005800000 */
[----:B------:R-:W-:Y:S02]  /*d5d0*/  @!P6 IMAD.MOV R41, RZ, RZ, -R41 ;  /* 0x000000ffff29e224 */ /* 0x000fe400078e0a29 */
[----:B------:R-:W-:Y:S01]  /*d5e0*/  IMAD R104, R104, UR11, RZ ;  /* 0x0000000b68687c24 */ /* 0x000fe2000f8e02ff */
[CC--:B------:R-:W-:Y:S01]  /*d5f0*/  IADD3 R20, P6, PT, R105.reuse, R38.reuse, RZ ;  /* 0x0000002669147210 */ /* 0x0c0fe20007fde0ff */
[----:B------:R-:W-:Y:S02]  /*d600*/  IMAD R42, R42, UR5, RZ ;  /* 0x000000052a2a7c24 */ /* 0x000fe4000f8e02ff */
[----:B-1----:R-:W-:Y:S01]  /*d610*/  @P0 IMAD.MOV.U32 R29, RZ, RZ, R144 ;  /* 0x000000ffff1d0224 */ /* 0x002fe200078e0090 */
[-C--:B------:R-:W-:Y:S01]  /*d620*/  LEA.HI.X.SX32 R21, R105, R35.reuse, 0x1, P6 ;  /* 0x0000002369157211 */ /* 0x080fe200030f0eff */
[----:B--2---:R-:W-:Y:S01]  /*d630*/  STL [R1+0xaa8], R154 ;  /* 0x000aa89a01007387 */ /* 0x004fe20000100800 */
[CC--:B------:R-:W-:Y:S01]  /*d640*/  IADD3 R18, P6, PT, R104.reuse, R38.reuse, RZ ;  /* 0x0000002668127210 */ /* 0x0c0fe20007fde0ff */
[----:B------:R-:W-:Y:S01]  /*d650*/  @P0 IMAD.MOV.U32 R28, RZ, RZ, R15 ;  /* 0x000000ffff1c0224 */ /* 0x000fe200078e000f */
[----:B------:R-:W-:Y:S01]  /*d660*/  PRMT R148, RZ, 0x7610, R148 ;  /* 0x00007610ff947816 */ /* 0x000fe20000000094 */
[----:B------:R-:W2:Y:S01]  /*d670*/  LDL.LU R145, [R1+0xb34] ;  /* 0x000b340001917983 */ /* 0x000ea20000300800 */
[----:B------:R-:W-:Y:S01]  /*d680*/  LEA.HI.X.SX32 R19, R104, R35, 0x1, P6 ;  /* 0x0000002368137211 */ /* 0x000fe200030f0eff */
[----:B------:R-:W1:Y:S01]  /*d690*/  LDCU UR5, c[0x0][0x3b0] ;  /* 0x00007600ff0577ac */ /* 0x000e620008000800 */
[----:B------:R-:W-:-:S02]  /*d6a0*/  IADD3 R16, P6, PT, R42, R38, RZ ;  /* 0x000000262a107210 */ /* 0x000fc40007fde0ff */
[----:B------:R0:W2:Y:S04]  /*d6b0*/  @P0 LDG.E.U8 R148, desc[UR18][R28.64] ;  /* 0x000000121c940981 */ /* 0x0000a8000c1e1100 */
[----:B----4-:R-:W-:Y:S04]  /*d6c0*/  STL [R1+0xaac], R153 ;  /* 0x000aac9901007387 */ /* 0x010fe80000100800 */
[----:B---3--:R-:W-:Y:S04]  /*d6d0*/  STL [R1+0xab0], R152 ;  /* 0x000ab09801007387 */ /* 0x008fe80000100800 */
[----:B------:R-:W-:Y:S04]  /*d6e0*/  STL [R1+0x148], R20 ;  /* 0x0001481401007387 */ /* 0x000fe80000100800 */
[----:B------:R-:W-:Y:S04]  /*d6f0*/  STL [R1+0x144], R21 ;  /* 0x0001441501007387 */ /* 0x000fe80000100800 */
[----:B------:R-:W-:Y:S04]  /*d700*/  STL [R1+0xab4], R151 ;  /* 0x000ab49701007387 */ /* 0x000fe80000100800 */
[----:B------:R-:W-:Y:S04]  /*d710*/  STL [R1+0x188], R18 ;  /* 0x0001881201007387 */ /* 0x000fe80000100800 */
[----:B------:R-:W-:Y:S04]  /*d720*/  STL [R1+0x184], R19 ;  /* 0x0001841301007387 */ /* 0x000fe80000100800 */
[----:B------:R3:W-:Y:S04]  /*d730*/  STL [R1+0x1c8], R16 ;  /* 0x0001c81001007387 */ /* 0x0007e80000100800 */
[----:B------:R-:W-:Y:S04]  /*d740*/  STL [R1+0xab8], R149 ;  /* 0x000ab89501007387 */ /* 0x000fe80000100800 */
[----:B------:R-:W4:Y:S01]  /*d750*/  LDL.LU R144, [R1+0xb30] ;  /* 0x000b300001907983 */ /* 0x000f220000300800 */
[----:B------:R-:W-:Y:S01]  /*d760*/  PRMT R147, RZ, 0x7610, R147 ;  /* 0x00007610ff937816 */ /* 0x000fe20000000093 */
[----:B0-----:R-:W-:-:S02]  /*d770*/  @P0 IMAD.MOV.U32 R28, RZ, RZ, R142 ;  /* 0x000000ffff1c0224 */ /* 0x001fc400078e008e */
[----:B------:R-:W-:-:S05]  /*d780*/  @P0 IMAD.MOV.U32 R29, RZ, RZ, R143 ;  /* 0x000000ffff1d0224 */ /* 0x000fca00078e008f */
[----:B------:R0:W3:Y:S02]  /*d790*/  @P0 LDG.E.U8 R147, desc[UR18][R28.64] ;  /* 0x000000121c930981 */ /* 0x0000e4000c1e1100 */
[----:B0-----:R-:W-:Y:S02]  /*d7a0*/  @P0 IMAD.MOV.U32 R28, RZ, RZ, R141 ;  /* 0x000000ffff1c0224 */ /* 0x001fe400078e008d */
[----:B------:R-:W-:Y:S01]  /*d7b0*/  @P0 IMAD.MOV.U32 R29, RZ, RZ, R10 ;  /* 0x000000ffff1d0224 */ /* 0x000fe200078e000a */
[----:B--2---:R-:W-:-:S06]  /*d7c0*/  PRMT R145, RZ, 0x7610, R145 ;  /* 0x00007610ff917816 */ /* 0x004fcc0000000091 */
[----:B------:R0:W2:Y:S02]  /*d7d0*/  @P0 LDG.E.U8 R145, desc[UR18][R28.64] ;  /* 0x000000121c910981 */ /* 0x0000a4000c1e1100 */
[----:B0-----:R-:W-:Y:S02]  /*d7e0*/  @P0 IMAD.MOV.U32 R28, RZ, RZ, R137 ;  /* 0x000000ffff1c0224 */ /* 0x001fe400078e0089 */
[----:B------:R-:W-:Y:S01]  /*d7f0*/  @P0 IMAD.MOV.U32 R29, RZ, RZ, R140 ;  /* 0x000000ffff1d0224 */ /* 0x000fe200078e008c */
[----:B----4-:R-:W-:-:S06]  /*d800*/  PRMT R144, RZ, 0x7610, R144 ;  /* 0x00007610ff907816 */ /* 0x010fcc0000000090 */
[----:B------:R0:W4:Y:S01]  /*d810*/  @P0 LDG.E.U8 R144, desc[UR18][R28.64] ;  /* 0x000000121c900981 */ /* 0x000122000c1e1100 */
[----:B------:R-:W-:Y:S02]  /*d820*/  SEL R41, R5, R41, !P3 ;  /* 0x0000002905297207 */ /* 0x000fe40005800000 */
[----:B------:R-:W-:-:S03]  /*d830*/  LEA.HI.X.SX32 R17, R42, R35, 0x1, P6 ;  /* 0x000000232a117211 */ /* 0x000fc600030f0eff */
[----:B------:R-:W-:Y:S01]  /*d840*/  IMAD R41, R41, UR12, RZ ;  /* 0x0000000c29297c24 */ /* 0x000fe2000f8e02ff */
[----:B------:R-:W-:Y:S01]  /*d850*/  ISETP.GE.U32.AND P2, PT, R117, 0x7fffff19, PT ;  /* 0x7fffff197500780c */ /* 0x000fe20003f46070 */
[----:B------:R1:W-:Y:S01]  /*d860*/  STL [R1+0x1c4], R17 ;  /* 0x0001c41101007387 */ /* 0x0003e20000100800 */
[----:B------:R-:W-:Y:S01]  /*d870*/  PRMT R116, RZ, 0x7610, R116 ;  /* 0x00007610ff747816 */ /* 0x000fe20000000074 */
[----:B0-----:R-:W-:Y:S01]  /*d880*/  @P0 IMAD.MOV.U32 R29, RZ, RZ, R136 ;  /* 0x000000ffff1d0224 */ /* 0x001fe200078e0088 */
[C---:B------:R-:W-:Y:S01]  /*d890*/  IADD3 R14, P6, PT, R41.reuse, R38, RZ ;  /* 0x00000026290e7210 */ /* 0x040fe20007fde0ff */
[----:B------:R-:W-:Y:S01]  /*d8a0*/  STL [R1+0xabc], R148 ;  /* 0x000abc9401007387 */ /* 0x000fe20000100800 */
[----:B------:R-:W-:Y:S01]  /*d8b0*/  @P0 IMAD.MOV.U32 R28, RZ, RZ, R134 ;  /* 0x000000ffff1c0224 */ /* 0x000fe200078e0086 */
[----:B------:R-:W-:Y:S01]  /*d8c0*/  PRMT R115, RZ, 0x7610, R115 ;  /* 0x00007610ff737816 */ /* 0x000fe20000000073 */
[----:B------:R-:W0:Y:S01]  /*d8d0*/  LDCU UR12, c[0x0][0x3b0] ;  /* 0x00007600ff0c77ac */ /* 0x000e220008000800 */
[----:B------:R0:W-:Y:S04]  /*d8e0*/  STL [R1+0x208], R14 ;  /* 0x0002080e01007387 */ /* 0x0001e80000100800 */
[----:B------:R-:W4:Y:S04]  /*d8f0*/  LDL.LU R143, [R1+0xb2c] ;  /* 0x000b2c00018f7983 */ /* 0x000f280000300800 */
[----:B------:R-:W4:Y:S01]  /*d900*/  LDL.LU R142, [R1+0xb28] ;  /* 0x000b2800018e7983 */ /* 0x000f220000300800 */
[----:B------:R-:W-:-:S05]  /*d910*/  LEA.HI.X.SX32 R15, R41, R35, 0x1, P6 ;  /* 0x00000023290f7211 */ /* 0x000fca00030f0eff */
[----:B------:R0:W-:Y:S04]  /*d920*/  STL [R1+0x204], R15 ;  /* 0x0002040f01007387 */ /* 0x0001e80000100800 */
[----:B---3--:R-:W-:Y:S04]  /*d930*/  STL [R1+0xac0], R147 ;  /* 0x000ac09301007387 */ /* 0x008fe80000100800 */
[----:B------:R-:W3:Y:S04]  /*d940*/  LDL.LU R10, [R1+0xb24] ;  /* 0x000b2400010a7983 */ /* 0x000ee80000300800 */
[----:B------:R-:W3:Y:S04]  /*d950*/  LDL.LU R141, [R1+0xb20] ;  /* 0x000b2000018d7983 */ /* 0x000ee80000300800 */
[----:B--2---:R-:W-:Y:S04]  /*d960*/  STL [R1+0xac4], R145 ;  /* 0x000ac49101007387 */ /* 0x004fe80000100800 */
[----:B------:R-:W2:Y:S04]  /*d970*/  LDL.LU R140, [R1+0xb1c] ;  /* 0x000b1c00018c7983 */ /* 0x000ea80000300800 */
[----:B------:R-:W2:Y:S04]  /*d980*/  LDL.LU R137, [R1+0xb18] ;  /* 0x000b180001897983 */ /* 0x000ea80000300800 */
[----:B----4-:R-:W-:Y:S04]  /*d990*/  STL [R1+0xac8], R144 ;  /* 0x000ac89001007387 */ /* 0x010fe80000100800 */
[----:B------:R-:W4:Y:S04]  /*d9a0*/  LDL.LU R136, [R1+0xb14] ;  /* 0x000b140001887983 */ /* 0x000f280000300800 */
[----:B------:R-:W4:Y:S01]  /*d9b0*/  LDL.LU R134, [R1+0xb10] ;  /* 0x000b100001867983 */ /* 0x000f220000300800 */
[----:B------:R-:W-:-:S06]  /*d9c0*/  PRMT R143, RZ, 0x7610, R143 ;  /* 0x00007610ff8f7816 */ /* 0x000fcc000000008f */
[----:B------:R0:W4:Y:S01]  /*d9d0*/  @P0 LDG.E.U8 R143, desc[UR18][R28.64] ;  /* 0x000000121c8f0981 */ /* 0x000122000c1e1100 */
[----:B------:R-:W-:Y:S01]  /*d9e0*/  PRMT R142, RZ, 0x7610, R142 ;  /* 0x00007610ff8e7816 */ /* 0x000fe2000000008e */
[----:B0-----:R-:W-:Y:S02]  /*d9f0*/  @P0 IMAD.MOV.U32 R28, RZ, RZ, R131 ;  /* 0x000000ffff1c0224 */ /* 0x001fe400078e0083 */
[----:B------:R-:W-:-:S05]  /*da00*/  @P0 IMAD.MOV.U32 R29, RZ, RZ, R133 ;  /* 0x000000ffff1d0224 */ /* 0x000fca00078e0085 */
[----:B------:R0:W4:Y:S01]  /*da10*/  @P0 LDG.E.U8 R142, desc[UR18][R28.64] ;  /* 0x000000121c8e0981 */ /* 0x000122000c1e1100 */
[----:B---3--:R-:W-:Y:S01]  /*da20*/  PRMT R141, RZ, 0x7610, R141 ;  /* 0x00007610ff8d7816 */ /* 0x008fe2000000008d */
[----:B0-----:R-:W-:Y:S02]  /*da30*/  @P0 IMAD.MOV.U32 R28, RZ, RZ, R128 ;  /* 0x000000ffff1c0224 */ /* 0x001fe400078e0080 */
[----:B------:R-:W-:-:S05]  /*da40*/  @P0 IMAD.MOV.U32 R29, RZ, RZ, R129 ;  /* 0x000000ffff1d0224 */ /* 0x000fca00078e0081 */
[----:B------:R0:W3:Y:S02]  /*da50*/  @P0 LDG.E.U8 R141, desc[UR18][R28.64] ;  /* 0x000000121c8d0981 */ /* 0x0000e4000c1e1100 */
[----:B0-----:R-:W-:Y:S02]  /*da60*/  @P0 IMAD.MOV.U32 R28, RZ, RZ, R124 ;  /* 0x000000ffff1c0224 */ /* 0x001fe400078e007c */
[----:B------:R-:W-:Y:S01]  /*da70*/  @P0 IMAD.MOV.U32 R29, RZ, RZ, R127 ;  /* 0x000000ffff1d0224 */ /* 0x000fe200078e007f */
[----:B--2---:R-:W-:Y:S02]  /*da80*/  PRMT R140, RZ, 0x7610, R140 ;  /* 0x00007610ff8c7816 */ /* 0x004fe4000000008c */
[----:B------:R-:W-:-:S04]  /*da90*/  PRMT R137, RZ, 0x7610, R137 ;  /* 0x00007610ff897816 */ /* 0x000fc80000000089 */
[----:B------:R0:W2:Y:S02]  /*daa0*/  @P0 LDG.E.U8 R140, desc[UR18][R28.64] ;  /* 0x000000121c8c0981 */ /* 0x0000a4000c1e1100 */
[----:B0-----:R-:W-:Y:S02]  /*dab0*/  @P0 IMAD.MOV.U32 R28, RZ, RZ, R121 ;  /* 0x000000ffff1c0224 */ /* 0x001fe400078e0079 */
[----:B------:R-:W-:-:S05]  /*dac0*/  @P0 IMAD.MOV.U32 R29, RZ, RZ, R122 ;  /* 0x000000ffff1d0224 */ /* 0x000fca00078e007a */
[----:B------:R0:W2:Y:S02]  /*dad0*/  @P0 LDG.E.U8 R137, desc[UR18][R28.64] ;  /* 0x000000121c890981 */ /* 0x0000a4000c1e1100 */
[----:B0-----:R-:W-:Y:S02]  /*dae0*/  @P0 IMAD.MOV.U32 R28, RZ, RZ, R84 ;  /* 0x000000ffff1c0224 */ /* 0x001fe400078e0054 */
[----:B------:R-:W-:Y:S01]  /*daf0*/  @P0 IMAD.MOV.U32 R29, RZ, RZ, R49 ;  /* 0x000000ffff1d0224 */ /* 0x000fe200078e0031 */
[----:B----4-:R-:W-:-:S06]  /*db00*/  PRMT R136, RZ, 0x7610, R136 ;  /* 0x00007610ff887816 */ /* 0x010fcc0000000088 */
[----:B------:R-:W4:Y:S04]  /*db10*/  @P0 LDG.E.U8 R136, desc[UR18][R28.64] ;  /* 0x000000121c880981 */ /* 0x000f28000c1e1100 */
[----:B------:R-:W-:Y:S04]  /*db20*/  STL [R1+0xacc], R143 ;  /* 0x000acc8f01007387 */ /* 0x000fe80000100800 */
[----:B------:R-:W4:Y:S04]  /*db30*/  LDL.LU R133, [R1+0xb0c] ;  /* 0x000b0c0001857983 */ /* 0x000f280000300800 */
[----:B------:R-:W4:Y:S01]  /*db40*/  LDL.LU R131, [R1+0xb08] ;  /* 0x000b080001837983 */ /* 0x000f220000300800 */
[----:B------:R-:W-:-:S03]  /*db50*/  ISETP.GT.U32.AND P6, PT, R39, R34, PT ;  /* 0x000000222700720c */ /* 0x000fc60003fc4070 */
[----:B------:R-:W-:Y:S04]  /*db60*/  STL [R1+0xad0], R142 ;  /* 0x000ad08e01007387 */ /* 0x000fe80000100800 */
[----:B------:R-:W4:Y:S04]  /*db70*/  LDL.LU R129, [R1+0xb04] ;  /* 0x000b040001817983 */ /* 0x000f280000300800 */
[----:B------:R-:W4:Y:S02]  /*db80*/  LDL.LU R128, [R1+0xb00] ;  /* 0x000b000001807983 */ /* 0x000f240000300800 */
[----:B------:R-:W-:-:S02]  /*db90*/  @!P6 IMAD.IADD R34, R34, 0x1, -R39 ;  /* 0x000000012222e824 */ /* 0x000fc400078e0a27 */
[----:B---3--:R-:W-:Y:S04]  /*dba0*/  STL [R1+0xad4], R141 ;  /* 0x000ad48d01007387 */ /* 0x008fe80000100800 */
[----:B------:R-:W3:Y:S01]  /*dbb0*/  LDL.LU R127, [R1+0xafc] ;  /* 0x000afc00017f7983 */ /* 0x000ee20000300800 */
[----:B------:R-:W-:-:S03]  /*dbc0*/  ISETP.GT.U32.AND P6, PT, R39, R34, PT ;  /* 0x000000222700720c */ /* 0x000fc60003fc4070 */
[----:B------:R-:W3:Y:S10]  /*dbd0*/  LDL.LU R124, [R1+0xaf8] ;  /* 0x000af800017c7983 */ /* 0x000ef40000300800 */
[----:B------:R-:W-:Y:S01]  /*dbe0*/  @!P6 IMAD.IADD R34, R34, 0x1, -R39 ;  /* 0x000000012222e824 */ /* 0x000fe200078e0a27 */
[----:B------:R-:W-:Y:S01]  /*dbf0*/  ISETP.GE.AND P6, PT, R120, RZ, PT ;  /* 0x000000ff7800720c */ /* 0x000fe20003fc6270 */
[----:B--2---:R-:W-:Y:S04]  /*dc00*/  STL [R1+0xad8], R140 ;  /* 0x000ad88c01007387 */ /* 0x004fe80000100800 */
[----:B------:R-:W2:Y:S04]  /*dc10*/  LDL.LU R122, [R1+0xaf4] ;  /* 0x000af400017a7983 */ /* 0x000ea80000300800 */
[----:B------:R-:W2:Y:S04]  /*dc20*/  LDL.LU R121, [R1+0xaf0] ;  /* 0x000af00001797983 */ /* 0x000ea80000300800 */
[----:B------:R-:W-:Y:S04]  /*dc30*/  STL [R1+0xadc], R137 ;  /* 0x000adc8901007387 */ /* 0x000fe80000100800 */
[----:B----4-:R-:W-:Y:S04]  /*dc40*/  STL [R1+0xae0], R136 ;  /* 0x000ae08801007387 */ /* 0x010fe80000100800 */
[----:B------:R-:W4:Y:S01]  /*dc50*/  LDL.LU R120, [R1+0xaec] ;  /* 0x000aec0001787983 */ /* 0x000f220000300800 */
[----:B------:R-:W-:Y:S01]  /*dc60*/  PRMT R134, RZ, 0x7610, R134 ;  /* 0x00007610ff867816 */ /* 0x000fe20000000086 */
[----:B------:R-:W-:-:S02]  /*dc70*/  @P0 IMAD.MOV.U32 R28, RZ, RZ, R55 ;  /* 0x000000ffff1c0224 */ /* 0x000fc400078e0037 */
[----:B------:R-:W-:-:S05]  /*dc80*/  @P0 IMAD.MOV.U32 R29, RZ, RZ, R52 ;  /* 0x000000ffff1d0224 */ /* 0x000fca00078e0034 */
[----:B------:R0:W4:Y:S01]  /*dc90*/  @P0 LDG.E.U8 R134, desc[UR18][R28.64] ;  /* 0x000000121c860981 */ /* 0x000122000c1e1100 */
[----:B------:R-:W-:Y:S01]  /*dca0*/  PRMT R133, RZ, 0x7610, R133 ;  /* 0x00007610ff857816 */ /* 0x000fe20000000085 */
[----:B0-----:R-:W-:Y:S02]  /*dcb0*/  @P0 IMAD.MOV.U32 R28, RZ, RZ, R59 ;  /* 0x000000ffff1c0224 */ /* 0x001fe400078e003b */
[----:B------:R-:W-:Y:S01]  /*dcc0*/  @P0 IMAD.MOV.U32 R29, RZ, RZ, R80 ;  /* 0x000000ffff1d0224 */ /* 0x000fe200078e0050 */
[----:B------:R-:W-:-:S04]  /*dcd0*/  PRMT R131, RZ, 0x7610, R131 ;  /* 0x00007610ff837816 */ /* 0x000fc80000000083 */
[----:B------:R0:W4:Y:S02]  /*dce0*/  @P0 LDG.E.U8 R133, desc[UR18][R28.64] ;  /* 0x000000121c850981 */ /* 0x000124000c1e1100 */
[----:B0-----:R-:W-:Y:S02]  /*dcf0*/  @P0 IMAD.MOV.U32 R28, RZ, RZ, R58 ;  /* 0x000000ffff1c0224 */ /* 0x001fe400078e003a */
[----:B------:R-:W-:Y:S01]  /*dd00*/  @P0 IMAD.MOV.U32 R29, RZ, RZ, R63 ;  /* 0x000000ffff1d0224 */ /* 0x000fe200078e003f */
[----:B------:R-:W-:-:S04]  /*dd10*/  PRMT R129, RZ, 0x7610, R129 ;  /* 0x00007610ff817816 */ /* 0x000fc80000000081 */
        /* <DEDUP_REMOVED lines=8> */
[----:B------:R0:W3:Y:S01]  /*dda0*/  @P0 LDG.E.U8 R128, desc[UR18][R28.64] ;  /* 0x000000121c800981 */ /* 0x0000e2000c1e1100 */
[----:B------:R-:W-:Y:S01]  /*ddb0*/  PRMT R124, RZ, 0x7610, R124 ;  /* 0x00007610ff7c7816 */ /* 0x000fe2000000007c */
[----:B0-----:R-:W-:Y:S02]  /*ddc0*/  @P0 IMAD.MOV.U32 R28, RZ, RZ, R66 ;  /* 0x000000ffff1c0224 */ /* 0x001fe400078e0042 */
[----:B------:R-:W-:-:S05]  /*ddd0*/  @P0 IMAD.MOV.U32 R29, RZ, RZ, R79 ;  /* 0x000000ffff1d0224 */ /* 0x000fca00078e004f */
[----:B------:R0:W3:Y:S02]  /*dde0*/  @P0 LDG.E.U8 R127, desc[UR18][R28.64] ;  /* 0x000000121c7f0981 */ /* 0x0000e4000c1e1100 */
[----:B0-----:R-:W-:Y:S02]  /*ddf0*/  @P0 IMAD.MOV.U32 R28, RZ, RZ, R70 ;  /* 0x000000ffff1c0224 */ /* 0x001fe400078e0046 */
[----:B------:R-:W-:-:S05]  /*de00*/  @P0 IMAD.MOV.U32 R29, RZ, RZ, R83 ;  /* 0x000000ffff1d0224 */ /* 0x000fca00078e0053 */
[----:B------:R0:W3:Y:S02]  /*de10*/  @P0 LDG.E.U8 R124, desc[UR18][R28.64] ;  /* 0x000000121c7c0981 */ /* 0x0000e4000c1e1100 */
[----:B0-----:R-:W-:Y:S02]  /*de20*/  @P0 IMAD.MOV.U32 R28, RZ, RZ, R74 ;  /* 0x000000ffff1c0224 */ /* 0x001fe400078e004a */
[----:B------:R-:W-:Y:S01]  /*de30*/  @P0 IMAD.MOV.U32 R29, RZ, RZ, R57 ;  /* 0x000000ffff1d0224 */ /* 0x000fe200078e0039 */
[----:B------:R-:W-:Y:S02]  /*de40*/  PRMT R117, RZ, 0x7610, R117 ;  /* 0x00007610ff757816 */ /* 0x000fe40000000075 */
[----:B------:R-:W-:Y:S02]  /*de50*/  PRMT R114, RZ, 0x7610, R114 ;  /* 0x00007610ff727816 */ /* 0x000fe40000000072 */
[----:B------:R-:W-:Y:S02]  /*de60*/  PRMT R113, RZ, 0x7610, R113 ;  /* 0x00007610ff717816 */ /* 0x000fe40000000071 */
[----:B------:R-:W-:-:S02]  /*de70*/  PRMT R109, RZ, 0x7610, R109 ;  /* 0x00007610ff6d7816 */ /* 0x000fc4000000006d */
[----:B------:R-:W-:Y:S02]  /*de80*/  PRMT R108, RZ, 0x7610, R108 ;  /* 0x00007610ff6c7816 */ /* 0x000fe4000000006c */
[----:B------:R-:W-:Y:S02]  /*de90*/  PRMT R107, RZ, 0x7610, R107 ;  /* 0x00007610ff6b7816 */ /* 0x000fe4000000006b */
[----:B------:R-:W-:Y:S02]  /*dea0*/  PRMT R106, RZ, 0x7610, R106 ;  /* 0x00007610ff6a7816 */ /* 0x000fe4000000006a */
[----:B------:R-:W-:Y:S02]  /*deb0*/  PRMT R103, RZ, 0x7610, R103 ;  /* 0x00007610ff677816 */ /* 0x000fe40000000067 */
[----:B------:R-:W-:Y:S02]  /*dec0*/  PRMT R102, RZ, 0x7610, R102 ;  /* 0x00007610ff667816 */ /* 0x000fe40000000066 */
[----:B--2---:R-:W-:-:S02]  /*ded0*/  PRMT R122, RZ, 0x7610, R122 ;  /* 0x00007610ff7a7816 */ /* 0x004fc4000000007a */
        /* <DEDUP_REMOVED lines=8> */
[----:B------:R0:W4:Y:S02]  /*df60*/  @P0 LDG.E.U8 R120, desc[UR18][R28.64] ;  /* 0x000000121c780981 */ /* 0x000124000c1e1100 */
[----:B0-----:R-:W-:Y:S02]  /*df70*/  @P0 IMAD.MOV.U32 R28, RZ, RZ, R86 ;  /* 0x000000ffff1c0224 */ /* 0x001fe400078e0056 */
[----:B------:R-:W-:-:S05]  /*df80*/  @P0 IMAD.MOV.U32 R29, RZ, RZ, R53 ;  /* 0x000000ffff1d0224 */ /* 0x000fca00078e0035 */
[----:B------:R0:W2:Y:S02]  /*df90*/  @P0 LDG.E.U8 R117, desc[UR18][R28.64] ;  /* 0x000000121c750981 */ /* 0x0000a4000c1e1100 */
        /* <DEDUP_REMOVED lines=26> */
[----:B------:R0:W2:Y:S01]  /*e140*/  @P0 LDG.E.U8 R103, desc[UR18][R28.64] ;  /* 0x000000121c670981 */ /* 0x0000a2000c1e1100 */
[----:B------:R-:W-:Y:S01]  /*e150*/  PRMT R101, RZ, 0x7610, R101 ;  /* 0x00007610ff657816 */ /* 0x000fe20000000065 */
        /* <DEDUP_REMOVED lines=30> */
[----:B------:R0:W2:Y:S02]  /*e340*/  @P0 LDG.E.U8 R97, desc[UR18][R28.64] ;  /* 0x000000121c610981 */ /* 0x0000a4000c1e1100 */
[----:B0-----:R-:W-:Y:S02]  /*e350*/  @P0 IMAD.MOV.U32 R28, RZ, RZ, R14 ;  /* 0x000000ffff1c0224 */ /* 0x001fe400078e000e */
[----:B------:R-:W-:-:S05]  /*e360*/  @P0 IMAD.MOV.U32 R29, RZ, RZ, R15 ;  /* 0x000000ffff1d0224 */ /* 0x000fca00078e000f */
[----:B------:R0:W2:Y:S01]  /*e370*/  @P0 LDG.E.U8 R96, desc[UR18][R28.64] ;  /* 0x000000121c600981 */ /* 0x0000a2000c1e1100 */
[----:B------:R-:W-:Y:S01]  /*e380*/  @!P6 IMAD.MOV R34, RZ, RZ, -R34 ;  /* 0x000000ffff22e224 */ /* 0x000fe200078e0a22 */
        /* <DEDUP_REMOVED lines=8> */
[----:B------:R-:W-:Y:S02]  /*e410*/  ISETP.GT.U32.AND P6, PT, R39, R32, PT ;  /* 0x000000202700720c */ /* 0x000fe40003fc4070 */
[----:B------:R-:W-:-:S11]  /*e420*/  SEL R34, R5, R34, !P3 ;  /* 0x0000002205227207 */ /* 0x000fd60005800000 */
[----:B------:R-:W-:Y:S01]  /*e430*/  @!P6 IMAD.IADD R32, R32, 0x1, -R39 ;  /* 0x000000012020e824 */ /* 0x000fe200078e0a27 */
[----:B------:R-:W-:Y:S01]  /*e440*/  ISETP.GE.AND P6, PT, R22, RZ, PT ;  /* 0x000000ff1600720c */ /* 0x000fe20003fc6270 */
[----:B-1----:R-:W-:Y:S01]  /*e450*/  IMAD R34, R34, UR5, RZ ;  /* 0x0000000522227c24 */ /* 0x002fe2000f8e02ff */
[----:B------:R-:W-:-:S05]  /*e460*/  SEL R33, R5, R33, !P3 ;  /* 0x0000002105217207 */ /* 0x000fca0005800000 */
[----:B------:R-:W-:-:S06]  /*e470*/  IMAD R33, R33, UR12, RZ ;  /* 0x0000000c21217c24 */ /* 0x000fcc000f8e02ff */
[----:B------:R-:W-:Y:S01]  /*e480*/  @!P6 IMAD.MOV R32, RZ, RZ, -R32 ;  /* 0x000000ffff20e224 */ /* 0x000fe200078e0a20 */
[-C--:B------:R-:W-:Y:S01]  /*e490*/  IADD3 R16, P6, PT, R34, R38.reuse, RZ ;  /* 0x0000002622107210 */ /* 0x080fe20007fde0ff */
[----:B------:R-:W-:Y:S01]  /*e4a0*/  IMAD R30, R36, 0x57, RZ ;  /* 0x00000057241e7824 */ /* 0x000fe200078e02ff */
[----:B------:R-:W-:Y:S01]  /*e4b0*/  STL [R1+0xae4], R134 ;  /* 0x000ae48601007387 */ /* 0x000fe20000100800 */
[----:B------:R-:W-:Y:S02]  /*e4c0*/  PRMT R95, RZ, 0x7610, R95 ;  /* 0x00007610ff5f7816 */ /* 0x000fe4000000005f */
[----:B------:R-:W-:Y:S01]  /*e4d0*/  PRMT R94, RZ, 0x7610, R94 ;  /* 0x00007610ff5e7816 */ /* 0x000fe2000000005e */
[----:B------:R-:W3:Y:S01]  /*e4e0*/  LDL.LU R13, [R1+0xae8] ;  /* 0x000ae800010d7983 */ /* 0x000ee20000300800 */
[-C--:B------:R-:W-:Y:S02]  /*e4f0*/  LEA.HI.X.SX32 R17, R34, R35.reuse, 0x1, P6 ;  /* 0x0000002322117211 */ /* 0x080fe400030f0eff */
[----:B------:R-:W-:Y:S01]  /*e500*/  PRMT R92, RZ, 0x7610, R92 ;  /* 0x00007610ff5c7816 */ /* 0x000fe2000000005c */
[----:B------:R-:W-:Y:S01]  /*e510*/  IMAD R31, R36, 0x67, RZ ;  /* 0x00000067241f7824 */ /* 0x000fe200078e02ff */
[C---:B------:R-:W-:Y:S01]  /*e520*/  IADD3 R14, P6, PT, R33.reuse, R38, RZ ;  /* 0x00000026210e7210 */ /* 0x040fe20007fde0ff */
[----:B0-----:R-:W-:Y:S01]  /*e530*/  @P0 IMAD.MOV.U32 R28, RZ, RZ, R16 ;  /* 0x000000ffff1c0224 */ /* 0x001fe200078e0010 */
[----:B------:R-:W-:Y:S01]  /*e540*/  PRMT R93, RZ, 0x7610, R93 ;  /* 0x00007610ff5d7816 */ /* 0x000fe2000000005d */
[----:B------:R-:W-:Y:S01]  /*e550*/  @P0 IMAD.MOV.U32 R29, RZ, RZ, R17 ;  /* 0x000000ffff1d0224 */ /* 0x000fe200078e0011 */
[----:B------:R-:W-:-:S02]  /*e560*/  LEA.HI.X.SX32 R15, R33, R35, 0x1, P6 ;  /* 0x00000023210f7211 */ /* 0x000fc400030f0eff */
[----:B------:R-:W-:Y:S02]  /*e570*/  PRMT R91, RZ, 0x7610, R91 ;  /* 0x00007610ff5b7816 */ /* 0x000fe4000000005b */
[----:B------:R-:W-:Y:S01]  /*e580*/  PRMT R90, RZ, 0x7610, R90 ;  /* 0x00007610ff5a7816 */ /* 0x000fe2000000005a */
[----:B------:R0:W3:Y:S01]  /*e590*/  @P0 LDG.E.U8 R95, desc[UR18][R28.64] ;  /* 0x000000121c5f0981 */ /* 0x0000e2000c1e1100 */
[----:B------:R-:W-:Y:S02]  /*e5a0*/  SEL R32, R5, R32, !P3 ;  /* 0x0000002005207207 */ /* 0x000fe40005800000 */
[----:B------:R-:W-:Y:S02]  /*e5b0*/  PRMT R89, RZ, 0x7610, R89 ;  /* 0x00007610ff597816 */ /* 0x000fe40000000059 */
[----:B------:R-:W-:Y:S01]  /*e5c0*/  PRMT R88, RZ, 0x7610, R88 ;  /* 0x00007610ff587816 */ /* 0x000fe20000000058 */
[----:B------:R-:W-:Y:S01]  /*e5d0*/  IMAD R32, R32, UR13, RZ ;  /* 0x0000000d20207c24 */ /* 0x000fe2000f8e02ff */
[----:B------:R-:W1:Y:S01]  /*e5e0*/  S2R R149, SR_TID.X ;  /* 0x0000000000957919 */ /* 0x000e620000002100 */
[----:B------:R-:W-:-:S02]  /*e5f0*/  VIADD R37, R0, 0x6 ;  /* 0x0000000600257836 */ /* 0x000fc40000000000 */
[C---:B------:R-:W-:Y:S02]  /*e600*/  VIADD R165, R0.reuse, 0x7 ;  /* 0x0000000700a57836 */ /* 0x040fe40000000000 */
[C---:B------:R-:W-:Y:S02]  /*e610*/  VIADD R123, R0.reuse, 0xe ;  /* 0x0000000e007b7836 */ /* 0x040fe40000000000 */
[C---:B------:R-:W-:Y:S02]  /*e620*/  VIADD R119, R0.reuse, 0xf ;  /* 0x0000000f00777836 */ /* 0x040fe40000000000 */
[C---:B------:R-:W-:Y:S02]  /*e630*/  VIADD R26, R0.reuse, 0x15 ;  /* 0x00000015001a7836 */ /* 0x040fe40000000000 */
[C---:B------:R-:W-:Y:S02]  /*e640*/  VIADD R27, R0.reuse, 0x16 ;  /* 0x00000016001b7836 */ /* 0x040fe40000000000 */
[----:B------:R-:W-:Y:S01]  /*e650*/  VIADD R164, R0, 0x17 ;  /* 0x0000001700a47836 */ /* 0x000fe20000000000 */
[----:B------:R-:W-:-:S04]  /*e660*/  @!UP1 UIADD3 UR4, UPT, UPT, -UR4, 0x100000, URZ ;  /* 0x0010000004049890 */ /* 0x000fc8000fffe1ff */
[----:B------:R-:W-:Y:S02]  /*e670*/  @!UP1 USHF.L.U32 UR5, UR4, 0xb, URZ ;  /* 0x0000000b04059899 */ /* 0x000fe400080006ff */
[----:B------:R-:W-:Y:S01]  /*e680*/  @!UP1 USHF.L.U32 UR4, UR4, 0x1, URZ ;  /* 0x0000000104049899 */ /* 0x000fe200080006ff */
[----:B0-----:R-:W-:Y:S01]  /*e690*/  @P0 IMAD.MOV.U32 R28, RZ, RZ, R14 ;  /* 0x000000ffff1c0224 */ /* 0x001fe200078e000e */
[----:B------:R-:W-:Y:S01]  /*e6a0*/  PRMT R87, RZ, 0x7610, R87 ;  /* 0x00007610ff577816 */ /* 0x000fe20000000057 */
[----:B------:R-:W-:Y:S01]  /*e6b0*/  @P0 IMAD.MOV.U32 R29, RZ, RZ, R15 ;  /* 0x000000ffff1d0224 */ /* 0x000fe200078e000f */
[----:B------:R-:W0:Y:S04]  /*e6c0*/  LDCU UR12, c[0x0][0x3b0] ;  /* 0x00007600ff0c77ac */ /* 0x000e280008000800 */
[----:B------:R0:W3:Y:S04]  /*e6d0*/  @P0 LDG.E.U8 R94, desc[UR18][R28.64] ;  /* 0x000000121c5e0981 */ /* 0x0000e8000c1e1100 */
[----:B--2---:R-:W-:Y:S01]  /*e6e0*/  STL [R1+0xa90], R96 ;  /* 0x000a906001007387 */ /* 0x004fe20000100800 */
[----:B------:R-:W-:Y:S01]  /*e6f0*/  VIADD R163, R0, 0x1d ;  /* 0x0000001d00a37836 */ /* 0x000fe20000000000 */
[----:B------:R-:W2:Y:S02]  /*e700*/  LDCU UR13, c[0x0][0x3b0] ;  /* 0x00007600ff0d77ac */ /* 0x000ea40008000800 */
[----:B------:R0:W-:Y:S04]  /*e710*/  STL [R1+0x268], R16 ;  /* 0x0002681001007387 */ /* 0x0001e80000100800 */
[----:B------:R1:W-:Y:S01]  /*e720*/  STL [R1+0x264], R17 ;  /* 0x0002641101007387 */ /* 0x0003e20000100800 */
[----:B0-----:R-:W-:-:S04]  /*e730*/  IADD3 R16, P6, PT, R30, R2, RZ ;  /* 0x000000021e107210 */ /* 0x001fc80007fde0ff */
[----:B-1----:R-:W-:Y:S01]  /*e740*/  LEA.HI.X.SX32 R17, R30, R3, 0x1, P6 ;  /* 0x000000031e117211 */ /* 0x002fe200030f0eff */
[----:B------:R0:W-:Y:S01]  /*e750*/  STL [R1+0x2a8], R14 ;  /* 0x0002a80e01007387 */ /* 0x0001e20000100800 */
[----:B------:R-:W-:Y:S02]  /*e760*/  @!P4 IMAD.MOV.U32 R28, RZ, RZ, R16 ;  /* 0x000000ffff1cc224 */ /* 0x000fe400078e0010 */
[----:B------:R-:W-:Y:S02]  /*e770*/  IMAD R30, R36, 0x5f, RZ ;  /* 0x0000005f241e7824 */ /* 0x000fe400078e02ff */
[----:B------:R-:W-:Y:S01]  /*e780*/  @!P4 IMAD.MOV.U32 R29, RZ, RZ, R17 ;  /* 0x000000ffff1dc224 */ /* 0x000fe200078e0011 */
[----:B------:R1:W-:Y:S01]  /*e790*/  STL [R1+0x2a4], R15 ;  /* 0x0002a40f01007387 */ /* 0x0003e20000100800 */
[----:B0-----:R-:W-:-:S03]  /*e7a0*/  IADD3 R14, P6, PT, R32, R38, RZ ;  /* 0x00000026200e7210 */ /* 0x001fc60007fde0ff */
[----:B------:R0:W-:Y:S04]  /*e7b0*/  STL [R1+0xf8], R16 ;  /* 0x0000f81001007387 */ /* 0x0001e80000100800 */
[----:B------:R2:W3:Y:S01]  /*e7c0*/  @!P4 LDG.E.U8 R92, desc[UR18][R28.64] ;  /* 0x000000121c5cc981 */ /* 0x0004e2000c1e1100 */
[----:B-1----:R-:W-:Y:S02]  /*e7d0*/  LEA.HI.X.SX32 R15, R32, R35, 0x1, P6 ;  /* 0x00000023200f7211 */ /* 0x002fe400030f0eff */
[C---:B0-----:R-:W-:Y:S01]  /*e7e0*/  IADD3 R16, P4, PT, R30.reuse, R2, RZ ;  /* 0x000000021e107210 */ /* 0x041fe20007f9e0ff */
[----:B------:R0:W-:Y:S01]  /*e7f0*/  STL [R1+0xf4], R17 ;  /* 0x0000f41101007387 */ /* 0x0001e20000100800 */
[----:B--2---:R-:W-:Y:S02]  /*e800*/  @P0 IMAD.MOV.U32 R28, RZ, RZ, R14 ;  /* 0x000000ffff1c0224 */ /* 0x004fe400078e000e */
[----:B------:R-:W-:Y:S01]  /*e810*/  @P0 IMAD.MOV.U32 R29, RZ, RZ, R15 ;  /* 0x000000ffff1d0224 */ /* 0x000fe200078e000f */
[----:B------:R1:W-:Y:S01]  /*e820*/  STL [R1+0x2e8], R14 ;  /* 0x0002e80e01007387 */ /* 0x0003e20000100800 */
[----:B0-----:R-:W-:-:S03]  /*e830*/  LEA.HI.X.SX32 R17, R30, R3, 0x1, P4 ;  /* 0x000000031e117211 */ /* 0x001fc600020f0eff */
[----:B------:R0:W2:Y:S01]  /*e840*/  @P0 LDG.E.U8 R93, desc[UR18][R28.64] ;  /* 0x000000121c5d0981 */ /* 0x0000a2000c1e1100 */
[----:B-1----:R-:W-:-:S03]  /*e850*/  IADD3 R14, P6, PT, R31, R2, RZ ;  /* 0x000000021f0e7210 */ /* 0x002fc60007fde0ff */
[----:B------:R1:W-:Y:S01]  /*e860*/  STL [R1+0x2e4], R15 ;  /* 0x0002e40f01007387 */ /* 0x0003e20000100800 */
[----:B0-----:R-:W-:Y:S02]  /*e870*/  @!P5 IMAD.MOV.U32 R28, RZ, RZ, R16 ;  /* 0x000000ffff1cd224 */ /* 0x001fe400078e0010 */
[----:B------:R-:W-:Y:S01]  /*e880*/  @!P5 IMAD.MOV.U32 R29, RZ, RZ, R17 ;  /* 0x000000ffff1dd224 */ /* 0x000fe200078e0011 */
[----:B-1----:R-:W-:-:S04]  /*e890*/  LEA.HI.X.SX32 R15, R31, R3, 0x1, P6 ;  /* 0x000000031f0f7211 */ /* 0x002fc800030f0eff */
[----:B------:R0:W2:Y:S02]  /*e8a0*/  @!P5 LDG.E.U8 R91, desc[UR18][R28.64] ;  /* 0x000000121c5bd981 */ /* 0x0000a4000c1e1100 */
[----:B0-----:R-:W-:Y:S02]  /*e8b0*/  @!P2 IMAD.MOV.U32 R28, RZ, RZ, R14 ;  /* 0x000000ffff1ca224 */ /* 0x001fe400078e000e */
[----:B------:R-:W-:-:S05]  /*e8c0*/  @!P2 IMAD.MOV.U32 R29, RZ, RZ, R15 ;  /* 0x000000ffff1da224 */ /* 0x000fca00078e000f */
[----:B------:R0:W2:Y:S02]  /*e8d0*/  @!P2 LDG.E.U8 R90, desc[UR18][R28.64] ;  /* 0x000000121c5aa981 */ /* 0x0000a4000c1e1100 */
[----:B0-----:R-:W-:Y:S02]  /*e8e0*/  VIADD R28, R12, 0xffffff90 ;  /* 0xffffff900c1c7836 */ /* 0x001fe40000000000 */
[----:B------:R-:W-:Y:S03]  /*e8f0*/  STL [R1+0x100], R16 ;  /* 0x0001001001007387 */ /* 0x000fe60000100800 */
[----:B------:R-:W-:Y:S01]  /*e900*/  ISETP.GE.U32.AND P2, PT, R28, 0x7fffff11, PT ;  /* 0x7fffff111c00780c */ /* 0x000fe20003f46070 */
[----:B------:R-:W-:Y:S01]  /*e910*/  IMAD R28, R36, 0x6f, RZ ;  /* 0x0000006f241c7824 */ /* 0x000fe200078e02ff */
[----:B------:R0:W-:Y:S04]  /*e920*/  STL [R1+0x108], R14 ;  /* 0x0001080e01007387 */ /* 0x0001e80000100800 */
[----:B------:R-:W-:Y:S01]  /*e930*/  STL [R1+0xfc], R17 ;  /* 0x0000fc1101007387 */ /* 0x000fe20000100800 */
[----:B0-----:R-:W-:-:S03]  /*e940*/  IADD3 R14, P4, PT, R28, R2, RZ ;  /* 0x000000021c0e7210 */ /* 0x001fc60007f9e0ff */
[----:B------:R0:W-:Y:S02]  /*e950*/  STL [R1+0x104], R15 ;  /* 0x0001040f01007387 */ /* 0x0001e40000100800 */
[----:B0-----:R-:W-:Y:S01]  /*e960*/  LEA.HI.X.SX32 R15, R28, R3, 0x1, P4 ;  /* 0x000000031c0f7211 */ /* 0x001fe200020f0eff */
[----:B------:R-:W-:-:S04]  /*e970*/  @!P2 IMAD.MOV.U32 R28, RZ, RZ, R14 ;  /* 0x000000ffff1ca224 */ /* 0x000fc800078e000e */
[----:B------:R-:W-:-:S05]  /*e980*/  @!P2 IMAD.MOV.U32 R29, RZ, RZ, R15 ;  /* 0x000000ffff1da224 */ /* 0x000fca00078e000f */
[----:B------:R0:W2:Y:S02]  /*e990*/  @!P2 LDG.E.U8 R89, desc[UR18][R28.64] ;  /* 0x000000121c59a981 */ /* 0x0000a4000c1e1100 */
[----:B0-----:R-:W-:-:S05]  /*e9a0*/  VIADD R28, R12, 0xffffff88 ;  /* 0xffffff880c1c7836 */ /* 0x001fca0000000000 */
[----:B------:R-:W-:Y:S01]  /*e9b0*/  ISETP.GE.U32.AND P2, PT, R28, 0x7fffff09, PT ;  /* 0x7fffff091c00780c */ /* 0x000fe20003f46070 */
[----:B------:R-:W-:Y:S01]  /*e9c0*/  IMAD R28, R36, 0x77, RZ ;  /* 0x00000077241c7824 */ /* 0x000fe200078e02ff */
[----:B------:R0:W-:Y:S04]  /*e9d0*/  STL [R1+0x110], R14 ;  /* 0x0001100e01007387 */ /* 0x0001e80000100800 */
[----:B------:R1:W-:Y:S01]  /*e9e0*/  STL [R1+0x10c], R15 ;  /* 0x00010c0f01007387 */ /* 0x0003e20000100800 */
[----:B0-----:R-:W-:-:S04]  /*e9f0*/  IADD3 R14, P4, PT, R28, R2, RZ ;  /* 0x000000021c0e7210 */ /* 0x001fc80007f9e0ff */
[----:B-1----:R-:W-:Y:S02]  /*ea00*/  LEA.HI.X.SX32 R15, R28, R3, 0x1, P4 ;  /* 0x000000031c0f7211 */ /* 0x002fe400020f0eff */
[----:B------:R-:W-:-:S03]  /*ea10*/  @!P2 IMAD.MOV.U32 R28, RZ, RZ, R14 ;  /* 0x000000ffff1ca224 */ /* 0x000fc600078e000e */
[----:B------:R-:W-:-:S05]  /*ea20*/  @!P2 IMAD.MOV.U32 R29, RZ, RZ, R15 ;  /* 0x000000ffff1da224 */ /* 0x000fca00078e000f */
[----:B------:R0:W2:Y:S02]  /*ea30*/  @!P2 LDG.E.U8 R88, desc[UR18][R28.64] ;  /* 0x000000121c58a981 */ /* 0x0000a4000c1e1100 */
[----:B0-----:R-:W-:-:S05]  /*ea40*/  VIADD R28, R12, 0xffffff80 ;  /* 0xffffff800c1c7836 */ /* 0x001fca0000000000 */
[----:B------:R-:W-:Y:S01]  /*ea50*/  ISETP.GE.U32.AND P2, PT, R28, 0x7fffff01, PT ;  /* 0x7fffff011c00780c */ /* 0x000fe20003f46070 */
[----:B------:R-:W-:Y:S01]  /*ea60*/  IMAD R28, R36, 0x7f, RZ ;  /* 0x0000007f241c7824 */ /* 0x000fe200078e02ff */
[----:B------:R0:W-:Y:S04]  /*ea70*/  STL [R1+0x118], R14 ;  /* 0x0001180e01007387 */ /* 0x0001e80000100800 */
[C---:B------:R-:W-:Y:S01]  /*ea80*/  IADD3 R12, P4, PT, R28.reuse, R2, RZ ;  /* 0x000000021c0c7210 */ /* 0x040fe20007f9e0ff */
[----:B------:R-:W-:Y:S03]  /*ea90*/  STL [R1+0x114], R15 ;  /* 0x0001140f01007387 */ /* 0x000fe60000100800 */
[----:B0-----:R-:W-:Y:S01]  /*eaa0*/  LEA.HI.X.SX32 R14, R28, R3, 0x1, P4 ;  /* 0x000000031c0e7211 */ /* 0x001fe200020f0eff */
[----:B------:R0:W-:Y:S02]  /*eab0*/  STL [R1+0x120], R12 ;  /* 0x0001200c01007387 */ /* 0x0001e40000100800 */
[----:B------:R-:W-:-:S02]  /*eac0*/  @!P2 IMAD.MOV.U32 R28, RZ, RZ, R12 ;  /* 0x000000ffff1ca224 */ /* 0x000fc400078e000c */
[----:B------:R1:W-:Y:S04]  /*ead0*/  STL [R1+0x11c], R14 ;  /* 0x00011c0e01007387 */ /* 0x0003e80000100800 */
[----:B0-----:R-:W2:Y:S04]  /*eae0*/  LDL.LU R12, [R1+0x2f0] ;  /* 0x0002f000010c7983 */ /* 0x001ea80000300800 */
[----:B------:R-:W3:Y:S04]  /*eaf0*/  LDL.LU R16, [R1+0x2f4] ;  /* 0x0002f40001107983 */ /* 0x000ee80000300800 */
[----:B------:R-:W3:Y:S01]  /*eb00*/  LDL.LU R138, [R1+0x2fc] ;  /* 0x0002fc00018a7983 */ /* 0x000ee20000300800 */
[----:B------:R-:W-:-:S03]  /*eb10*/  @!P2 IMAD.MOV.U32 R29, RZ, RZ, R14 ;  /* 0x000000ffff1da224 */ /* 0x000fc600078e000e */
[----:B-1----:R-:W3:Y:S01]  /*eb20*/  LDL.LU R14, [R1+0x328] ;  /* 0x00032800010e7983 */ /* 0x002ee20000300800 */
[----:B------:R-:W-:-:S03]  /*eb30*/  VIADD R96, R0, 0x5 ;  /* 0x0000000500607836 */ /* 0x000fc60000000000 */
[----:B------:R-:W3:Y:S04]  /*eb40*/  LDL.LU R135, [R1+0x330] ;  /* 0x0003300001877983 */ /* 0x000ee80000300800 */
[----:B------:R-:W4:Y:S04]  /*eb50*/  LDL.LU R15, [R1+0x364] ;  /* 0x00036400010f7983 */ /* 0x000f280000300800 */
[----:B------:R-:W-:Y:S01]  /*eb60*/  STL [R1+0x81c], R96 ;  /* 0x00081c6001007387 */ /* 0x000fe20000100800 */
[----:B------:R-:W-:-:S03]  /*eb70*/  VIADD R118, R0, 0x1e ;  /* 0x0000001e00767836 */ /* 0x000fc60000000000 */
        /* <DEDUP_REMOVED lines=15> */
[----:B------:R-:W-:-:S03]  /*ec70*/  VOTEU.ALL UP1, P1 ;  /* 0x0000000000ff7886 */ /* 0x000fc60000820000 */
[----:B------:R-:W-:Y:S01]  /*ec80*/  STL [R1+0x8b0], R118 ;  /* 0x0008b07601007387 */ /* 0x000fe20000100800 */
[C---:B------:R-:W-:Y:S01]  /*ec90*/  VIADD R22, R0.reuse, 0x35 ;  /* 0x0000003500167836 */ /* 0x040fe20000000000 */
[----:B------:R-:W-:Y:S01]  /*eca0*/  LOP3.LUT R149, R149, 0x7f, RZ, 0xc0, !PT ;  /* 0x0000007f95957812 */ /* 0x000fe200078ec0ff */
[----:B------:R0:W1:Y:S01]  /*ecb0*/  @!UP1 SYNCS.EXCH.64 URZ, [UR9+0x10008], UR4 ;  /* 0x0100080409ff95b2 */ /* 0x0000620008000100 */
[----:B------:R-:W-:Y:S04]  /*ecc0*/  STL [R1+0x894], R112 ;  /* 0x0008947001007387 */ /* 0x000fe80000100800 */
[----:B------:R-:W-:Y:S04]  /*ecd0*/  STL [R1+0x8ac], R24 ;  /* 0x0008ac1801007387 */ /* 0x000fe80000100800 */
[----:B------:R-:W-:Y:S01]  /*ece0*/  STL [R1+0x890], R25 ;  /* 0x0008901901007387 */ /* 0x000fe20000100800 */
[----:B------:R-:W-:-:S02]  /*ecf0*/  VIADD R23, R0, 0x36 ;  /* 0x0000003600177836 */ /* 0x000fc40000000000 */
[C---:B------:R-:W-:Y:S01]  /*ed00*/  VIADD R156, R0.reuse, 0x37 ;  /* 0x00000037009c7836 */ /* 0x040fe20000000000 */
[----:B------:R-:W-:Y:S01]  /*ed10*/  STL [R1+0x884], R158 ;  /* 0x0008849e01007387 */ /* 0x000fe20000100800 */
[C---:B------:R-:W-:Y:S02]  /*ed20*/  VIADD R150, R0.reuse, 0x3c ;  /* 0x0000003c00967836 */ /* 0x040fe40000000000 */
[C---:B------:R-:W-:Y:S01]  /*ed30*/  VIADD R20, R0.reuse, 0x3d ;  /* 0x0000003d00147836 */ /* 0x040fe20000000000 */
[----:B------:R-:W-:Y:S01]  /*ed40*/  STL [R1+0x8bc], R157 ;  /* 0x0008bc9d01007387 */ /* 0x000fe20000100800 */
[C---:B------:R-:W-:Y:S02]  /*ed50*/  VIADD R21, R0.reuse, 0x3e ;  /* 0x0000003e00157836 */ /* 0x040fe40000000000 */
[C---:B------:R-:W-:Y:S01]  /*ed60*/  VIADD R18, R0.reuse, 0x3f ;  /* 0x0000003f00127836 */ /* 0x040fe20000000000 */
[----:B------:R-:W-:Y:S01]  /*ed70*/  STL [R1+0x8a0], R111 ;  /* 0x0008a06f01007387 */ /* 0x000fe20000100800 */
[----:B------:R-:W-:Y:S01]  /*ed80*/  IABS R43, R96 ;  /* 0x00000060002b7213 */ /* 0x000fe20000000000 */
[----:B------:R-:W-:-:S02]  /*ed90*/  VIADD R19, R0, 0x44 ;  /* 0x0000004400137836 */ /* 0x000fc40000000000 */
[----:B------:R0:W4:Y:S01]  /*eda0*/  @!P2 LDG.E.U8 R87, desc[UR18][R28.64] ;  /* 0x000000121c57a981 */ /* 0x000122000c1e1100 */
[----:B------:R-:W-:Y:S01]  /*edb0*/  IABS R42, R37 ;  /* 0x00000025002a7213 */ /* 0x000fe20000000000 */
[C---:B------:R-:W-:Y:S01]  /*edc0*/  VIADD R146, R0.reuse, 0x45 ;  /* 0x0000004500927836 */ /* 0x040fe20000000000 */
[----:B------:R-:W-:Y:S01]  /*edd0*/  IABS R41, R165 ;  /* 0x000000a500297213 */ /* 0x000fe20000000000 */
[----:B------:R-:W-:Y:S01]  /*ede0*/  STL [R1+0x89c], R110 ;  /* 0x00089c6e01007387 */ /* 0x000fe20000100800 */
[----:B------:R-:W-:Y:S01]  /*edf0*/  IABS R44, R123 ;  /* 0x0000007b002c7213 */ /* 0x000fe20000000000 */
[----:B------:R-:W-:Y:S01]  /*ee00*/  VIADD R139, R0, 0x46 ;  /* 0x00000046008b7836 */ /* 0x000fe20000000000 */
[----:B------:R-:W-:Y:S01]  /*ee10*/  IABS R45, R119 ;  /* 0x00000077002d7213 */ /* 0x000fe20000000000 */
[----:B------:R-:W-:Y:S01]  /*ee20*/  STL [R1+0x880], R22 ;  /* 0x0008801601007387 */ /* 0x000fe20000100800 */
[----:B------:R-:W-:Y:S01]  /*ee30*/  IABS R46, R26 ;  /* 0x0000001a002e7213 */ /* 0x000fe20000000000 */
[----:B0-----:R-:W0:Y:S01]  /*ee40*/  LDCU UR4, c[0x0][0x3b0] ;  /* 0x00007600ff0477ac */ /* 0x001e220008000800 */
[----:B------:R-:W-:-:S02]  /*ee50*/  IABS R47, R27 ;  /* 0x0000001b002f7213 */ /* 0x000fc40000000000 */
[----:B------:R-:W-:Y:S01]  /*ee60*/  IABS R48, R164 ;  /* 0x000000a400307213 */ /* 0x000fe20000000000 */
[----:B------:R-:W0:Y:S01]  /*ee70*/  LDCU UR5, c[0x0][0x3b0] ;  /* 0x00007600ff0577ac */ /* 0x000e220008000800 */
[----:B--2---:R2:W-:Y:S04]  /*ee80*/  STS.U8 [R149+UR9], R12 ;  /* 0x0000000c95007988 */ /* 0x0045e80008000009 */
[----:B--2---:R-:W2:Y:S04]  /*ee90*/  LDL.LU R12, [R1+0x338] ;  /* 0x00033800010c7983 */ /* 0x004ea80000300800 */
[----:B------:R-:W-:Y:S04]  /*eea0*/  STL [R1+0x87c], R23 ;  /* 0x00087c1701007387 */ /* 0x000fe80000100800 */
[----:B---3--:R3:W-:Y:S04]  /*eeb0*/  STS.U8 [R149+UR9+0x400], R16 ;  /* 0x0004001095007988 */ /* 0x0087e80008000009 */
[----:B------:R0:W-:Y:S04]  /*eec0*/  STS.U8 [R149+UR9+0x800], R138 ;  /* 0x0008008a95007988 */ /* 0x0001e80008000009 */
[----:B---3--:R-:W3:Y:S04]  /*eed0*/  LDL.LU R16, [R1+0x334] ;  /* 0x0003340001107983 */ /* 0x008ee80000300800 */
[----:B0-----:R-:W3:Y:S04]  /*eee0*/  LDL.LU R138, [R1+0x3a8] ;  /* 0x0003a800018a7983 */ /* 0x001ee80000300800 */
[----:B------:R-:W-:Y:S04]  /*eef0*/  STL [R1+0x878], R156 ;  /* 0x0008789c01007387 */ /* 0x000fe80000100800 */
[----:B------:R0:W-:Y:S04]  /*ef00*/  STS.U8 [R149+UR9+0xc00], R14 ;  /* 0x000c000e95007988 */ /* 0x0001e80008000009 */
[----:B------:R1:W-:Y:S04]  /*ef10*/  STS.U8 [R149+UR9+0x1000], R135 ;  /* 0x0010008795007988 */ /* 0x0003e80008000009 */
[----:B0-----:R-:W3:Y:S04]  /*ef20*/  LDL.LU R14, [R1+0x340] ;  /* 0x00034000010e7983 */ /* 0x001ee80000300800 */
[----:B-1----:R-:W3:Y:S04]  /*ef30*/  LDL.LU R135, [R1+0x374] ;  /* 0x0003740001877983 */ /* 0x002ee80000300800 */
[----:B------:R-:W-:Y:S04]  /*ef40*/  STL [R1+0x874], R150 ;  /* 0x0008749601007387 */ /* 0x000fe80000100800 */
[----:B----4-:R0:W-:Y:S04]  /*ef50*/  STS.U8 [R149+UR9+0x1400], R15 ;  /* 0x0014000f95007988 */ /* 0x0101e80008000009 */
[----:B0-----:R-:W4:Y:S04]  /*ef60*/  LDL.LU R15, [R1+0x36c] ;  /* 0x00036c00010f7983 */ /* 0x001f280000300800 */
[----:B--2---:R0:W-:Y:S04]  /*ef70*/  STS.U8 [R149+UR9+0x1800], R12 ;  /* 0x0018000c95007988 */ /* 0x0041e80008000009 */
[----:B0-----:R-:W2:Y:S04]  /*ef80*/  LDL.LU R12, [R1+0x3f4] ;  /* 0x0003f400010c7983 */ /* 0x001ea80000300800 */
[----:B------:R-:W-:Y:S04]  /*ef90*/  STL [R1+0x870], R20 ;  /* 0x0008701401007387 */ /* 0x000fe80000100800 */
[----:B---3--:R0:W-:Y:S04]  /*efa0*/  STS.U8 [R149+UR9+0x1c00], R16 ;  /* 0x001c001095007988 */ /* 0x0081e80008000009 */
[----:B------:R-:W3:Y:S04]  /*efb0*/  LDL.LU R17, [R1+0x380] ;  /* 0x0003800001117983 */ /* 0x000ee80000300800 */
[----:B------:R1:W-:Y:S04]  /*efc0*/  STS.U8 [R149+UR9+0x2000], R138 ;  /* 0x0020008a95007988 */ /* 0x0003e80008000009 */
[----:B0-----:R-:W3:Y:S04]  /*efd0*/  LDL.LU R16, [R1+0x3b8] ;  /* 0x0003b80001107983 */ /* 0x001ee80000300800 */
[----:B-1----:R-:W3:Y:S04]  /*efe0*/  LDL.LU R138, [R1+0x368] ;  /* 0x00036800018a7983 */ /* 0x002ee80000300800 */
[----:B------:R-:W-:Y:S04]  /*eff0*/  STL [R1+0x864], R21 ;  /* 0x0008641501007387 */ /* 0x000fe80000100800 */
[----:B------:R0:W-:Y:S04]  /*f000*/  STS.U8 [R149+UR9+0x2400], R14 ;  /* 0x0024000e95007988 */ /* 0x0001e80008000009 */
[----:B------:R1:W-:Y:S04]  /*f010*/  STS.U8 [R149+UR9+0x2800], R135 ;  /* 0x0028008795007988 */ /* 0x0003e80008000009 */
[----:B0-----:R-:W3:Y:S04]  /*f020*/  LDL.LU R14, [R1+0x428] ;  /* 0x00042800010e7983 */ /* 0x001ee80000300800 */
[----:B-1----:R-:W3:Y:S04]  /*f030*/  LDL.LU R135, [R1+0x3f0] ;  /* 0x0003f00001877983 */ /* 0x002ee80000300800 */
[----:B------:R-:W-:Y:S04]  /*f040*/  STL [R1+0x860], R18 ;  /* 0x0008601201007387 */ /* 0x000fe80000100800 */
[----:B----4-:R0:W-:Y:S04]  /*f050*/  STS.U8 [R149+UR9+0x2c00], R15 ;  /* 0x002c000f95007988 */ /* 0x0101e80008000009 */
[----:B0-----:R-:W4:Y:S01]  /*f060*/  LDL.LU R15, [R1+0x3ec] ;  /* 0x0003ec00010f7983 */ /* 0x001f220000300800 */
[----:B------:R-:W-:-:S04]  /*f070*/  IMAD.HI.U32 R28, R40, R43, RZ ;  /* 0x0000002b281c7227 */ /* 0x000fc800078e00ff */
[----:B------:R-:W-:-:S04]  /*f080*/  IMAD.MOV R28, RZ, RZ, -R28 ;  /* 0x000000ffff1c7224 */ /* 0x000fc800078e0a1c */
[----:B------:R-:W-:Y:S02]  /*f090*/  IMAD R43, R39, R28, R43 ;  /* 0x0000001c272b7224 */ /* 0x000fe400078e022b */
        /* <DEDUP_REMOVED lines=18> */
[----:B------:R-:W-:Y:S01]  /*f1c0*/  IMAD.HI.U32 R28, R40, R48, RZ ;  /* 0x00000030281c7227 */ /* 0x000fe200078e00ff */
[----:B------:R-:W-:-:S03]  /*f1d0*/  IABS R49, R163 ;  /* 0x000000a300317213 */ /* 0x000fc60000000000 */
        /* <DEDUP_REMOVED lines=9> */
[----:B------:R-:W-:Y:S01]  /*f270*/  IMAD R50, R39, R28, R50 ;  /* 0x0000001c27327224 */ /* 0x000fe200078e0232 */
[----:B--2---:R0:W-:Y:S04]  /*f280*/  STS.U8 [R149+UR9+0x3000], R12 ;  /* 0x0030000c95007988 */ /* 0x0041e80008000009 */
[----:B0-----:R-:W2:Y:S01]  /*f290*/  LDL.LU R12, [R1+0x3f8] ;  /* 0x0003f800010c7983 */ /* 0x001ea20000300800 */
        /* <DEDUP_REMOVED lines=55> */
[C---:B------:R-:W-:Y:S02]  /*f610*/  IMAD R64, R39.reuse, R28, R64 ;  /* 0x0000001c27407224 */ /* 0x040fe400078e0240 */
[----:B------:R-:W-:Y:S01]  /*f620*/  IMAD.HI.U32 R28, R40, R66, RZ ;  /* 0x00000042281c7227 */ /* 0x000fe200078e00ff */
[----:B---3--:R0:W-:Y:S03]  /*f630*/  STS.U8 [R149+UR9+0x3400], R17 ;  /* 0x0034001195007988 */ /* 0x0081e60008000009 */
[----:B------:R-:W-:Y:S01]  /*f640*/  IMAD.MOV R28, RZ, RZ, -R28 ;  /* 0x000000ffff1c7224 */ /* 0x000fe200078e0a1c */
[----:B------:R-:W-:Y:S04]  /*f650*/  STL [R1+0x85c], R19 ;  /* 0x00085c1301007387 */ /* 0x000fe80000100800 */
[----:B------:R-:W-:Y:S01]  /*f660*/  STS.U8 [R149+UR9+0x3800], R16 ;  /* 0x0038001095007988 */ /* 0x000fe20008000009 */
[----:B------:R-:W-:-:S03]  /*f670*/  IMAD R66, R39, R28, R66 ;  /* 0x0000001c27427224 */ /* 0x000fc600078e0242 */
[----:B0-----:R-:W3:Y:S01]  /*f680*/  LDL.LU R17, [R1+0x478] ;  /* 0x0004780001117983 */ /* 0x001ee20000300800 */
[----:B------:R-:W-:-:S03]  /*f690*/  LOP3.LUT R28, R149, 0x10, RZ, 0x3c, !PT ;  /* 0x00000010951c7812 */ /* 0x000fc600078e3cff */
[----:B------:R0:W-:Y:S04]  /*f6a0*/  STS.U8 [R149+UR9+0x3c00], R138 ;  /* 0x003c008a95007988 */ /* 0x0001e80008000009 */
        /* <DEDUP_REMOVED lines=10> */
[----:B0-----:R-:W2:Y:S01]  /*f750*/  LDL.LU R12, [R1+0x4a4] ;  /* 0x0004a400010c7983 */ /* 0x001ea20000300800 */
[----:B------:R-:W-:-:S05]  /*f760*/  VIADD R16, R0, 0x47 ;  /* 0x0000004700107836 */ /* 0x000fca0000000000 */
[----:B------:R-:W-:Y:S04]  /*f770*/  STL [R1+0x850], R16 ;  /* 0x0008501001007387 */ /* 0x000fe80000100800 */
[----:B------:R-:W4:Y:S04]  /*f780*/  LDL.LU R72, [R1+0x480] ;  /* 0x0004800001487983 */ /* 0x000f280000300800 */
[----:B---3--:R0:W-:Y:S02]  /*f790*/  STS.U8 [R28+UR9+0x1480], R17 ;  /* 0x001480111c007988 */ /* 0x0081e40008000009 */
[----:B0-----:R-:W-:-:S02]  /*f7a0*/  VIADD R17, R0, 0x4c ;  /* 0x0000004c00117836 */ /* 0x001fc40000000000 */
[----:B------:R0:W-:Y:S04]  /*f7b0*/  STS.U8 [R28+UR9+0x1880], R138 ;  /* 0x0018808a1c007988 */ /* 0x0001e80008000009 */
[----:B0-----:R-:W3:Y:S04]  /*f7c0*/  LDL.LU R138, [R1+0x4b0] ;  /* 0x0004b000018a7983 */ /* 0x001ee80000300800 */
[----:B------:R-:W-:Y:S04]  /*f7d0*/  STL [R1+0x84c], R17 ;  /* 0x00084c1101007387 */ /* 0x000fe80000100800 */
[----:B------:R-:W3:Y:S04]  /*f7e0*/  LDL.LU R78, [R1+0x4ec] ;  /* 0x0004ec00014e7983 */ /* 0x000ee80000300800 */
[----:B------:R0:W-:Y:S04]  /*f7f0*/  STS.U8 [R28+UR9+0x2080], R135 ;  /* 0x002080871c007988 */ /* 0x0001e80008000009 */
[----:B0-----:R-:W3:Y:S04]  /*f800*/  LDL.LU R135, [R1+0x4e4] ;  /* 0x0004e40001877983 */ /* 0x001ee80000300800 */
[----:B------:R0:W-:Y:S02]  /*f810*/  STS.U8 [R28+UR9+0x1c80], R14 ;  /* 0x001c800e1c007988 */ /* 0x0001e40008000009 */
[----:B0-----:R-:W-:-:S05]  /*f820*/  VIADD R14, R0, 0x4d ;  /* 0x0000004d000e7836 */ /* 0x001fca0000000000 */
[----:B------:R-:W-:Y:S04]  /*f830*/  STL [R1+0x848], R14 ;  /* 0x0008480e01007387 */ /* 0x000fe80000100800 */
[----:B------:R-:W3:Y:S04]  /*f840*/  LDL.LU R82, [R1+0x4c0] ;  /* 0x0004c00001527983 */ /* 0x000ee80000300800 */
[----:B------:R-:W3:Y:S04]  /*f850*/  LDL.LU R86, [R1+0x4f0] ;  /* 0x0004f00001567983 */ /* 0x000ee80000300800 */
[----:B--2---:R0:W-:Y:S04]  /*f860*/  STS.U8 [R28+UR9+0x2880], R12 ;  /* 0x0028800c1c007988 */ /* 0x0041e80008000009 */
[----:B0-----:R-:W2:Y:S01]  /*f870*/  LDL.LU R12, [R1+0x4bc] ;  /* 0x0004bc00010c7983 */ /* 0x001ea20000300800 */
[----:B------:R-:W-:-:S05]  /*f880*/  IABS R65, R146 ;  /* 0x0000009200417213 */ /* 0x000fca0000000000 */
        /* <DEDUP_REMOVED lines=14> */
[----:B------:R-:W-:Y:S01]  /*f970*/  IMAD.MOV R29, RZ, RZ, -R29 ;  /* 0x000000ffff1d7224 */ /* 0x000fe200078e0a1d */
[----:B----4-:R0:W-:Y:S03]  /*f980*/  STS.U8 [R28+UR9+0x2480], R15 ;  /* 0x0024800f1c007988 */ /* 0x0101e60008000009 */
[----:B------:R-:W-:Y:S02]  /*f990*/  IMAD R67, R39, R29, R67 ;  /* 0x0000001d27437224 */ /* 0x000fe400078e0243 */
[----:B------:R-:W-:-:S04]  /*f9a0*/  IMAD.HI.U32 R29, R40, R70, RZ ;  /* 0x00000046281d7227 */ /* 0x000fc800078e00ff */
[----:B0-----:R-:W-:Y:S02]  /*f9b0*/  VIADD R15, R0, 0x4e ;  /* 0x0000004e000f7836 */ /* 0x001fe40000000000 */
[----:B------:R-:W-:-:S03]  /*f9c0*/  IMAD.MOV R29, RZ, RZ, -R29 ;  /* 0x000000ffff1d7224 */ /* 0x000fc600078e0a1d */
[----:B------:R-:W-:Y:S01]  /*f9d0*/  IABS R71, R15 ;  /* 0x0000000f00477213 */ /* 0x000fe20000000000 */
[----:B------:R-:W-:Y:S01]  /*f9e0*/  IMAD R70, R39, R29, R70 ;  /* 0x0000001d27467224 */ /* 0x000fe200078e0246 */
[----:B------:R-:W-:Y:S03]  /*f9f0*/  STS.U8 [R28+UR9+0x2c80], R72 ;  /* 0x002c80481c007988 */ /* 0x000fe60008000009 */
[----:B------:R-:W-:-:S04]  /*fa00*/  IMAD.HI.U32 R29, R40, R71, RZ ;  /* 0x00000047281d7227 */ /* 0x000fc800078e00ff */
[----:B------:R-:W-:-:S04]  /*fa10*/  IMAD.MOV R29, RZ, RZ, -R29 ;  /* 0x000000ffff1d7224 */ /* 0x000fc800078e0a1d */
[----:B------:R-:W-:Y:S01]  /*fa20*/  IMAD R71, R39, R29, R71 ;  /* 0x0000001d27477224 */ /* 0x000fe200078e0247 */
[----:B------:R-:W-:Y:S04]  /*fa30*/  STL [R1+0x844], R15 ;  /* 0x0008440f01007387 */ /* 0x000fe80000100800 */
[----:B------:R-:W4:Y:S04]  /*fa40*/  LDL.LU R76, [R1+0x4ac] ;  /* 0x0004ac00014c7983 */ /* 0x000f280000300800 */
[----:B---3--:R0:W-:Y:S02]  /*fa50*/  STS.U8 [R28+UR9+0x3080], R138 ;  /* 0x0030808a1c007988 */ /* 0x0081e40008000009 */
[----:B0-----:R-:W-:-:S05]  /*fa60*/  VIADD R138, R0, 0x4f ;  /* 0x0000004f008a7836 */ /* 0x001fca0000000000 */
[----:B------:R-:W-:-:S05]  /*fa70*/  IABS R72, R138 ;  /* 0x0000008a00487213 */ /* 0x000fca0000000000 */
[----:B------:R-:W-:Y:S01]  /*fa80*/  IMAD.HI.U32 R29, R40, R72, RZ ;  /* 0x00000048281d7227 */ /* 0x000fe200078e00ff */
[----:B------:R0:W-:Y:S03]  /*fa90*/  STS.U8 [R28+UR9+0x3880], R135 ;  /* 0x003880871c007988 */ /* 0x0001e60008000009 */
[----:B------:R-:W-:Y:S02]  /*faa0*/  IMAD.MOV R29, RZ, RZ, -R29 ;  /* 0x000000ffff1d7224 */ /* 0x000fe400078e0a1d */
[----:B0-----:R-:W-:-:S05]  /*fab0*/  VIADD R135, R0, 0x54 ;  /* 0x0000005400877836 */ /* 0x001fca0000000000 */
[----:B------:R-:W-:Y:S01]  /*fac0*/  IABS R73, R135 ;  /* 0x0000008700497213 */ /* 0x000fe20000000000 */
[----:B------:R-:W-:-:S04]  /*fad0*/  IMAD R72, R39, R29, R72 ;  /* 0x0000001d27487224 */ /* 0x000fc800078e0248 */
[----:B------:R-:W-:-:S04]  /*fae0*/  IMAD.HI.U32 R29, R40, R73, RZ ;  /* 0x00000049281d7227 */ /* 0x000fc800078e00ff */
[----:B------:R-:W-:-:S04]  /*faf0*/  IMAD.MOV R29, RZ, RZ, -R29 ;  /* 0x000000ffff1d7224 */ /* 0x000fc800078e0a1d */
[----:B------:R-:W-:Y:S01]  /*fb00*/  IMAD R73, R39, R29, R73 ;  /* 0x0000001d27497224 */ /* 0x000fe200078e0249 */
[----:B------:R-:W-:Y:S01]  /*fb10*/  LOP3.LUT R29, R149, 0x20, RZ, 0x3c, !PT ;  /* 0x00000020951d7812 */ /* 0x000fe200078e3cff */
[----:B------:R-:W-:Y:S04]  /*fb20*/  STL [R1+0x840], R138 ;  /* 0x0008408a01007387 */ /* 0x000fe80000100800 */
[----:B------:R0:W-:Y:S04]  /*fb30*/  STS.U8 [R28+UR9+0x3480], R78 ;  /* 0x0034804e1c007988 */ /* 0x0001e80008000009 */
[----:B------:R-:W3:Y:S04]  /*fb40*/  LDL.LU R83, [R1+0x4e8] ;  /* 0x0004e80001537983 */ /* 0x000ee80000300800 */
[----:B------:R1:W-:Y:S04]  /*fb50*/  STS.U8 [R28+UR9+0x3c80], R82 ;  /* 0x003c80521c007988 */ /* 0x0003e80008000009 */
[----:B------:R-:W-:Y:S04]  /*fb60*/  STS.U8 [R28+UR9+0x80], R86 ;  /* 0x000080561c007988 */ /* 0x000fe80008000009 */
[----:B------:R-:W-:Y:S04]  /*fb70*/  STL [R1+0x83c], R135 ;  /* 0x00083c8701007387 */ /* 0x000fe80000100800 */
[----:B0-----:R-:W4:Y:S04]  /*fb80*/  LDL.LU R78, [R1+0x470] ;  /* 0x00047000014e7983 */ /* 0x001f280000300800 */
[----:B-1----:R-:W4:Y:S04]  /*fb90*/  LDL.LU R82, [R1+0x4a8] ;  /* 0x0004a80001527983 */ /* 0x002f280000300800 */
[----:B--2---:R0:W-:Y:S02]  /*fba0*/  STS.U8 [R29+UR9+0x100], R12 ;  /* 0x0001000c1d007988 */ /* 0x0041e40008000009 */
[----:B0-----:R-:W-:-:S05]  /*fbb0*/  VIADD R12, R0, 0x55 ;  /* 0x00000055000c7836 */ /* 0x001fca0000000000 */
[----:B------:R-:W-:Y:S04]  /*fbc0*/  STL [R1+0x838], R12 ;  /* 0x0008380c01007387 */ /* 0x000fe80000100800 */
[----:B------:R-:W2:Y:S04]  /*fbd0*/  LDL.LU R86, [R1+0x438] ;  /* 0x0004380001567983 */ /* 0x000ea80000300800 */
[----:B------:R0:W-:Y:S02]  /*fbe0*/  STS.U8 [R29+UR9+0x900], R13 ;  /* 0x0009000d1d007988 */ /* 0x0001e40008000009 */
[----:B0-----:R-:W-:-:S05]  /*fbf0*/  VIADD R13, R0, 0x56 ;  /* 0x00000056000d7836 */ /* 0x001fca0000000000 */
[----:B------:R-:W-:Y:S04]  /*fc00*/  STL [R1+0x834], R13 ;  /* 0x0008340d01007387 */ /* 0x000fe80000100800 */
[----:B------:R-:W2:Y:S04]  /*fc10*/  LDL.LU R80, [R1+0x46c] ;  /* 0x00046c0001507983 */ /* 0x000ea80000300800 */
[----:B------:R0:W-:Y:S04]  /*fc20*/  STS.U8 [R29+UR9+0x1100], R10 ;  /* 0x0011000a1d007988 */ /* 0x0001e80008000009 */
[----:B------:R1:W-:Y:S01]  /*fc30*/  STS.U8 [R29+UR9+0x1900], R11 ;  /* 0x0019000b1d007988 */ /* 0x0003e20008000009 */
[----:B0-----:R-:W-:-:S02]  /*fc40*/  VIADD R10, R0, 0x57 ;  /* 0x00000057000a7836 */ /* 0x001fc40000000000 */
[----:B-1----:R-:W-:-:S03]  /*fc50*/  VIADD R11, R0, 0x5c ;  /* 0x0000005c000b7836 */ /* 0x002fc60000000000 */
[----:B------:R-:W-:Y:S04]  /*fc60*/  STL [R1+0x830], R10 ;  /* 0x0008300a01007387 */ /* 0x000fe80000100800 */
[----:B------:R0:W-:Y:S02]  /*fc70*/  STS.U8 [R29+UR9+0x2100], R8 ;  /* 0x002100081d007988 */ /* 0x0001e40008000009 */
[----:B0-----:R-:W-:Y:S02]  /*fc80*/  VIADD R8, R0, 0x5d ;  /* 0x0000005d00087836 */ /* 0x001fe40000000000 */
[----:B---3--:R0:W-:Y:S04]  /*fc90*/  STS.U8 [R29+UR9+0xd00], R83 ;  /* 0x000d00531d007988 */ /* 0x0081e80008000009 */
[----:B0-----:R-:W3:Y:S04]  /*fca0*/  LDL.LU R83, [R1+0x424] ;  /* 0x0004240001537983 */ /* 0x001ee80000300800 */
[----:B------:R-:W-:Y:S04]  /*fcb0*/  STL [R1+0x82c], R11 ;  /* 0x00082c0b01007387 */ /* 0x000fe80000100800 */
[----:B----4-:R0:W-:Y:S04]  /*fcc0*/  STS.U8 [R29+UR9+0x1d00], R82 ;  /* 0x001d00521d007988 */ /* 0x0101e80008000009 */
[----:B0-----:R-:W4:Y:S04]  /*fcd0*/  LDL.LU R82, [R1+0x42c] ;  /* 0x00042c0001527983 */ /* 0x001f280000300800 */
[----:B------:R-:W-:Y:S04]  /*fce0*/  STL [R1+0x828], R8 ;  /* 0x0008280801007387 */ /* 0x000fe80000100800 */
[----:B--2---:R0:W-:Y:S04]  /*fcf0*/  STS.U8 [R29+UR9+0x2500], R86 ;  /* 0x002500561d007988 */ /* 0x0041e80008000009 */
[----:B0-----:R-:W2:Y:S01]  /*fd00*/  LDL.LU R86, [R1+0x3e8] ;  /* 0x0003e80001567983 */ /* 0x001ea20000300800 */
[----:B------:R-:W-:-:S05]  /*fd10*/  IABS R74, R12 ;  /* 0x0000000c004a7213 */ /* 0x000fca0000000000 */
[----:B------:R-:W-:Y:S01]  /*fd20*/  IMAD.HI.U32 R30, R40, R74, RZ ;  /* 0x0000004a281e7227 */ /* 0x000fe200078e00ff */
[----:B------:R0:W-:Y:S03]  /*fd30*/  STS.U8 [R29+UR9+0x500], R76 ;  /* 0x0005004c1d007988 */ /* 0x0001e60008000009 */
[----:B------:R-:W-:Y:S01]  /*fd40*/  IMAD.MOV R30, RZ, RZ, -R30 ;  /* 0x000000ffff1e7224 */ /* 0x000fe200078e0a1e */
[----:B0-----:R-:W-:-:S03]  /*fd50*/  IABS R76, R13 ;  /* 0x0000000d004c7213 */ /* 0x001fc60000000000 */
        /* <DEDUP_REMOVED lines=10> */
[----:B------:R0:W-:Y:S03]  /*fe00*/  STS.U8 [R29+UR9+0x1500], R78 ;  /* 0x0015004e1d007988 */ /* 0x0001e60008000009 */
[----:B------:R-:W-:Y:S01]  /*fe10*/  IMAD.MOV R30, RZ, RZ, -R30 ;  /* 0x000000ffff1e7224 */ /* 0x000fe200078e0a1e */
[----:B------:R1:W-:Y:S01]  /*fe20*/  STS.U8 [R29+UR9+0x2900], R9 ;  /* 0x002900091d007988 */ /* 0x0003e20008000009 */
[----:B0-----:R-:W-:Y:S02]  /*fe30*/  IABS R78, R8 ;  /* 0x00000008004e7213 */ /* 0x001fe40000000000 */
[----:B------:R-:W-:-:S02]  /*fe40*/  IMAD R79, R39, R30, R79 ;  /* 0x0000001e274f7224 */ /* 0x000fc400078e024f */
[----:B-1----:R-:W-:Y:S02]  /*fe50*/  VIADD R9, R0, 0x5e ;  /* 0x0000005e00097836 */ /* 0x002fe40000000000 */
[----:B------:R-:W-:-:S03]  /*fe60*/  IMAD.HI.U32 R30, R40, R78, RZ ;  /* 0x0000004e281e7227 */ /* 0x000fc600078e00ff */
[----:B------:R-:W-:Y:S01]  /*fe70*/  IABS R77, R9 ;  /* 0x00000009004d7213 */ /* 0x000fe20000000000 */
[----:B------:R-:W-:Y:S01]  /*fe80*/  IMAD.MOV R30, RZ, RZ, -R30 ;  /* 0x000000ffff1e7224 */ /* 0x000fe200078e0a1e */
[----:B------:R0:W-:Y:S03]  /*fe90*/  STS.U8 [R29+UR9+0x3100], R132 ;  /* 0x003100841d007988 */ /* 0x0001e60008000009 */
[----:B------:R-:W-:Y:S02]  /*fea0*/  IMAD R78, R39, R30, R78 ;  /* 0x0000001e274e7224 */ /* 0x000fe400078e024e */
[----:B------:R-:W-:Y:S01]  /*feb0*/  IMAD.HI.U32 R30, R40, R77, RZ ;  /* 0x0000004d281e7227 */ /* 0x000fe200078e00ff */
[----:B------:R1:W-:Y:S03]  /*fec0*/  STS.U8 [R29+UR9+0x2d00], R80 ;  /* 0x002d00501d007988 */ /* 0x0003e60008000009 */
[----:B0-----:R-:W-:-:S02]  /*fed0*/  VIADD R132, R0, 0x5f ;  /* 0x0000005f00847836 */ /* 0x001fc40000000000 */
[----:B------:R-:W-:-:S03]  /*fee0*/  IMAD.MOV R30, RZ, RZ, -R30 ;  /* 0x000000ffff1e7224 */ /* 0x000fc600078e0a1e */
[----:B-1----:R-:W-:Y:S01]  /*fef0*/  IABS R80, R132 ;  /* 0x0000008400507213 */ /* 0x002fe20000000000 */
[----:B------:R-:W-:-:S04]  /*ff00*/  IMAD R77, R39, R30, R77 ;  /* 0x0000001e274d7224 */ /* 0x000fc800078e024d */
[----:B------:R-:W-:-:S04]  /*ff10*/  IMAD.HI.U32 R30, R40, R80, RZ ;  /* 0x00000050281e7227 */ /* 0x000fc800078e00ff */
[----:B------:R-:W-:-:S04]  /*ff20*/  IMAD.MOV R30, RZ, RZ, -R30 ;  /* 0x000000ffff1e7224 */ /* 0x000fc800078e0a1e */
[----:B------:R-:W-:Y:S01]  /*ff30*/  IMAD R80, R39, R30, R80 ;  /* 0x0000001e27507224 */ /* 0x000fe200078e0250 */
[----:B------:R-:W-:Y:S01]  /*ff40*/  LOP3.LUT R30, R149, 0x30, RZ, 0x3c, !PT ;  /* 0x00000030951e7812 */ /* 0x000fe200078e3cff */
[----:B------:R0:W-:Y:S04]  /*ff50*/  STS.U8 [R29+UR9+0x3d00], R130 ;  /* 0x003d00821d007988 */ /* 0x0001e80008000009 */
[----:B------:R-:W-:Y:S04]  /*ff60*/  STL [R1+0x824], R9 ;  /* 0x0008240901007387 */ /* 0x000fe80000100800 */
[----:B------:R-:W2:Y:S01]  /*ff70*/  LDL.LU R84, [R1+0x3c0] ;  /* 0x0003c00001547983 */ /* 0x000ea20000300800 */
[----:B0-----:R-:W-:-:S03]  /*ff80*/  VIADD R130, R0, 0x64 ;  /* 0x0000006400827836 */ /* 0x001fc60000000000 */
[----:B------:R-:W-:Y:S04]  /*ff90*/  STL [R1+0x820], R132 ;  /* 0x0008208401007387 */ /* 0x000fe80000100800 */
[----:B---3--:R0:W-:Y:S04]  /*ffa0*/  STS.U8 [R29+UR9+0x3500], R83 ;  /* 0x003500531d007988 */ /* 0x0081e80008000009 */
[----:B0-----:R-:W3:Y:S04]  /*ffb0*/  LDL.LU R83, [R1+0x3b4] ;  /* 0x0003b40001537983 */ /* 0x001ee80000300800 */
[----:B------:R-:W3:Y:S04]  /*ffc0*/  LDL.LU R85, [R1+0x3ac] ;  /* 0x0003ac0001557983 */ /* 0x000ee80000300800 */
[----:B----4-:R-:W-:Y:S04]  /*ffd0*/  STS.U8 [R29+UR9+0x3900], R82 ;  /* 0x003900521d007988 */ /* 0x010fe80008000009 */
[----:B------:R0:W-:Y:S04]  /*ffe0*/  STS.U8 [R30+UR9+0x580], R6 ;  /* 0x000580061e007988 */ /* 0x0001e80008000009 */
[----:B------:R1:W-:Y:S01]  /*fff0*/  STS.U8 [R30+UR9+0xd80], R7 ;  /* 0x000d80071e007988 */ /* 0x0003e20008000009 */
[----:B0-----:R-:W-:-:S03]  /*10000*/  VIADD R6, R0, 0x65 ;  /* 0x0000006500067836 */ /* 0x001fc60000000000 */
[----:B------:R-:W-:Y:S01]  /*10010*/  STL [R1+0x818], R130 ;  /* 0x0008188201007387 */ /* 0x000fe20000100800 */
[----:B-1----:R-:W-:-:S03]  /*10020*/  VIADD R7, R0, 0x66 ;  /* 0x0000006600077836 */ /* 0x002fc60000000000 */
[----:B--2---:R0:W-:Y:S04]  /*10030*/  STS.U8 [R30+UR9+0x180], R86 ;  /* 0x000180561e007988 */ /* 0x0041e80008000009 */
[----:B0-----:R-:W2:Y:S04]  /*10040*/  LDL.LU R86, [R1+0x37c] ;  /* 0x00037c0001567983 */ /* 0x001ea80000300800 */
[----:B------:R-:W-:Y:S04]  /*10050*/  STL [R1+0x814], R6 ;  /* 0x0008140601007387 */ /* 0x000fe80000100800 */
[----:B------:R-:W-:Y:S04]  /*10060*/  STL [R1+0x810], R7 ;  /* 0x0008100701007387 */ /* 0x000fe80000100800 */
[----:B------:R-:W4:Y:S04]  /*10070*/  LDL.LU R162, [R1+0x370] ;  /* 0x0003700001a27983 */ /* 0x000f280000300800 */
[----:B------:R0:W-:Y:S04]  /*10080*/  STS.U8 [R30+UR9+0x1580], R126 ;  /* 0x0015807e1e007988 */ /* 0x0001e80008000009 */
[----:B------:R1:W-:Y:S01]  /*10090*/  STS.U8 [R30+UR9+0x1d80], R125 ;  /* 0x001d807d1e007988 */ /* 0x0003e20008000009 */
[----:B0-----:R-:W-:-:S02]  /*100a0*/  VIADD R126, R0, 0x67 ;  /* 0x00000067007e7836 */ /* 0x001fc40000000000 */
[----:B-1----:R-:W-:-:S03]  /*100b0*/  VIADD R125, R0, 0x6c ;  /* 0x0000006c007d7836 */ /* 0x002fc60000000000 */
[----:B------:R-:W-:Y:S04]  /*100c0*/  STL [R1+0x80c], R126 ;  /* 0x00080c7e01007387 */ /* 0x000fe80000100800 */
[----:B------:R-:W-:Y:S04]  /*100d0*/  STL [R1+0x808], R125 ;  /* 0x0008087d01007387 */ /* 0x000fe80000100800 */
[----:B------:R-:W2:Y:S04]  /*100e0*/  LDL.LU R34, [R1+0x3a4] ;  /* 0x0003a40001227983 */ /* 0x000ea80000300800 */
[----:B------:R-:W2:Y:S04]  /*100f0*/  LDL.LU R134, [R1+0x33c] ;  /* 0x00033c0001867983 */ /* 0x000ea80000300800 */
[----:B------:R-:W2:Y:S04]  /*10100*/  LDL.LU R145, [R1+0x32c] ;  /* 0x00032c0001917983 */ /* 0x000ea80000300800 */
[----:B------:R-:W2:Y:S04]  /*10110*/  LDL.LU R147, [R1+0x324] ;  /* 0x0003240001937983 */ /* 0x000ea80000300800 */
[----:B------:R0:W-:Y:S04]  /*10120*/  STS.U8 [R30+UR9+0x2580], R4 ;  /* 0x002580041e007988 */ /* 0x0001e80008000009 */
[----:B------:R-:W2:Y:S04]  /*10130*/  LDL.LU R148, [R1+0x300] ;  /* 0x0003000001947983 */ /* 0x000ea80000300800 */
[----:B------:R-:W2:Y:S01]  /*10140*/  LDL.LU R151, [R1+0x2f8] ;  /* 0x0002f80001977983 */ /* 0x000ea20000300800 */
[----:B0-----:R-:W-:-:S03]  /*10150*/  VIADD R4, R0, 0x6d ;  /* 0x0000006d00047836 */ /* 0x001fc60000000000 */
[----:B------:R-:W2:Y:S04]  /*10160*/  LDL.LU R136, [R1+0x2ec] ;  /* 0x0002ec0001887983 */ /* 0x000ea80000300800 */
[----:B------:R-:W2:Y:S04]  /*10170*/  LDL.LU R137, [R1+0x2c0] ;  /* 0x0002c00001897983 */ /* 0x000ea80000300800 */
[----:B------:R-:W2:Y:S04]  /*10180*/  LDL.LU R152, [R1+0x2bc] ;  /* 0x0002bc0001987983 */ /* 0x000ea80000300800 */
[----:B------:R-:W-:Y:S04]  /*10190*/  STL [R1+0x804], R4 ;  /* 0x0008040401007387 */ /* 0x000fe80000100800 */
[----:B------:R-:W2:Y:S04]  /*101a0*/  LDL.LU R140, [R1+0x2b8] ;  /* 0x0002b800018c7983 */ /* 0x000ea80000300800 */
        /* <DEDUP_REMOVED lines=10> */
[----:B----4-:R0:W-:Y:S04]  /*10250*/  STS.U8 [R30+UR9+0x2980], R162 ;  /* 0x002980a21e007988 */ /* 0x0101e80008000009 */
[----:B0-----:R-:W4:Y:S01]  /*10260*/  LDL.LU R162, [R1+0x244] ;  /* 0x0002440001a27983 */ /* 0x001f220000300800 */
[----:B------:R-:W-:-:S05]  /*10270*/  IABS R81, R130 ;  /* 0x0000008200517213 */ /* 0x000fca0000000000 */
[----:B------:R-:W-:Y:S01]  /*10280*/  IMAD.HI.U32 R31, R40, R81, RZ ;  /* 0x00000051281f7227 */ /* 0x000fe200078e00ff */
[----:B------:R-:W-:-:S03]  /*10290*/  IABS R82, R6 ;  /* 0x0000000600527213 */ /* 0x000fc60000000000 */
[----:B------:R-:W-:-:S04]  /*102a0*/  IMAD.MOV R31, RZ, RZ, -R31 ;  /* 0x000000ffff1f7224 */ /* 0x000fc800078e0a1f */
[----:B------:R-:W-:Y:S02]  /*102b0*/  IMAD R81, R39, R31, R81 ;  /* 0x0000001f27517224 */ /* 0x000fe400078e0251 */
[----:B------:R-:W-:Y:S01]  /*102c0*/  IMAD.HI.U32 R31, R40, R82, RZ ;  /* 0x00000052281f7227 */ /* 0x000fe200078e00ff */
[----:B------:R0:W-:Y:S03]  /*102d0*/  STS.U8 [R30+UR9+0x980], R84 ;  /* 0x000980541e007988 */ /* 0x0001e60008000009 */
[----:B------:R-:W-:Y:S01]  /*102e0*/  IMAD.MOV R31, RZ, RZ, -R31 ;  /* 0x000000ffff1f7224 */ /* 0x000fe200078e0a1f */
[----:B0-----:R-:W-:-:S03]  /*102f0*/  IABS R84, R7 ;  /* 0x0000000700547213 */ /* 0x001fc60000000000 */
[----:B------:R-:W-:Y:S01]  /*10300*/  IMAD R82, R39, R31, R82 ;  /* 0x0000001f27527224 */ /* 0x000fe200078e0252 */
[----:B---3--:R0:W-:Y:S01]  /*10310*/  STS.U8 [R30+UR9+0x1180], R83 ;  /* 0x001180531e007988 */ /* 0x0081e20008000009 */
[----:B------:R-:W-:-:S04]  /*10320*/  IMAD.HI.U32 R31, R40, R84, RZ ;  /* 0x00000054281f7227 */ /* 0x000fc800078e00ff */
[----:B------:R-:W-:Y:S01]  /*10330*/  IMAD.MOV R31, RZ, RZ, -R31 ;  /* 0x000000ffff1f7224 */ /* 0x000fe200078e0a1f */
[----:B0-----:R-:W-:-:S03]  /*10340*/  IABS R83, R126 ;  /* 0x0000007e00537213 */ /* 0x001fc60000000000 */
[----:B------:R-:W-:Y:S01]  /*10350*/  IMAD R84, R39, R31, R84 ;  /* 0x0000001f27547224 */ /* 0x000fe200078e0254 */
[----:B------:R0:W-:Y:S01]  /*10360*/  STS.U8 [R30+UR9+0x1980], R85 ;  /* 0x001980551e007988 */ /* 0x0001e20008000009 */
[----:B------:R-:W-:-:S04]  /*10370*/  IMAD.HI.U32 R31, R40, R83, RZ ;  /* 0x00000053281f7227 */ /* 0x000fc800078e00ff */
[----:B------:R-:W-:Y:S01]  /*10380*/  IMAD.MOV R31, RZ, RZ, -R31 ;  /* 0x000000ffff1f7224 */ /* 0x000fe200078e0a1f */
[----:B0-----:R-:W-:-:S03]  /*10390*/  IABS R85, R125 ;  /* 0x0000007d00557213 */ /* 0x001fc60000000000 */
[----:B------:R-:W-:Y:S01]  /*103a0*/  IMAD R83, R39, R31, R83 ;  /* 0x0000001f27537224 */ /* 0x000fe200078e0253 */
[----:B--2---:R0:W-:Y:S01]  /*103b0*/  STS.U8 [R30+UR9+0x2180], R86 ;  /* 0x002180561e007988 */ /* 0x0041e20008000009 */
[----:B------:R-:W-:-:S04]  /*103c0*/  IMAD.HI.U32 R31, R40, R85, RZ ;  /* 0x00000055281f7227 */ /* 0x000fc800078e00ff */
[----:B------:R-:W-:Y:S01]  /*103d0*/  IMAD.MOV R31, RZ, RZ, -R31 ;  /* 0x000000ffff1f7224 */ /* 0x000fe200078e0a1f */
[----:B0-----:R-:W-:-:S03]  /*103e0*/  IABS R86, R4 ;  /* 0x0000000400567213 */ /* 0x001fc60000000000 */
[----:B------:R-:W-:Y:S02]  /*103f0*/  IMAD R85, R39, R31, R85 ;  /* 0x0000001f27557224 */ /* 0x000fe400078e0255 */
[----:B------:R-:W-:-:S04]  /*10400*/  IMAD.HI.U32 R31, R40, R86, RZ ;  /* 0x00000056281f7227 */ /* 0x000fc800078e00ff */
[----:B------:R-:W-:Y:S01]  /*10410*/  IMAD.MOV R31, RZ, RZ, -R31 ;  /* 0x000000ffff1f7224 */ /* 0x000fe200078e0a1f */
[----:B------:R0:W-:Y:S03]  /*10420*/  STS.U8 [R30+UR9+0x3580], R145 ;  /* 0x003580911e007988 */ /* 0x0001e60008000009 */
[----:B------:R-:W-:Y:S01]  /*10430*/  IMAD R86, R39, R31, R86 ;  /* 0x0000001f27567224 */ /* 0x000fe200078e0256 */
[----:B------:R-:W-:Y:S01]  /*10440*/  LOP3.LUT R31, R149, 0x40, RZ, 0x3c, !PT ;  /* 0x00000040951f7812 */ /* 0x000fe200078e3cff */
[----:B------:R1:W-:Y:S04]  /*10450*/  STS.U8 [R30+UR9+0x3980], R147 ;  /* 0x003980931e007988 */ /* 0x0003e80008000009 */
[----:B------:R2:W-:Y:S04]  /*10460*/  STS.U8 [R30+UR9+0x3d80], R148 ;  /* 0x003d80941e007988 */ /* 0x0005e80008000009 */
[----:B0-----:R-:W3:Y:S04]  /*10470*/  LDL.LU R145, [R1+0x23c] ;  /* 0x00023c0001917983 */ /* 0x001ee80000300800 */
[----:B-1----:R-:W3:Y:S04]  /*10480*/  LDL.LU R147, [R1+0x238] ;  /* 0x0002380001937983 */ /* 0x002ee80000300800 */
[----:B------:R-:W-:Y:S04]  /*10490*/  STS.U8 [R30+UR9+0x2d80], R34 ;  /* 0x002d80221e007988 */ /* 0x000fe80008000009 */
[----:B------:R-:W-:Y:S04]  /*104a0*/  STS.U8 [R30+UR9+0x3180], R134 ;  /* 0x003180861e007988 */ /* 0x000fe80008000009 */
[----:B--2---:R-:W2:Y:S04]  /*104b0*/  LDL.LU R148, [R1+0x234] ;  /* 0x0002340001947983 */ /* 0x004ea80000300800 */
[----:B------:R0:W-:Y:S04]  /*104c0*/  STS.U8 [R31+UR9+0x200], R151 ;  /* 0x000200971f007988 */ /* 0x0001e80008000009 */
[----:B------:R-:W2:Y:S04]  /*104d0*/  LDL.LU R149, [R1+0x230] ;  /* 0x0002300001957983 */ /* 0x000ea80000300800 */
[----:B------:R1:W-:Y:S04]  /*104e0*/  STS.U8 [R31+UR9+0xe00], R152 ;  /* 0x000e00981f007988 */ /* 0x0003e80008000009 */
[----:B0-----:R-:W2:Y:S04]  /*104f0*/  LDL.LU R151, [R1+0x22c] ;  /* 0x00022c0001977983 */ /* 0x001ea80000300800 */
[----:B------:R0:W-:Y:S04]  /*10500*/  STS.U8 [R31+UR9+0x2600], R153 ;  /* 0x002600991f007988 */ /* 0x0001e80008000009 */
[----:B-1----:R-:W2:Y:S04]  /*10510*/  LDL.LU R152, [R1+0x228] ;  /* 0x0002280001987983 */ /* 0x002ea80000300800 */
        /* <DEDUP_REMOVED lines=10> */
[----:B-1----:R-:W2:Y:S04]  /*105c0*/  LDL.LU R161, [R1+0x20c] ;  /* 0x00020c0001a17983 */ /* 0x002ea80000300800 */
[----:B----4-:R0:W-:Y:S04]  /*105d0*/  STS.U8 [R31+UR9+0x3e00], R162 ;  /* 0x003e00a21f007988 */ /* 0x0101e80008000009 */
[----:B0-----:R-:W4:Y:S04]  /*105e0*/  LDL.LU R162, [R1+0x1e0] ;  /* 0x0001e00001a27983 */ /* 0x001f280000300800 */
[----:B------:R-:W-:Y:S04]  /*105f0*/  STS.U8 [R31+UR9+0x600], R136 ;  /* 0x000600881f007988 */ /* 0x000fe80008000009 */
[----:B------:R-:W-:Y:S04]  /*10600*/  STS.U8 [R31+UR9+0xa00], R137 ;  /* 0x000a00891f007988 */ /* 0x000fe80008000009 */
[----:B------:R-:W-:Y:S04]  /*10610*/  STS.U8 [R31+UR9+0x1200], R140 ;  /* 0x0012008c1f007988 */ /* 0x000fe80008000009 */
[----:B------:R-:W-:Y:S04]  /*10620*/  STS.U8 [R31+UR9+0x1600], R141 ;  /* 0x0016008d1f007988 */ /* 0x000fe80008000009 */
[----:B------:R-:W-:Y:S04]  /*10630*/  STS.U8 [R31+UR9+0x1a00], R142 ;  /* 0x001a008e1f007988 */ /* 0x000fe80008000009 */
[----:B------:R-:W-:Y:S04]  /*10640*/  STS.U8 [R31+UR9+0x1e00], R143 ;  /* 0x001e008f1f007988 */ /* 0x000fe80008000009 */
[----:B------:R0:W-:Y:S04]  /*10650*/  STS.U8 [R31+UR9+0x2200], R144 ;  /* 0x002200901f007988 */ /* 0x0001e80008000009 */
[----:B------:R-:W4:Y:S04]  /*10660*/  LDL.LU R33, [R1+0x1dc] ;  /* 0x0001dc0001217983 */ /* 0x000f280000300800 */
[----:B------:R-:W4:Y:S01]  /*10670*/  LDL.LU R34, [R1+0x1d8] ;  /* 0x0001d80001227983 */ /* 0x000f220000300800 */
[----:B0-----:R-:W0:Y:S03]  /*10680*/  S2R R31, SR_TID.X ;  /* 0x00000000001f7919 */ /* 0x001e260000002100 */
[----:B------:R-:W4:Y:S04]  /*10690*/  LDL.LU R134, [R1+0x1d4] ;  /* 0x0001d40001867983 */ /* 0x000f280000300800 */
[----:B------:R-:W4:Y:S04]  /*106a0*/  LDL.LU R136, [R1+0x1d0] ;  /* 0x0001d00001887983 */ /* 0x000f280000300800 */
[----:B------:R-:W4:Y:S04]  /*106b0*/  LDL.LU R137, [R1+0x1cc] ;  /* 0x0001cc0001897983 */ /* 0x000f280000300800 */
[----:B------:R-:W4:Y:S04]  /*106c0*/  LDL.LU R140, [R1+0x1a0] ;  /* 0x0001a000018c7983 */ /* 0x000f280000300800 */
[----:B------:R-:W4:Y:S04]  /*106d0*/  LDL.LU R141, [R1+0x19c] ;  /* 0x00019c00018d7983 */ /* 0x000f280000300800 */
[----:B------:R-:W4:Y:S04]  /*106e0*/  LDL.LU R142, [R1+0x198] ;  /* 0x00019800018e7983 */ /* 0x000f280000300800 */
[----:B------:R-:W4:Y:S01]  /*106f0*/  LDL.LU R143, [R1+0x194] ;  /* 0x00019400018f7983 */ /* 0x000f220000300800 */
[----:B0-----:R-:W-:-:S03]  /*10700*/  LOP3.LUT R31, R31, 0x7f, RZ, 0xc0, !PT ;  /* 0x0000007f1f1f7812 */ /* 0x001fc600078ec0ff */
[----:B------:R-:W4:Y:S01]  /*10710*/  LDL.LU R144, [R1+0x190] ;  /* 0x0001900001907983 */ /* 0x000f220000300800 */
[----:B------:R-:W-:-:S05]  /*10720*/  LOP3.LUT R32, R31, 0x50, RZ, 0x3c, !PT ;  /* 0x000000501f207812 */ /* 0x000fca00078e3cff */
[----:B---3--:R0:W-:Y:S04]  /*10730*/  STS.U8 [R32+UR9+0x280], R145 ;  /* 0x0002809120007988 */ /* 0x0081e80008000009 */
[----:B------:R1:W-:Y:S04]  /*10740*/  STS.U8 [R32+UR9+0x680], R147 ;  /* 0x0006809320007988 */ /* 0x0003e80008000009 */
[----:B0-----:R-:W3:Y:S04]  /*10750*/  LDL.LU R145, [R1+0x18c] ;  /* 0x00018c0001917983 */ /* 0x001ee80000300800 */
[----:B--2---:R0:W-:Y:S04]  /*10760*/  STS.U8 [R32+UR9+0xa80], R148 ;  /* 0x000a809420007988 */ /* 0x0041e80008000009 */
        /* <DEDUP_REMOVED lines=22> */
[----:B------:R0:W-:Y:S04]  /*108d0*/  STS.U8 [R32+UR9+0x3680], R33 ;  /* 0x0036802120007988 */ /* 0x0001e80008000009 */
[----:B------:R-:W-:Y:S01]  /*108e0*/  STS.U8 [R32+UR9+0x3a80], R34 ;  /* 0x003a802220007988 */ /* 0x000fe20008000009 */
[----:B0-----:R-:W-:-:S03]  /*108f0*/  LOP3.LUT R33, R31, 0x60, RZ, 0x3c, !PT ;  /* 0x000000601f217812 */ /* 0x001fc600078e3cff */
[----:B------:R0:W-:Y:S04]  /*10900*/  STS.U8 [R32+UR9+0x3e80], R134 ;  /* 0x003e808620007988 */ /* 0x0001e80008000009 */
[----:B------:R1:W-:Y:S04]  /*10910*/  STS.U8 [R33+UR9+0x300], R136 ;  /* 0x0003008821007988 */ /* 0x0003e80008000009 */
[----:B------:R1:W-:Y:S04]  /*10920*/  STS.U8 [R33+UR9+0x700], R137 ;  /* 0x0007008921007988 */ /* 0x0003e80008000009 */
[----:B0-----:R-:W4:Y:S04]  /*10930*/  LDL.LU R134, [R1+0x78] ;  /* 0x0000780001867983 */ /* 0x001f280000300800 */
[----:B-1----:R-:W4:Y:S04]  /*10940*/  LDL.LU R136, [R1+0x74] ;  /* 0x0000740001887983 */ /* 0x002f280000300800 */
[----:B------:R0:W-:Y:S04]  /*10950*/  STS.U8 [R33+UR9+0xb00], R140 ;  /* 0x000b008c21007988 */ /* 0x0001e80008000009 */
[----:B------:R-:W4:Y:S04]  /*10960*/  LDL.LU R137, [R1+0x70] ;  /* 0x0000700001897983 */ /* 0x000f280000300800 */
[----:B------:R1:W-:Y:S04]  /*10970*/  STS.U8 [R33+UR9+0xf00], R141 ;  /* 0x000f008d21007988 */ /* 0x0003e80008000009 */
[----:B0-----:R-:W4:Y:S04]  /*10980*/  LDL.LU R140, [R1+0x6c] ;  /* 0x00006c00018c7983 */ /* 0x001f280000300800 */
[----:B------:R0:W-:Y:S04]  /*10990*/  STS.U8 [R33+UR9+0x1300], R142 ;  /* 0x0013008e21007988 */ /* 0x0001e80008000009 */
[----:B-1----:R-:W4:Y:S04]  /*109a0*/  LDL.LU R141, [R1+0x68] ;  /* 0x00006800018d7983 */ /* 0x002f280000300800 */
[----:B------:R1:W-:Y:S04]  /*109b0*/  STS.U8 [R33+UR9+0x1700], R143 ;  /* 0x0017008f21007988 */ /* 0x0003e80008000009 */
[----:B0-----:R-:W4:Y:S04]  /*109c0*/  LDL.LU R142, [R1+0x64] ;  /* 0x00006400018e7983 */ /* 0x001f280000300800 */
[----:B------:R0:W-:Y:S04]  /*109d0*/  STS.U8 [R33+UR9+0x1b00], R144 ;  /* 0x001b009021007988 */ /* 0x0001e80008000009 */
[----:B-1----:R-:W4:Y:S04]  /*109e0*/  LDL.LU R143, [R1+0x60] ;  /* 0x00006000018f7983 */ /* 0x002f280000300800 */
[----:B---3--:R1:W-:Y:S04]  /*109f0*/  STS.U8 [R33+UR9+0x1f00], R145 ;  /* 0x001f009121007988 */ /* 0x0083e80008000009 */
[----:B0-----:R-:W3:Y:S01]  /*10a00*/  LDL.LU R144, [R1+0x5c] ;  /* 0x00005c0001907983 */ /* 0x001ee20000300800 */
[----:B------:R-:W-:-:S03]  /*10a10*/  LOP3.LUT R34, R31, 0x70, RZ, 0x3c, !PT ;  /* 0x000000701f227812 */ /* 0x000fc600078e3cff */
        /* <DEDUP_REMOVED lines=22> */
[----:B0-----:R-:W2:Y:S04]  /*10b80*/  LDL.LU R161, [R1+0x24] ;  /* 0x0000240001a17983 */ /* 0x001ea80000300800 */
[----:B----4-:R0:W-:Y:S04]  /*10b90*/  STS.U8 [R34+UR9+0xf80], R162 ;  /* 0x000f80a222007988 */ /* 0x0101e80008000009 */
[----:B0-----:R-:W4:Y:S04]  /*10ba0*/  LDL.LU R162, [R1+0x1c] ;  /* 0x00001c0001a27983 */ /* 0x001f280000300800 */
[----:B------:R-:W4:Y:S04]  /*10bb0*/  LDL.LU R28, [R1+0x8] ;  /* 0x00000800011c7983 */ /* 0x000f280000300800 */
[----:B------:R-:W4:Y:S04]  /*10bc0*/  LDL.LU R30, [R1+0xc] ;  /* 0x00000c00011e7983 */ /* 0x000f280000300800 */
[----:B------:R-:W4:Y:S04]  /*10bd0*/  LDL.LU R29, [R1+0x4] ;  /* 0x00000400011d7983 */ /* 0x000f280000300800 */
[----:B------:R-:W-:Y:S04]  /*10be0*/  STS.U8 [R34+UR9+0x2b80], R92 ;  /* 0x002b805c22007988 */ /* 0x000fe80008000009 */
[----:B------:R-:W-:Y:S04]  /*10bf0*/  STS.U8 [R34+UR9+0x2f80], R91 ;  /* 0x002f805b22007988 */ /* 0x000fe80008000009 */
[----:B------:R-:W-:Y:S04]  /*10c00*/  STS.U8 [R34+UR9+0x3380], R90 ;  /* 0x0033805a22007988 */ /* 0x000fe80008000009 */
[----:B------:R-:W-:Y:S04]  /*10c10*/  STS.U8 [R34+UR9+0x3780], R89 ;  /* 0x0037805922007988 */ /* 0x000fe80008000009 */
[----:B------:R0:W-:Y:S04]  /*10c20*/  STS.U8 [R34+UR9+0x1380], R134 ;  /* 0x0013808622007988 */ /* 0x0001e80008000009 */
[----:B------:R1:W-:Y:S04]  /*10c30*/  STS.U8 [R34+UR9+0x1780], R136 ;  /* 0x0017808822007988 */ /* 0x0003e80008000009 */
[----:B0-----:R-:W4:Y:S04]  /*10c40*/  LDL.LU R134, [R1+0xae4] ;  /* 0x000ae40001867983 */ /* 0x001f280000300800 */
[----:B-1----:R-:W4:Y:S04]  /*10c50*/  LDL.LU R136, [R1+0xae0] ;  /* 0x000ae00001887983 */ /* 0x002f280000300800 */
[----:B------:R0:W-:Y:S04]  /*10c60*/  STS.U8 [R34+UR9+0x1b80], R137 ;  /* 0x001b808922007988 */ /* 0x0001e80008000009 */
[----:B------:R1:W-:Y:S04]  /*10c70*/  STS.U8 [R34+UR9+0x1f80], R140 ;  /* 0x001f808c22007988 */ /* 0x0003e80008000009 */
[----:B0-----:R-:W4:Y:S04]  /*10c80*/  LDL.LU R137, [R1+0xadc] ;  /* 0x000adc0001897983 */ /* 0x001f280000300800 */
[----:B-1----:R-:W4:Y:S04]  /*10c90*/  LDL.LU R140, [R1+0xad8] ;  /* 0x000ad800018c7983 */ /* 0x002f280000300800 */
[----:B------:R0:W-:Y:S04]  /*10ca0*/  STS.U8 [R34+UR9+0x2380], R141 ;  /* 0x0023808d22007988 */ /* 0x0001e80008000009 */
[----:B------:R1:W-:Y:S04]  /*10cb0*/  STS.U8 [R34+UR9+0x2780], R142 ;  /* 0x0027808e22007988 */ /* 0x0003e80008000009 */
[----:B------:R-:W-:Y:S04]  /*10cc0*/  STS.U8 [R34+UR9+0x3b80], R88 ;  /* 0x003b805822007988 */ /* 0x000fe80008000009 */
[----:B0-----:R-:W4:Y:S04]  /*10cd0*/  LDL.LU R141, [R1+0xad4] ;  /* 0x000ad400018d7983 */ /* 0x001f280000300800 */
[----:B-1----:R-:W4:Y:S04]  /*10ce0*/  LDL.LU R142, [R1+0xad0] ;  /* 0x000ad000018e7983 */ /* 0x002f280000300800 */
[----:B------:R0:W-:Y:S04]  /*10cf0*/  STS.U8 [R34+UR9+0x3f80], R87 ;  /* 0x003f805722007988 */ /* 0x0001e80008000009 */
[----:B------:R1:W-:Y:S04]  /*10d00*/  STS.U8 [R31+UR9+0x4000], R143 ;  /* 0x0040008f1f007988 */ /* 0x0003e80008000009 */
[----:B---3--:R3:W-:Y:S04]  /*10d10*/  STS.U8 [R31+UR9+0x4400], R144 ;  /* 0x004400901f007988 */ /* 0x0087e80008000009 */
[----:B0-----:R-:W4:Y:S04]  /*10d20*/  LDL.LU R87, [R1] ;  /* 0x0000000001577983 */ /* 0x001f280000300800 */
[----:B-1----:R-:W4:Y:S04]  /*10d30*/  LDL.LU R143, [R1+0xacc] ;  /* 0x000acc00018f7983 */ /* 0x002f280000300800 */
[----:B---3--:R-:W3:Y:S04]  /*10d40*/  LDL.LU R144, [R1+0xac8] ;  /* 0x000ac80001907983 */ /* 0x008ee80000300800 */
[----:B--2---:R0:W-:Y:S04]  /*10d50*/  STS.U8 [R31+UR9+0x4800], R145 ;  /* 0x004800911f007988 */ /* 0x0041e80008000009 */
[----:B------:R1:W-:Y:S04]  /*10d60*/  STS.U8 [R31+UR9+0x4c00], R147 ;  /* 0x004c00931f007988 */ /* 0x0003e80008000009 */
[----:B------:R2:W-:Y:S04]  /*10d70*/  STS.U8 [R31+UR9+0x5000], R148 ;  /* 0x005000941f007988 */ /* 0x0005e80008000009 */
[----:B0-----:R-:W3:Y:S04]  /*10d80*/  LDL.LU R145, [R1+0xac4] ;  /* 0x000ac40001917983 */ /* 0x001ee80000300800 */
[----:B-1----:R-:W3:Y:S04]  /*10d90*/  LDL.LU R147, [R1+0xac0] ;  /* 0x000ac00001937983 */ /* 0x002ee80000300800 */
[----:B--2---:R-:W2:Y:S04]  /*10da0*/  LDL.LU R148, [R1+0xabc] ;  /* 0x000abc0001947983 */ /* 0x004ea80000300800 */
[----:B------:R0:W-:Y:S04]  /*10db0*/  STS.U8 [R31+UR9+0x5400], R149 ;  /* 0x005400951f007988 */ /* 0x0001e80008000009 */
[----:B------:R1:W-:Y:S04]  /*10dc0*/  STS.U8 [R31+UR9+0x5800], R151 ;  /* 0x005800971f007988 */ /* 0x0003e80008000009 */
[----:B------:R1:W-:Y:S04]  /*10dd0*/  STS.U8 [R31+UR9+0x5c00], R152 ;  /* 0x005c00981f007988 */ /* 0x0003e80008000009 */
[----:B0-----:R-:W2:Y:S04]  /*10de0*/  LDL.LU R149, [R1+0xab8] ;  /* 0x000ab80001957983 */ /* 0x001ea80000300800 */
[----:B-1----:R-:W2:Y:S04]  /*10df0*/  LDL.LU R151, [R1+0xab4] ;  /* 0x000ab40001977983 */ /* 0x002ea80000300800 */
[----:B------:R-:W2:Y:S04]  /*10e00*/  LDL.LU R152, [R1+0xab0] ;  /* 0x000ab00001987983 */ /* 0x000ea80000300800 */
        /* <DEDUP_REMOVED lines=12> */
[----:B----4-:R0:W-:Y:S04]  /*10ed0*/  STS.U8 [R31+UR9+0x7800], R162 ;  /* 0x007800a21f007988 */ /* 0x0101e80008000009 */
[----:B0-----:R-:W4:Y:S04]  /*10ee0*/  LDL.LU R162, [R1+0xa94] ;  /* 0x000a940001a27983 */ /* 0x001f280000300800 */
[----:B------:R0:W-:Y:S02]  /*10ef0*/  STS.U8 [R31+UR9+0x7c00], R28 ;  /* 0x007c001c1f007988 */ /* 0x0001e40008000009 */
[----:B0-----:R-:W0:Y:S01]  /*10f00*/  S2R R28, SR_TID.X ;  /* 0x00000000001c7919 */ /* 0x001e220000002100 */
[----:B------:R-:W-:-:S02]  /*10f10*/  ISETP.GT.U32.AND P2, PT, R39, R43, PT ;  /* 0x0000002b2700720c */ /* 0x000fc40003f44070 */
[----:B------:R-:W-:Y:S02]  /*10f20*/  ISETP.GT.U32.AND P5, PT, R39, R42, PT ;  /* 0x0000002a2700720c */ /* 0x000fe40003fa4070 */
[----:B------:R-:W-:Y:S02]  /*10f30*/  ISETP.GE.AND P6, PT, R96, RZ, PT ;  /* 0x000000ff6000720c */ /* 0x000fe40003fc6270 */
[----:B------:R-:W4:Y:S07]  /*10f40*/  LDL.LU R96, [R1+0xa90] ;  /* 0x000a900001607983 */ /* 0x000f2e0000300800 */
[----:B------:R-:W-:-:S02]  /*10f50*/  @!P2 IMAD.IADD R43, R43, 0x1, -R39 ;  /* 0x000000012b2ba824 */ /* 0x000fc400078e0a27 */
[----:B------:R-:W-:Y:S01]  /*10f60*/  @!P5 IMAD.IADD R42, R42, 0x1, -R39 ;  /* 0x000000012a2ad824 */ /* 0x000fe200078e0a27 */
[----:B0-----:R-:W-:-:S04]  /*10f70*/  LOP3.LUT R28, R28, 0x7f, RZ, 0xc0, !PT ;  /* 0x0000007f1c1c7812 */ /* 0x001fc800078ec0ff */
[C---:B------:R-:W-:Y:S02]  /*10f80*/  LOP3.LUT R31, R28.reuse, 0x40, RZ, 0x3c, !PT ;  /* 0x000000401c1f7812 */ /* 0x040fe400078e3cff */
[----:B------:R-:W-:-:S05]  /*10f90*/  LOP3.LUT R28, R28, 0x10, RZ, 0x3c, !PT ;  /* 0x000000101c1c7812 */ /* 0x000fca00078e3cff */
[----:B------:R0:W-:Y:S04]  /*10fa0*/  STS.U8 [R28+UR9+0x4480], R29 ;  /* 0x0044801d1c007988 */ /* 0x0001e80008000009 */
[----:B------:R1:W-:Y:S01]  /*10fb0*/  STS.U8 [R28+UR9+0x4080], R30 ;  /* 0x0040801e1c007988 */ /* 0x0003e20008000009 */
[----:B0-----:R-:W0:Y:S01]  /*10fc0*/  S2R R29, SR_TID.X ;  /* 0x00000000001d7919 */ /* 0x001e220000002100 */
[----:B-1----:R-:W1:Y:S01]  /*10fd0*/  S2R R30, SR_TID.X ;  /* 0x00000000001e7919 */ /* 0x002e620000002100 */
[C---:B------:R-:W-:Y:S02]  /*10fe0*/  ISETP.GT.U32.AND P2, PT, R39.reuse, R43, PT ;  /* 0x0000002b2700720c */ /* 0x040fe40003f44070 */
[C---:B------:R-:W-:Y:S02]  /*10ff0*/  ISETP.GT.U32.AND P5, PT, R39.reuse, R42, PT ;  /* 0x0000002a2700720c */ /* 0x040fe40003fa4070 */
[----:B------:R-:W-:-:S09]  /*11000*/  ISETP.GT.U32.AND P4, PT, R39, R41, PT ;  /* 0x000000292700720c */ /* 0x000fd20003f84070 */
[--C-:B------:R-:W-:Y:S01]  /*11010*/  @!P2 IMAD.IADD R43, R43, 0x1, -R39.reuse ;  /* 0x000000012b2ba824 */ /* 0x100fe200078e0a27 */
[----:B------:R-:W-:Y:S01]  /*11020*/  ISETP.GE.AND P2, PT, R37, RZ, PT ;  /* 0x000000ff2500720c */ /* 0x000fe20003f46270 */
[--C-:B------:R-:W-:Y:S01]  /*11030*/  @!P5 IMAD.IADD R42, R42, 0x1, -R39.reuse ;  /* 0x000000012a2ad824 */ /* 0x100fe200078e0a27 */
[----:B------:R-:W-:Y:S01]  /*11040*/  ISETP.GT.U32.AND P5, PT, R39, R44, PT ;  /* 0x0000002c2700720c */ /* 0x000fe20003fa4070 */
[----:B------:R-:W-:Y:S01]  /*11050*/  @!P4 IMAD.IADD R41, R41, 0x1, -R39 ;  /* 0x000000012929c824 */ /* 0x000fe200078e0a27 */
[----:B------:R-:W5:Y:S01]  /*11060*/  LDL.LU R37, [R1+0xa8c] ;  /* 0x000a8c0001257983 */ /* 0x000f620000300800 */
[----:B------:R-:W-:Y:S01]  /*11070*/  @!P6 IMAD.MOV R43, RZ, RZ, -R43 ;  /* 0x000000ffff2be224 */ /* 0x000fe200078e0a2b */
[C---:B------:R-:W-:Y:S02]  /*11080*/  ISETP.GT.U32.AND P6, PT, R39.reuse, R45, PT ;  /* 0x0000002d2700720c */ /* 0x040fe40003fc4070 */
[----:B------:R-:W-:Y:S02]  /*11090*/  ISETP.GT.U32.AND P4, PT, R39, R41, PT ;  /* 0x000000292700720c */ /* 0x000fe40003f84070 */
[----:B------:R-:W-:-:S02]  /*110a0*/  SEL R43, R5, R43, !P3 ;  /* 0x0000002b052b7207 */ /* 0x000fc40005800000 */
[----:B0-----:R-:W-:Y:S01]  /*110b0*/  LOP3.LUT R29, R29, 0x7f, RZ, 0xc0, !PT ;  /* 0x0000007f1d1d7812 */ /* 0x001fe200078ec0ff */
[----:B------:R-:W-:Y:S01]  /*110c0*/  @!P2 IMAD.MOV R42, RZ, RZ, -R42 ;  /* 0x000000ffff2aa224 */ /* 0x000fe200078e0a2a */
[----:B------:R-:W-:Y:S01]  /*110d0*/  ISETP.GE.AND P2, PT, R165, RZ, PT ;  /* 0x000000ffa500720c */ /* 0x000fe20003f46270 */
[--C-:B------:R-:W-:Y:S01]  /*110e0*/  @!P5 IMAD.IADD R44, R44, 0x1, -R39.reuse ;  /* 0x000000012c2cd824 */ /* 0x100fe200078e0a27 */
[----:B-1----:R-:W-:Y:S01]  /*110f0*/  LOP3.LUT R30, R30, 0x7f, RZ, 0xc0, !PT ;  /* 0x0000007f1e1e7812 */ /* 0x002fe200078ec0ff */
[----:B------:R-:W-:Y:S01]  /*11100*/  IMAD R43, R43, UR11, RZ ;  /* 0x0000000b2b2b7c24 */ /* 0x000fe2000f8e02ff */
[----:B------:R-:W-:Y:S01]  /*11110*/  LOP3.LUT R29, R29, 0x20, RZ, 0x3c, !PT ;  /* 0x000000201d1d7812 */ /* 0x000fe200078e3cff */
[----:B------:R0:W-:Y:S01]  /*11120*/  STS.U8 [R28+UR9+0x4880], R87 ;  /* 0x004880571c007988 */ /* 0x0001e20008000009 */
[----:B------:R-:W-:Y:S02]  /*11130*/  LOP3.LUT R30, R30, 0x30, RZ, 0x3c, !PT ;  /* 0x000000301e1e7812 */ /* 0x000fe400078e3cff */
[----:B------:R-:W-:Y:S01]  /*11140*/  SEL R42, R5, R42, !P3 ;  /* 0x0000002a052a7207 */ /* 0x000fe20005800000 */
[--C-:B------:R-:W-:Y:S01]  /*11150*/  @!P4 IMAD.IADD R41, R41, 0x1, -R39.reuse ;  /* 0x000000012929c824 */ /* 0x100fe200078e0a27 */
[----:B------:R-:W-:Y:S01]  /*11160*/  ISETP.GT.U32.AND P5, PT, R39, R44, PT ;  /* 0x0000002c2700720c */ /* 0x000fe20003fa4070 */
[----:B------:R-:W-:Y:S01]  /*11170*/  @!P6 IMAD.IADD R45, R45, 0x1, -R39 ;  /* 0x000000012d2de824 */ /* 0x000fe200078e0a27 */
[----:B------:R-:W5:Y:S04]  /*11180*/  LDL.LU R165, [R1+0xa88] ;  /* 0x000a880001a57983 */ /* 0x000f680000300800 */
[----:B---3--:R-:W-:Y:S01]  /*11190*/  STS.U8 [R28+UR9+0x7c80], R145 ;  /* 0x007c80911c007988 */ /* 0x008fe20008000009 */
[----:B0-----:R-:W-:-:S03]  /*111a0*/  IMAD R87, R42, UR11, RZ ;  /* 0x0000000b2a577c24 */ /* 0x001fc6000f8e02ff */
[----:B------:R-:W-:Y:S04]  /*111b0*/  STS.U8 [R28+UR9+0x7880], R147 ;  /* 0x007880931c007988 */ /* 0x000fe80008000009 */
[----:B--2---:R-:W-:Y:S01]  /*111c0*/  STS.U8 [R28+UR9+0x7480], R148 ;  /* 0x007480941c007988 */ /* 0x004fe20008000009 */
[----:B------:R-:W-:Y:S01]  /*111d0*/  @!P2 IMAD.MOV R41, RZ, RZ, -R41 ;  /* 0x000000ffff29a224 */ /* 0x000fe200078e0a29 */
[----:B------:R-:W-:Y:S01]  /*111e0*/  ISETP.GT.U32.AND P6, PT, R39, R46, PT ;  /* 0x0000002e2700720c */ /* 0x000fe20003fc4070 */
[----:B------:R-:W-:Y:S01]  /*111f0*/  @!P5 IMAD.IADD R44, R44, 0x1, -R39 ;  /* 0x000000012c2cd824 */ /* 0x000fe200078e0a27 */
[----:B------:R-:W-:Y:S04]  /*11200*/  STS.U8 [R28+UR9+0x7080], R149 ;  /* 0x007080951c007988 */ /* 0x000fe80008000009 */
[----:B------:R-:W-:Y:S04]  /*11210*/  STS.U8 [R28+UR9+0x6c80], R151 ;  /* 0x006c80971c007988 */ /* 0x000fe80008000009 */
[----:B------:R-:W-:Y:S01]  /*11220*/  STS.U8 [R28+UR9+0x6880], R152 ;  /* 0x006880981c007988 */ /* 0x000fe20008000009 */
[----:B------:R-:W-:-:S02]  /*11230*/  SEL R41, R5, R41, !P3 ;  /* 0x0000002905297207 */ /* 0x000fc40005800000 */
[----:B------:R-:W-:Y:S01]  /*11240*/  ISETP.GE.AND P5, PT, R119, RZ, PT ;  /* 0x000000ff7700720c */ /* 0x000fe20003fa6270 */
[----:B------:R-:W-:Y:S04]  /*11250*/  STS.U8 [R28+UR9+0x6480], R153 ;  /* 0x006480991c007988 */ /* 0x000fe80008000009 */
[----:B------:R-:W-:Y:S04]  /*11260*/  STS.U8 [R28+UR9+0x6080], R154 ;  /* 0x0060809a1c007988 */ /* 0x000fe80008000009 */
[----:B------:R-:W-:Y:S04]  /*11270*/  STS.U8 [R28+UR9+0x5c80], R155 ;  /* 0x005c809b1c007988 */ /* 0x000fe80008000009 */
[----:B------:R-:W-:Y:S04]  /*11280*/  STS.U8 [R28+UR9+0x5880], R159 ;  /* 0x0058809f1c007988 */ /* 0x000fe80008000009 */
[----:B------:R-:W-:Y:S04]  /*11290*/  STS.U8 [R28+UR9+0x5480], R160 ;  /* 0x005480a01c007988 */ /* 0x000fe80008000009 */
[----:B------:R-:W-:Y:S01]  /*112a0*/  STS.U8 [R28+UR9+0x5080], R161 ;  /* 0x005080a11c007988 */ /* 0x000fe20008000009 */
[----:B------:R-:W-:-:S02]  /*112b0*/  IMAD R41, R41, UR11, RZ ;  /* 0x0000000b29297c24 */ /* 0x000fc4000f8e02ff */
[----:B------:R-:W-:-:S05]  /*112c0*/  @!P6 IMAD.IADD R46, R46, 0x1, -R39 ;  /* 0x000000012e2ee824 */ /* 0x000fca00078e0a27 */
[----:B------:R-:W-:-:S13]  /*112d0*/  ISETP.GT.U32.AND P6, PT, R39, R46, PT ;  /* 0x0000002e2700720c */ /* 0x000fda0003fc4070 */
[----:B------:R-:W-:Y:S01]  /*112e0*/  @!P6 IMAD.IADD R46, R46, 0x1, -R39 ;  /* 0x000000012e2ee824 */ /* 0x000fe200078e0a27 */
[----:B----4-:R0:W-:Y:S04]  /*112f0*/  STS.U8 [R28+UR9+0x4c80], R162 ;  /* 0x004c80a21c007988 */ /* 0x0101e80008000009 */
[----:B------:R-:W-:Y:S04]  /*11300*/  STS.U8 [R29+UR9+0x4100], R144 ;  /* 0x004100901d007988 */ /* 0x000fe80008000009 */
[----:B------:R-:W-:Y:S01]  /*11310*/  STS.U8 [R29+UR9+0x4500], R143 ;  /* 0x0045008f1d007988 */ /* 0x000fe20008000009 */
[----:B------:R-:W-:Y:S01]  /*11320*/  PRMT R92, RZ, 0x7610, R92 ;  /* 0x00007610ff5c7816 */ /* 0x000fe2000000005c */
[----:B0-----:R-:W0:Y:S02]  /*11330*/  LDC R162, c[0x0][0x3a0] ;  /* 0x0000e800ffa27b82 */ /* 0x001e240000000800 */
[----:B------:R-:W-:Y:S04]  /*11340*/  STS.U8 [R29+UR9+0x4900], R142 ;  /* 0x0049008e1d007988 */ /* 0x000fe80008000009 */
        /* <DEDUP_REMOVED lines=11> */
[----:B------:R1:W-:Y:S04]  /*11400*/  STS.U8 [R29+UR9+0x7900], R122 ;  /* 0x0079007a1d007988 */ /* 0x0003e80008000009 */
[----:B------:R-:W-:Y:S04]  /*11410*/  STS.U8 [R29+UR9+0x7d00], R121 ;  /* 0x007d00791d007988 */ /* 0x000fe80008000009 */
[----:B------:R2:W-:Y:S01]  /*11420*/  STS.U8 [R30+UR9+0x4180], R120 ;  /* 0x004180781e007988 */ /* 0x0005e20008000009 */
[----:B-1----:R-:W-:-:S02]  /*11430*/  IADD3 R122, P2, PT, R87, R38, RZ ;  /* 0x00000026577a7210 */ /* 0x002fc40007f5e0ff */
[----:B--2---:R-:W-:-:S04]  /*11440*/  IADD3 R120, P4, PT, R43, R38, RZ ;  /* 0x000000262b787210 */ /* 0x004fc80007f9e0ff */
[----:B------:R-:W-:Y:S02]  /*11450*/  LEA.HI.X.SX32 R121, R43, R35, 0x1, P4 ;  /* 0x000000232b797211 */ /* 0x000fe400020f0eff */
[----:B------:R-:W-:Y:S02]  /*11460*/  ISETP.GT.U32.AND P4, PT, R39, R45, PT ;  /* 0x0000002d2700720c */ /* 0x000fe40003f84070 */
[-C--:B------:R-:W-:Y:S02]  /*11470*/  LEA.HI.X.SX32 R124, R87, R35.reuse, 0x1, P2 ;  /* 0x00000023577c7211 */ /* 0x080fe400010f0eff */
[----:B------:R-:W-:Y:S01]  /*11480*/  ISETP.GE.AND P2, PT, R123, RZ, PT ;  /* 0x000000ff7b00720c */ /* 0x000fe20003f46270 */
[----:B------:R1:W-:Y:S01]  /*11490*/  STL [R1+0x150], R120 ;  /* 0x0001507801007387 */ /* 0x0003e20000100800 */
[----:B------:R-:W-:Y:S02]  /*114a0*/  @P0 IMAD.MOV.U32 R42, RZ, RZ, R120 ;  /* 0x000000ffff2a0224 */ /* 0x000fe400078e0078 */
[----:B------:R-:W-:Y:S01]  /*114b0*/  @P0 IMAD.MOV.U32 R43, RZ, RZ, R121 ;  /* 0x000000ffff2b0224 */ /* 0x000fe200078e0079 */
[----:B------:R2:W-:Y:S04]  /*114c0*/  STL [R1+0x14c], R121 ;  /* 0x00014c7901007387 */ /* 0x0005e80000100800 */
[----:B------:R-:W-:Y:S01]  /*114d0*/  @!P4 IMAD.IADD R45, R45, 0x1, -R39 ;  /* 0x000000012d2dc824 */ /* 0x000fe200078e0a27 */
[----:B-1----:R-:W-:Y:S01]  /*114e0*/  IADD3 R120, P4, PT, R41, R38, RZ ;  /* 0x0000002629787210 */ /* 0x002fe20007f9e0ff */
[----:B------:R1:W-:Y:S02]  /*114f0*/  STS.U8 [R30+UR9+0x4580], R117 ;  /* 0x004580751e007988 */ /* 0x0003e40008000009 */
[----:B------:R-:W-:Y:S01]  /*11500*/  @!P2 IMAD.MOV R44, RZ, RZ, -R44 ;  /* 0x000000ffff2ca224 */ /* 0x000fe200078e0a2c */
[----:B------:R-:W-:Y:S01]  /*11510*/  ISETP.GT.U32.AND P2, PT, R39, R48, PT ;  /* 0x000000302700720c */ /* 0x000fe20003f44070 */
[----:B------:R-:W-:Y:S01]  /*11520*/  @!P5 IMAD.MOV R45, RZ, RZ, -R45 ;  /* 0x000000ffff2dd224 */ /* 0x000fe200078e0a2d */
[----:B--2---:R-:W-:-:S02]  /*11530*/  LEA.HI.X.SX32 R121, R41, R35, 0x1, P4 ;  /* 0x0000002329797211 */ /* 0x004fc400020f0eff */
[----:B------:R-:W-:Y:S02]  /*11540*/  ISETP.GT.U32.AND P4, PT, R39, R47, PT ;  /* 0x0000002f2700720c */ /* 0x000fe40003f84070 */
[----:B-1----:R-:W-:Y:S01]  /*11550*/  PRMT R117, RZ, 0x7610, R117 ;  /* 0x00007610ff757816 */ /* 0x002fe20000000075 */
[----:B------:R1:W-:Y:S01]  /*11560*/  STS.U8 [R30+UR9+0x4980], R116 ;  /* 0x004980741e007988 */ /* 0x0003e20008000009 */
[C---:B------:R-:W-:Y:S02]  /*11570*/  SEL R44, R5.reuse, R44, !P3 ;  /* 0x0000002c052c7207 */ /* 0x040fe40005800000 */
[----:B------:R-:W-:Y:S02]  /*11580*/  SEL R45, R5, R45, !P3 ;  /* 0x0000002d052d7207 */ /* 0x000fe40005800000 */
[----:B------:R-:W-:Y:S01]  /*11590*/  ISETP.GE.AND P5, PT, R26, RZ, PT ;  /* 0x000000ff1a00720c */ /* 0x000fe20003fa6270 */
[----:B------:R2:W3:Y:S01]  /*115a0*/  @P0 LDG.E.U8 R117, desc[UR18][R42.64] ;  /* 0x000000122a750981 */ /* 0x0004e2000c1e1100 */
[----:B------:R-:W-:Y:S01]  /*115b0*/  IMAD R44, R44, UR4, RZ ;  /* 0x000000042c2c7c24 */ /* 0x000fe2000f8e02ff */
[----:B------:R-:W4:Y:S01]  /*115c0*/  LDCU UR4, c[0x0][0x3b0] ;  /* 0x00007600ff0477ac */ /* 0x000f220008000800 */
[----:B-1----:R-:W-:Y:S01]  /*115d0*/  PRMT R116, RZ, 0x7610, R116 ;  /* 0x00007610ff747816 */ /* 0x002fe20000000074 */
[----:B------:R-:W-:Y:S01]  /*115e0*/  STL [R1+0x158], R122 ;  /* 0x0001587a01007387 */ /* 0x000fe20000100800 */
[----:B------:R-:W-:-:S02]  /*115f0*/  IMAD R45, R45, UR5, RZ ;  /* 0x000000052d2d7c24 */ /* 0x000fc4000f8e02ff */
[----:B--2---:R-:W-:Y:S01]  /*11600*/  @P0 IMAD.MOV.U32 R42, RZ, RZ, R122 ;  /* 0x000000ffff2a0224 */ /* 0x004fe200078e007a */
[----:B------:R-:W5:Y:S01]  /*11610*/  LDL.LU R123, [R1+0xa84] ;  /* 0x000a8400017b7983 */ /* 0x000f620000300800 */
[----:B------:R-:W-:-:S03]  /*11620*/  @P0 IMAD.MOV.U32 R43, RZ, RZ, R124 ;  /* 0x000000ffff2b0224 */ /* 0x000fc600078e007c */
[----:B------:R1:W-:Y:S01]  /*11630*/  STS.U8 [R30+UR9+0x4d80], R115 ;  /* 0x004d80731e007988 */ /* 0x0003e20008000009 */
[--C-:B------:R-:W-:Y:S02]  /*11640*/  @!P4 IMAD.IADD R47, R47, 0x1, -R39.reuse ;  /* 0x000000012f2fc824 */ /* 0x100fe400078e0a27 */
[----:B------:R-:W-:Y:S01]  /*11650*/  @!P2 IMAD.IADD R48, R48, 0x1, -R39 ;  /* 0x000000013030a824 */ /* 0x000fe200078e0a27 */
[----:B------:R-:W-:Y:S01]  /*11660*/  STL [R1+0x154], R124 ;  /* 0x0001547c01007387 */ /* 0x000fe20000100800 */
[----:B------:R-:W-:Y:S01]  /*11670*/  IADD3 R41, P6, PT, R44, R38, RZ ;  /* 0x000000262c297210 */ /* 0x000fe20007fde0ff */
[----:B------:R-:W-:Y:S01]  /*11680*/  @!P5 IMAD.MOV R46, RZ, RZ, -R46 ;  /* 0x000000ffff2ed224 */ /* 0x000fe200078e0a2e */
[----:B------:R-:W2:Y:S01]  /*11690*/  LDCU UR5, c[0x0][0x3b0] ;  /* 0x00007600ff0577ac */ /* 0x000ea20008000800 */
[----:B------:R-:W5:Y:S01]  /*116a0*/  LDL.LU R119, [R1+0xa80] ;  /* 0x000a800001777983 */ /* 0x000f620000300800 */
[----:B-1----:R-:W-:-:S03]  /*116b0*/  PRMT R115, RZ, 0x7610, R115 ;  /* 0x00007610ff737816 */ /* 0x002fc60000000073 */
[----:B------:R1:W3:Y:S04]  /*116c0*/  @P0 LDG.E.U8 R116, desc[UR18][R42.64] ;  /* 0x000000122a740981 */ /* 0x0002e8000c1e1100 */
[----:B------:R0:W-:Y:S01]  /*116d0*/  STL [R1+0x160], R120 ;  /* 0x0001607801007387 */ /* 0x0001e20000100800 */
[----:B------:R-:W-:Y:S01]  /*116e0*/  ISETP.GT.U32.AND P4, PT, R39, R47, PT ;  /* 0x0000002f2700720c */ /* 0x000fe20003f84070 */
[----:B-1----:R-:W-:Y:S02]  /*116f0*/  @P0 IMAD.MOV.U32 R42, RZ, RZ, R120 ;  /* 0x000000ffff2a0224 */ /* 0x002fe400078e0078 */
[----:B------:R-:W-:Y:S01]  /*11700*/  @P0 IMAD.MOV.U32 R43, RZ, RZ, R121 ;  /* 0x000000ffff2b0224 */ /* 0x000fe200078e0079 */
[----:B0-----:R-:W-:Y:S01]  /*11710*/  IADD3 R120, P2, PT, R45, R38, RZ ;  /* 0x000000262d787210 */ /* 0x001fe20007f5e0ff */
[----:B------:R0:W-:Y:S04]  /*11720*/  STL [R1+0x15c], R121 ;  /* 0x00015c7901007387 */ /* 0x0001e80000100800 */
[----:B------:R1:W3:Y:S01]  /*11730*/  @P0 LDG.E.U8 R115, desc[UR18][R42.64] ;  /* 0x000000122a730981 */ /* 0x0002e2000c1e1100 */
[----:B------:R-:W-:-:S02]  /*11740*/  ISETP.GE.AND P5, PT, R27, RZ, PT ;  /* 0x000000ff1b00720c */ /* 0x000fc40003fa6270 */
[----:B------:R-:W-:Y:S01]  /*11750*/  SEL R46, R5, R46, !P3 ;  /* 0x0000002e052e7207 */ /* 0x000fe20005800000 */
[----:B------:R-:W5:Y:S01]  /*11760*/  LDL.LU R26, [R1+0xa7c] ;  /* 0x000a7c00011a7983 */ /* 0x000f620000300800 */
[----:B0-----:R-:W-:Y:S02]  /*11770*/  LEA.HI.X.SX32 R121, R45, R35, 0x1, P2 ;  /* 0x000000232d797211 */ /* 0x001fe400010f0eff */
[C---:B------:R-:W-:Y:S02]  /*11780*/  ISETP.GT.U32.AND P2, PT, R39.reuse, R49, PT ;  /* 0x000000312700720c */ /* 0x040fe40003f44070 */
[----:B-1----:R-:W-:Y:S02]  /*11790*/  LEA.HI.X.SX32 R42, R44, R35, 0x1, P6 ;  /* 0x000000232c2a7211 */ /* 0x002fe400030f0eff */
[----:B------:R-:W-:Y:S01]  /*117a0*/  ISETP.GT.U32.AND P6, PT, R39, R48, PT ;  /* 0x000000302700720c */ /* 0x000fe20003fc4070 */
[----:B----4-:R-:W-:Y:S01]  /*117b0*/  IMAD R46, R46, UR4, RZ ;  /* 0x000000042e2e7c24 */ /* 0x010fe2000f8e02ff */
[----:B------:R-:W-:Y:S01]  /*117c0*/  STL [R1+0x198], R41 ;  /* 0x0001982901007387 */ /* 0x000fe20000100800 */
[----:B------:R-:W-:Y:S01]  /*117d0*/  @P0 IMAD.MOV.U32 R43, RZ, RZ, R42 ;  /* 0x000000ffff2b0224 */ /* 0x000fe200078e002a */
[----:B------:R-:W0:Y:S01]  /*117e0*/  LDCU UR4, c[0x0][0x3b0] ;  /* 0x00007600ff0477ac */ /* 0x000e220008000800 */
[--C-:B------:R-:W-:Y:S01]  /*117f0*/  @!P4 IMAD.IADD R47, R47, 0x1, -R39.reuse ;  /* 0x000000012f2fc824 */ /* 0x100fe200078e0a27 */
[----:B------:R1:W-:Y:S03]  /*11800*/  STL [R1+0x194], R42 ;  /* 0x0001942a01007387 */ /* 0x0003e60000100800 */
[----:B------:R-:W-:Y:S01]  /*11810*/  @!P2 IMAD.IADD R49, R49, 0x1, -R39 ;  /* 0x000000013131a824 */ /* 0x000fe200078e0a27 */
[----:B------:R4:W-:Y:S01]  /*11820*/  STS.U8 [R30+UR9+0x5180], R114 ;  /* 0x005180721e007988 */ /* 0x0009e20008000009 */
[----:B------:R-:W-:-:S02]  /*11830*/  @!P5 IMAD.MOV R47, RZ, RZ, -R47 ;  /* 0x000000ffff2fd224 */ /* 0x000fc400078e0a2f */
[----:B------:R-:W-:Y:S01]  /*11840*/  @!P6 IMAD.IADD R48, R48, 0x1, -R39 ;  /* 0x000000013030e824 */ /* 0x000fe200078e0a27 */
[C---:B------:R-:W-:Y:S01]  /*11850*/  ISETP.GT.U32.AND P6, PT, R39.reuse, R50, PT ;  /* 0x000000322700720c */ /* 0x040fe20003fc4070 */
[----:B-1----:R-:W-:Y:S01]  /*11860*/  @P0 IMAD.MOV.U32 R42, RZ, RZ, R41 ;  /* 0x000000ffff2a0224 */ /* 0x002fe200078e0029 */
[----:B------:R-:W-:Y:S02]  /*11870*/  IADD3 R41, P2, PT, R46, R38, RZ ;  /* 0x000000262e297210 */ /* 0x000fe40007f5e0ff */
[----:B------:R-:W-:Y:S02]  /*11880*/  ISETP.GE.AND P4, PT, R164, RZ, PT ;  /* 0x000000ffa400720c */ /* 0x000fe40003f86270 */
[----:B----4-:R-:W-:Y:S02]  /*11890*/  PRMT R114, RZ, 0x7610, R114 ;  /* 0x00007610ff727816 */ /* 0x010fe40000000072 */
[----:B------:R-:W-:Y:S02]  /*118a0*/  LEA.HI.X.SX32 R44, R46, R35, 0x1, P2 ;  /* 0x000000232e2c7211 */ /* 0x000fe400010f0eff */
[----:B------:R-:W-:Y:S01]  /*118b0*/  ISETP.GT.U32.AND P2, PT, R39, R49, PT ;  /* 0x000000312700720c */ /* 0x000fe20003f44070 */
[----:B------:R1:W-:Y:S01]  /*118c0*/  STS.U8 [R30+UR9+0x5580], R113 ;  /* 0x005580711e007988 */ /* 0x0003e20008000009 */
[----:B------:R-:W-:-:S03]  /*118d0*/  SEL R47, R5, R47, !P3 ;  /* 0x0000002f052f7207 */ /* 0x000fc60005800000 */
[----:B------:R4:W3:Y:S01]  /*118e0*/  @P0 LDG.E.U8 R114, desc[UR18][R42.64] ;  /* 0x000000122a720981 */ /* 0x0008e2000c1e1100 */
[----:B------:R-:W-:Y:S01]  /*118f0*/  ISETP.GE.AND P5, PT, R163, RZ, PT ;  /* 0x000000ffa300720c */ /* 0x000fe20003fa6270 */
[----:B--2---:R-:W-:Y:S01]  /*11900*/  IMAD R47, R47, UR5, RZ ;  /* 0x000000052f2f7c24 */ /* 0x004fe2000f8e02ff */
[----:B------:R-:W2:Y:S01]  /*11910*/  LDCU UR5, c[0x0][0x3b0] ;  /* 0x00007600ff0577ac */ /* 0x000ea20008000800 */
[----:B-1----:R-:W-:Y:S01]  /*11920*/  PRMT R113, RZ, 0x7610, R113 ;  /* 0x00007610ff717816 */ /* 0x002fe20000000071 */
[----:B------:R-:W-:Y:S01]  /*11930*/  STL [R1+0x1a0], R120 ;  /* 0x0001a07801007387 */ /* 0x000fe20000100800 */
[----:B----4-:R-:W-:-:S03]  /*11940*/  @P0 IMAD.MOV.U32 R42, RZ, RZ, R120 ;  /* 0x000000ffff2a0224 */ /* 0x010fc600078e0078 */
[----:B------:R1:W-:Y:S01]  /*11950*/  STS.U8 [R30+UR9+0x5980], R109 ;  /* 0x0059806d1e007988 */ /* 0x0003e20008000009 */
[----:B------:R-:W-:Y:S02]  /*11960*/  @P0 IMAD.MOV.U32 R43, RZ, RZ, R121 ;  /* 0x000000ffff2b0224 */ /* 0x000fe400078e0079 */
[----:B------:R-:W-:Y:S01]  /*11970*/  @!P6 IMAD.IADD R50, R50, 0x1, -R39 ;  /* 0x000000013232e824 */ /* 0x000fe200078e0a27 */
[----:B------:R-:W5:Y:S01]  /*11980*/  LDL.LU R27, [R1+0xa78] ;  /* 0x000a7800011b7983 */ /* 0x000f620000300800 */
[----:B------:R-:W-:-:S03]  /*11990*/  @!P4 IMAD.MOV R48, RZ, RZ, -R48 ;  /* 0x000000ffff30c224 */ /* 0x000fc600078e0a30 */
[----:B------:R-:W-:Y:S01]  /*119a0*/  STL [R1+0x19c], R121 ;  /* 0x00019c7901007387 */ /* 0x000fe20000100800 */
[----:B-1----:R-:W-:-:S03]  /*119b0*/  PRMT R109, RZ, 0x7610, R109 ;  /* 0x00007610ff6d7816 */ /* 0x002fc6000000006d */
[----:B------:R1:W4:Y:S01]  /*119c0*/  @P0 LDG.E.U8 R113, desc[UR18][R42.64] ;  /* 0x000000122a710981 */ /* 0x000322000c1e1100 */
[----:B------:R-:W-:-:S03]  /*119d0*/  @!P2 IMAD.IADD R49, R49, 0x1, -R39 ;  /* 0x000000013131a824 */ /* 0x000fc600078e0a27 */
[----:B------:R-:W5:Y:S01]  /*119e0*/  LDL.LU R164, [R1+0xa74] ;  /* 0x000a740001a47983 */ /* 0x000f620000300800 */
[----:B------:R-:W-:-:S03]  /*119f0*/  ISETP.GT.U32.AND P6, PT, R39, R50, PT ;  /* 0x000000322700720c */ /* 0x000fc60003fc4070 */
[----:B------:R0:W-:Y:S01]  /*11a00*/  STL [R1+0x1d0], R41 ;  /* 0x0001d02901007387 */ /* 0x0001e20000100800 */
[----:B-1----:R-:W-:Y:S02]  /*11a10*/  @P0 IMAD.MOV.U32 R42, RZ, RZ, R41 ;  /* 0x000000ffff2a0224 */ /* 0x002fe400078e0029 */
[----:B------:R-:W-:Y:S01]  /*11a20*/  @P0 IMAD.MOV.U32 R43, RZ, RZ, R44 ;  /* 0x000000ffff2b0224 */ /* 0x000fe200078e002c */
[----:B------:R-:W-:Y:S01]  /*11a30*/  ISETP.GT.U32.AND P2, PT, R39, R51, PT ;  /* 0x000000332700720c */ /* 0x000fe20003f44070 */
[----:B------:R-:W-:Y:S01]  /*11a40*/  STL [R1+0x1cc], R44 ;  /* 0x0001cc2c01007387 */ /* 0x000fe20000100800 */
[----:B0-----:R-:W-:-:S03]  /*11a50*/  IADD3 R41, P4, PT, R47, R38, RZ ;  /* 0x000000262f297210 */ /* 0x001fc60007f9e0ff */
[----:B------:R0:W3:Y:S01]  /*11a60*/  @P0 LDG.E.U8 R109, desc[UR18][R42.64] ;  /* 0x000000122a6d0981 */ /* 0x0000e2000c1e1100 */
[----:B------:R-:W-:Y:S01]  /*11a70*/  SEL R48, R5, R48, !P3 ;  /* 0x0000003005307207 */ /* 0x000fe20005800000 */
[----:B------:R-:W-:Y:S02]  /*11a80*/  @!P5 IMAD.MOV R49, RZ, RZ, -R49 ;  /* 0x000000ffff31d224 */ /* 0x000fe400078e0a31 */
[----:B------:R-:W5:Y:S01]  /*11a90*/  LDL.LU R163, [R1+0xa70] ;  /* 0x000a700001a37983 */ /* 0x000f620000300800 */
[----:B0-----:R-:W-:Y:S02]  /*11aa0*/  LEA.HI.X.SX32 R42, R47, R35, 0x1, P4 ;  /* 0x000000232f2a7211 */ /* 0x001fe400020f0eff */
[----:B------:R-:W-:Y:S01]  /*11ab0*/  ISETP.GE.AND P4, PT, R118, RZ, PT ;  /* 0x000000ff7600720c */ /* 0x000fe20003f86270 */
[----:B------:R0:W-:Y:S01]  /*11ac0*/  STS.U8 [R30+UR9+0x5d80], R108 ;  /* 0x005d806c1e007988 */ /* 0x0001e20008000009 */
[----:B------:R-:W-:Y:S01]  /*11ad0*/  IMAD R48, R48, UR4, RZ ;  /* 0x0000000430307c24 */ /* 0x000fe2000f8e02ff */
[----:B------:R-:W1:Y:S01]  /*11ae0*/  LDCU UR4, c[0x0][0x3b0] ;  /* 0x00007600ff0477ac */ /* 0x000e620008000800 */
[----:B------:R-:W-:Y:S01]  /*11af0*/  @P0 IMAD.MOV.U32 R43, RZ, RZ, R42 ;  /* 0x000000ffff2b0224 */ /* 0x000fe200078e002a */
[----:B------:R-:W-:Y:S01]  /*11b00*/  STL [R1+0x1d8], R41 ;  /* 0x0001d82901007387 */ /* 0x000fe20000100800 */
[----:B------:R-:W-:-:S03]  /*11b10*/  SEL R49, R5, R49, !P3 ;  /* 0x0000003105317207 */ /* 0x000fc60005800000 */
[----:B------:R2:W-:Y:S01]  /*11b20*/  STL [R1+0x1d4], R42 ;  /* 0x0001d42a01007387 */ /* 0x0005e20000100800 */
[----:B0-----:R-:W-:Y:S01]  /*11b30*/  PRMT R108, RZ, 0x7610, R108 ;  /* 0x00007610ff6c7816 */ /* 0x001fe2000000006c */
[--C-:B------:R-:W-:Y:S01]  /*11b40*/  @!P6 IMAD.IADD R50, R50, 0x1, -R39.reuse ;  /* 0x000000013232e824 */ /* 0x100fe200078e0a27 */
[----:B------:R-:W-:Y:S01]  /*11b50*/  ISETP.GT.U32.AND P5, PT, R39, R52, PT ;  /* 0x000000342700720c */ /* 0x000fe20003fa4070 */
[----:B------:R-:W-:Y:S01]  /*11b60*/  @!P2 IMAD.IADD R51, R51, 0x1, -R39 ;  /* 0x000000013333a824 */ /* 0x000fe200078e0a27 */
[----:B------:R0:W-:Y:S01]  /*11b70*/  STS.U8 [R30+UR9+0x6180], R107 ;  /* 0x0061806b1e007988 */ /* 0x0001e20008000009 */
[----:B--2---:R-:W-:-:S03]  /*11b80*/  @P0 IMAD.MOV.U32 R42, RZ, RZ, R41 ;  /* 0x000000ffff2a0224 */ /* 0x004fc600078e0029 */
[----:B------:R-:W5:Y:S01]  /*11b90*/  LDL.LU R118, [R1+0xa6c] ;  /* 0x000a6c0001767983 */ /* 0x000f620000300800 */
[----:B------:R-:W-:Y:S01]  /*11ba0*/  IMAD R49, R49, UR5, RZ ;  /* 0x0000000531317c24 */ /* 0x000fe2000f8e02ff */
[C---:B------:R-:W-:Y:S01]  /*11bb0*/  ISETP.GT.U32.AND P2, PT, R39.reuse, R51, PT ;  /* 0x000000332700720c */ /* 0x040fe20003f44070 */
[----:B------:R-:W-:Y:S01]  /*11bc0*/  @!P4 IMAD.MOV R50, RZ, RZ, -R50 ;  /* 0x000000ffff32c224 */ /* 0x000fe200078e0a32 */
[----:B------:R2:W3:Y:S01]  /*11bd0*/  @P0 LDG.E.U8 R108, desc[UR18][R42.64] ;  /* 0x000000122a6c0981 */ /* 0x0004e2000c1e1100 */
[----:B------:R-:W-:Y:S02]  /*11be0*/  ISETP.GT.U32.AND P4, PT, R39, R54, PT ;  /* 0x000000362700720c */ /* 0x000fe40003f84070 */
[----:B------:R-:W-:Y:S01]  /*11bf0*/  @!P5 IMAD.IADD R52, R52, 0x1, -R39 ;  /* 0x000000013434d824 */ /* 0x000fe200078e0a27 */
[----:B0-----:R-:W-:Y:S01]  /*11c00*/  PRMT R107, RZ, 0x7610, R107 ;  /* 0x00007610ff6b7816 */ /* 0x001fe2000000006b */
[----:B------:R-:W-:Y:S01]  /*11c10*/  STS.U8 [R30+UR9+0x6580], R106 ;  /* 0x0065806a1e007988 */ /* 0x000fe20008000009 */
[----:B------:R-:W0:Y:S01]  /*11c20*/  LDCU UR5, c[0x0][0x3b0] ;  /* 0x00007600ff0577ac */ /* 0x000e220008000800 */
[----:B--2---:R-:W-:-:S04]  /*11c30*/  IADD3 R42, P6, PT, R48, R38, RZ ;  /* 0x00000026302a7210 */ /* 0x004fc80007fde0ff */
[-C--:B------:R-:W-:Y:S02]  /*11c40*/  LEA.HI.X.SX32 R43, R48, R35.reuse, 0x1, P6 ;  /* 0x00000023302b7211 */ /* 0x080fe400030f0eff */
[----:B------:R-:W-:Y:S02]  /*11c50*/  IADD3 R41, P6, PT, R49, R38, RZ ;  /* 0x0000002631297210 */ /* 0x000fe40007fde0ff */
[----:B------:R-:W-:Y:S01]  /*11c60*/  SEL R50, R5, R50, !P3 ;  /* 0x0000003205327207 */ /* 0x000fe20005800000 */
[----:B------:R2:W-:Y:S01]  /*11c70*/  STL [R1+0x1e0], R42 ;  /* 0x0001e02a01007387 */ /* 0x0005e20000100800 */
[----:B------:R-:W-:Y:S02]  /*11c80*/  LEA.HI.X.SX32 R44, R49, R35, 0x1, P6 ;  /* 0x00000023312c7211 */ /* 0x000fe400030f0eff */
[----:B------:R-:W-:Y:S01]  /*11c90*/  ISETP.GE.AND P6, PT, R112, RZ, PT ;  /* 0x000000ff7000720c */ /* 0x000fe20003fc6270 */
[----:B-1----:R-:W-:Y:S01]  /*11ca0*/  IMAD R50, R50, UR4, RZ ;  /* 0x0000000432327c24 */ /* 0x002fe2000f8e02ff */
[----:B------:R-:W1:Y:S01]  /*11cb0*/  LDCU UR4, c[0x0][0x3b0] ;  /* 0x00007600ff0477ac */ /* 0x000e620008000800 */
[----:B------:R-:W-:Y:S01]  /*11cc0*/  STL [R1+0x1dc], R43 ;  /* 0x0001dc2b01007387 */ /* 0x000fe20000100800 */
[----:B------:R-:W-:Y:S01]  /*11cd0*/  @!P2 IMAD.IADD R51, R51, 0x1, -R39 ;  /* 0x000000013333a824 */ /* 0x000fe200078e0a27 */
[----:B------:R-:W-:-:S02]  /*11ce0*/  ISETP.GT.U32.AND P5, PT, R39, R52, PT ;  /* 0x000000342700720c */ /* 0x000fc40003fa4070 */
[----:B------:R2:W3:Y:S01]  /*11cf0*/  @P0 LDG.E.U8 R107, desc[UR18][R42.64] ;  /* 0x000000122a6b0981 */ /* 0x0004e2000c1e1100 */
[----:B------:R-:W-:-:S03]  /*11d00*/  @!P4 IMAD.IADD R54, R54, 0x1, -R39 ;  /* 0x000000013636c824 */ /* 0x000fc600078e0a27 */
[----:B------:R0:W-:Y:S04]  /*11d10*/  STL [R1+0x210], R41 ;  /* 0x0002102901007387 */ /* 0x0001e80000100800 */
[----:B------:R-:W5:Y:S01]  /*11d20*/  LDL.LU R112, [R1+0xa68] ;  /* 0x000a680001707983 */ /* 0x000f620000300800 */
[----:B--2---:R-:W-:Y:S01]  /*11d30*/  @P0 IMAD.MOV.U32 R42, RZ, RZ, R41 ;  /* 0x000000ffff2a0224 */ /* 0x004fe200078e0029 */
[----:B0-----:R-:W-:Y:S02]  /*11d40*/  IADD3 R41, P2, PT, R50, R38, RZ ;  /* 0x0000002632297210 */ /* 0x001fe40007f5e0ff */
[----:B------:R0:W-:Y:S01]  /*11d50*/  STL [R1+0x20c], R44 ;  /* 0x00020c2c01007387 */ /* 0x0001e20000100800 */
[----:B------:R-:W-:Y:S01]  /*11d60*/  @P0 IMAD.MOV.U32 R43, RZ, RZ, R44 ;  /* 0x000000ffff2b0224 */ /* 0x000fe200078e002c */
[C---:B------:R-:W-:Y:S01]  /*11d70*/  ISETP.GT.U32.AND P4, PT, R39.reuse, R54, PT ;  /* 0x000000362700720c */ /* 0x040fe20003f84070 */
[----:B------:R-:W-:Y:S01]  /*11d80*/  @!P6 IMAD.MOV R51, RZ, RZ, -R51 ;  /* 0x000000ffff33e224 */ /* 0x000fe200078e0a33 */
[----:B------:R-:W-:-:S02]  /*11d90*/  ISETP.GT.U32.AND P6, PT, R39, R55, PT ;  /* 0x000000372700720c */ /* 0x000fc40003fc4070 */
[----:B0-----:R-:W-:Y:S02]  /*11da0*/  LEA.HI.X.SX32 R44, R50, R35, 0x1, P2 ;  /* 0x00000023322c7211 */ /* 0x001fe400010f0eff */
[----:B------:R-:W-:Y:S02]  /*11db0*/  ISETP.GT.U32.AND P2, PT, R39, R53, PT ;  /* 0x000000352700720c */ /* 0x000fe40003f44070 */
[----:B------:R-:W-:Y:S02]  /*11dc0*/  SEL R51, R5, R51, !P3 ;  /* 0x0000003305337207 */ /* 0x000fe40005800000 */
[----:B------:R-:W-:Y:S01]  /*11dd0*/  PRMT R106, RZ, 0x7610, R106 ;  /* 0x00007610ff6a7816 */ /* 0x000fe2000000006a */
[--C-:B------:R-:W-:Y:S01]  /*11de0*/  @!P5 IMAD.IADD R52, R52, 0x1, -R39.reuse ;  /* 0x000000013434d824 */ /* 0x100fe200078e0a27 */
[----:B------:R-:W-:Y:S01]  /*11df0*/  ISETP.GE.AND P5, PT, R24, RZ, PT ;  /* 0x000000ff1800720c */ /* 0x000fe20003fa6270 */
[----:B------:R-:W-:Y:S01]  /*11e00*/  STS.U8 [R30+UR9+0x6980], R103 ;  /* 0x006980671e007988 */ /* 0x000fe20008000009 */
[----:B-1----:R-:W-:Y:S01]  /*11e10*/  IMAD R51, R51, UR4, RZ ;  /* 0x0000000433337c24 */ /* 0x002fe2000f8e02ff */
[----:B------:R-:W0:Y:S02]  /*11e20*/  LDCU UR4, c[0x0][0x3b0] ;  /* 0x00007600ff0477ac */ /* 0x000e240008000800 */
[----:B------:R-:W-:Y:S04]  /*11e30*/  STS.U8 [R30+UR9+0x6d80], R102 ;  /* 0x006d80661e007988 */ /* 0x000fe80008000009 */
[----:B------:R-:W-:Y:S01]  /*11e40*/  STS.U8 [R30+UR9+0x7180], R101 ;  /* 0x007180651e007988 */ /* 0x000fe20008000009 */
[----:B------:R-:W-:-:S03]  /*11e50*/  @!P2 IMAD.IADD R53, R53, 0x1, -R39 ;  /* 0x000000013535a824 */ /* 0x000fc600078e0a27 */
[----:B------:R-:W-:Y:S04]  /*11e60*/  STS.U8 [R30+UR9+0x7580], R100 ;  /* 0x007580641e007988 */ /* 0x000fe80008000009 */
[----:B------:R-:W-:Y:S04]  /*11e70*/  STS.U8 [R30+UR9+0x7980], R99 ;  /* 0x007980631e007988 */ /* 0x000fe80008000009 */
[----:B------:R-:W-:Y:S01]  /*11e80*/  STS.U8 [R30+UR9+0x7d80], R98 ;  /* 0x007d80621e007988 */ /* 0x000fe20008000009 */
[----:B------:R-:W-:-:S03]  /*11e90*/  @!P4 IMAD.IADD R54, R54, 0x1, -R39 ;  /* 0x000000013636c824 */ /* 0x000fc600078e0a27 */
[----:B------:R1:W-:Y:S01]  /*11ea0*/  STS.U8 [R31+UR9+0x4200], R105 ;  /* 0x004200691f007988 */ /* 0x0003e20008000009 */
[----:B------:R-:W-:-:S03]  /*11eb0*/  ISETP.GE.AND P2, PT, R25, RZ, PT ;  /* 0x000000ff1900720c */ /* 0x000fc60003f46270 */
[----:B------:R2:W3:Y:S04]  /*11ec0*/  @P0 LDG.E.U8 R106, desc[UR18][R42.64] ;  /* 0x000000122a6a0981 */ /* 0x0004e8000c1e1100 */
[----:B------:R0:W-:Y:S01]  /*11ed0*/  STL [R1+0x218], R41 ;  /* 0x0002182901007387 */ /* 0x0001e20000100800 */
[----:B-1----:R-:W-:Y:S01]  /*11ee0*/  PRMT R105, RZ, 0x7610, R105 ;  /* 0x00007610ff697816 */ /* 0x002fe20000000069 */
[----:B--2---:R-:W-:Y:S02]  /*11ef0*/  @P0 IMAD.MOV.U32 R42, RZ, RZ, R41 ;  /* 0x000000ffff2a0224 */ /* 0x004fe400078e0029 */
[----:B------:R-:W-:Y:S01]  /*11f00*/  @P0 IMAD.MOV.U32 R43, RZ, RZ, R44 ;  /* 0x000000ffff2b0224 */ /* 0x000fe200078e002c */
[----:B0-----:R-:W-:Y:S01]  /*11f10*/  IADD3 R41, P4, PT, R51, R38, RZ ;  /* 0x0000002633297210 */ /* 0x001fe20007f9e0ff */
[----:B------:R-:W-:-:S03]  /*11f20*/  @!P6 IMAD.IADD R55, R55, 0x1, -R39 ;  /* 0x000000013737e824 */ /* 0x000fc600078e0a27 */
[----:B------:R0:W2:Y:S01]  /*11f30*/  @P0 LDG.E.U8 R105, desc[UR18][R42.64] ;  /* 0x000000122a690981 */ /* 0x0000a2000c1e1100 */
[----:B------:R-:W-:Y:S01]  /*11f40*/  @!P5 IMAD.MOV R52, RZ, RZ, -R52 ;  /* 0x000000ffff34d224 */ /* 0x000fe200078e0a34 */
[----:B------:R-:W-:Y:S02]  /*11f50*/  ISETP.GT.U32.AND P6, PT, R39, R55, PT ;  /* 0x000000372700720c */ /* 0x000fe40003fc4070 */
[----:B0-----:R-:W-:Y:S02]  /*11f60*/  LEA.HI.X.SX32 R42, R51, R35, 0x1, P4 ;  /* 0x00000023332a7211 */ /* 0x001fe400020f0eff */
[C---:B------:R-:W-:Y:S01]  /*11f70*/  ISETP.GT.U32.AND P4, PT, R39.reuse, R53, PT ;  /* 0x000000352700720c */ /* 0x040fe20003f84070 */
[----:B------:R-:W-:Y:S01]  /*11f80*/  STL [R1+0x214], R44 ;  /* 0x0002142c01007387 */ /* 0x000fe20000100800 */
[----:B------:R-:W-:Y:S01]  /*11f90*/  ISETP.GT.U32.AND P5, PT, R39, R56, PT ;  /* 0x000000382700720c */ /* 0x000fe20003fa4070 */
[----:B------:R-:W-:Y:S01]  /*11fa0*/  @!P2 IMAD.MOV R54, RZ, RZ, -R54 ;  /* 0x000000ffff36a224 */ /* 0x000fe200078e0a36 */
[----:B------:R-:W-:Y:S01]  /*11fb0*/  SEL R52, R5, R52, !P3 ;  /* 0x0000003405347207 */ /* 0x000fe20005800000 */
[----:B------:R-:W5:Y:S01]  /*11fc0*/  LDL.LU R24, [R1+0xa64] ;  /* 0x000a640001187983 */ /* 0x000f620000300800 */
[----:B------:R-:W-:Y:S01]  /*11fd0*/  ISETP.GE.AND P2, PT, R158, RZ, PT ;  /* 0x000000ff9e00720c */ /* 0x000fe20003f46270 */
[----:B------:R-:W-:-:S02]  /*11fe0*/  @P0 IMAD.MOV.U32 R43, RZ, RZ, R42 ;  /* 0x000000ffff2b0224 */ /* 0x000fc400078e002a */
[----:B------:R-:W5:Y:S01]  /*11ff0*/  LDL.LU R25, [R1+0xa60] ;  /* 0x000a600001197983 */ /* 0x000f620000300800 */
[----:B------:R-:W-:-:S03]  /*12000*/  SEL R54, R5, R54, !P3 ;  /* 0x0000003605367207 */ /* 0x000fc60005800000 */
[----:B------:R0:W-:Y:S01]  /*12010*/  STS.U8 [R31+UR9+0x4600], R104 ;  /* 0x004600681f007988 */ /* 0x0001e20008000009 */
[----:B------:R-:W-:Y:S01]  /*12020*/  IMAD R52, R52, UR5, RZ ;  /* 0x0000000534347c24 */ /* 0x000fe2000f8e02ff */
[----:B------:R-:W-:Y:S02]  /*12030*/  PRMT R103, RZ, 0x7610, R103 ;  /* 0x00007610ff677816 */ /* 0x000fe40000000067 */
[----:B------:R-:W-:Y:S01]  /*12040*/  STL [R1+0x220], R41 ;  /* 0x0002202901007387 */ /* 0x000fe20000100800 */
[--C-:B------:R-:W-:Y:S01]  /*12050*/  @!P4 IMAD.IADD R53, R53, 0x1, -R39.reuse ;  /* 0x000000013535c824 */ /* 0x100fe200078e0a27 */
[----:B------:R-:W-:Y:S01]  /*12060*/  PRMT R102, RZ, 0x7610, R102 ;  /* 0x00007610ff667816 */ /* 0x000fe20000000066 */
[--C-:B------:R-:W-:Y:S01]  /*12070*/  @!P6 IMAD.IADD R55, R55, 0x1, -R39.reuse ;  /* 0x000000013737e824 */ /* 0x100fe200078e0a27 */
[----:B------:R1:W-:Y:S01]  /*12080*/  STL [R1+0x21c], R42 ;  /* 0x00021c2a01007387 */ /* 0x0003e20000100800 */
[----:B0-----:R-:W-:Y:S01]  /*12090*/  PRMT R104, RZ, 0x7610, R104 ;  /* 0x00007610ff687816 */ /* 0x001fe20000000068 */
[----:B------:R-:W-:Y:S01]  /*120a0*/  IMAD R54, R54, UR12, RZ ;  /* 0x0000000c36367c24 */ /* 0x000fe2000f8e02ff */
[----:B------:R-:W-:Y:S01]  /*120b0*/  ISETP.GE.AND P4, PT, R157, RZ, PT ;  /* 0x000000ff9d00720c */ /* 0x000fe20003f86270 */
[----:B------:R-:W-:Y:S01]  /*120c0*/  @!P5 IMAD.IADD R56, R56, 0x1, -R39 ;  /* 0x000000013838d824 */ /* 0x000fe200078e0a27 */
[----:B------:R-:W5:Y:S01]  /*120d0*/  LDL.LU R158, [R1+0xa5c] ;  /* 0x000a5c00019e7983 */ /* 0x000f620000300800 */
[----:B------:R-:W-:Y:S01]  /*120e0*/  @!P2 IMAD.MOV R53, RZ, RZ, -R53 ;  /* 0x000000ffff35a224 */ /* 0x000fe200078e0a35 */
[----:B------:R-:W-:Y:S01]  /*120f0*/  PRMT R101, RZ, 0x7610, R101 ;  /* 0x00007610ff657816 */ /* 0x000fe20000000065 */
[----:B------:R-:W0:Y:S01]  /*12100*/  LDCU UR5, c[0x0][0x3b0] ;  /* 0x00007600ff0577ac */ /* 0x000e220008000800 */
[----:B-1----:R-:W-:Y:S01]  /*12110*/  @P0 IMAD.MOV.U32 R42, RZ, RZ, R41 ;  /* 0x000000ffff2a0224 */ /* 0x002fe200078e0029 */
[----:B------:R-:W-:Y:S01]  /*12120*/  ISETP.GT.U32.AND P5, PT, R39, R56, PT ;  /* 0x000000382700720c */ /* 0x000fe20003fa4070 */
[----:B------:R-:W5:Y:S01]  /*12130*/  LDL.LU R157, [R1+0xa58] ;  /* 0x000a5800019d7983 */ /* 0x000f620000300800 */
[----:B------:R-:W-:Y:S01]  /*12140*/  PRMT R100, RZ, 0x7610, R100 ;  /* 0x00007610ff647816 */ /* 0x000fe20000000064 */
[----:B------:R-:W1:Y:S02]  /*12150*/  LDCU UR12, c[0x0][0x3b0] ;  /* 0x00007600ff0c77ac */ /* 0x000e640008000800 */
[----:B------:R0:W2:Y:S02]  /*12160*/  @P0 LDG.E.U8 R104, desc[UR18][R42.64] ;  /* 0x000000122a680981 */ /* 0x0000a4000c1e1100 */
[----:B0-----:R-:W-:-:S04]  /*12170*/  IADD3 R42, P6, PT, R52, R38, RZ ;  /* 0x00000026342a7210 */ /* 0x001fc80007fde0ff */
[----:B------:R-:W-:Y:S02]  /*12180*/  LEA.HI.X.SX32 R43, R52, R35, 0x1, P6 ;  /* 0x00000023342b7211 */ /* 0x000fe400030f0eff */
[C---:B------:R-:W-:Y:S01]  /*12190*/  IADD3 R41, P6, PT, R54.reuse, R38, RZ ;  /* 0x0000002636297210 */ /* 0x040fe20007fde0ff */
[----:B------:R-:W-:Y:S01]  /*121a0*/  @!P4 IMAD.MOV R55, RZ, RZ, -R55 ;  /* 0x000000ffff37c224 */ /* 0x000fe200078e0a37 */
[----:B------:R-:W-:Y:S01]  /*121b0*/  SEL R53, R5, R53, !P3 ;  /* 0x0000003505357207 */ /* 0x000fe20005800000 */
[----:B------:R0:W-:Y:S01]  /*121c0*/  STL [R1+0x270], R42 ;  /* 0x0002702a01007387 */ /* 0x0001e20000100800 */
[----:B------:R-:W-:Y:S02]  /*121d0*/  LEA.HI.X.SX32 R44, R54, R35, 0x1, P6 ;  /* 0x00000023362c7211 */ /* 0x000fe400030f0eff */
[----:B------:R-:W-:Y:S01]  /*121e0*/  ISETP.GT.U32.AND P2, PT, R39, R57, PT ;  /* 0x000000392700720c */ /* 0x000fe20003f44070 */
[----:B------:R0:W-:Y:S01]  /*121f0*/  STL [R1+0x26c], R43 ;  /* 0x00026c2b01007387 */ /* 0x0001e20000100800 */
[----:B------:R-:W-:Y:S01]  /*12200*/  SEL R55, R5, R55, !P3 ;  /* 0x0000003705377207 */ /* 0x000fe20005800000 */
[----:B------:R-:W-:-:S02]  /*12210*/  IMAD R53, R53, UR4, RZ ;  /* 0x0000000435357c24 */ /* 0x000fc4000f8e02ff */
[----:B------:R0:W2:Y:S01]  /*12220*/  @P0 LDG.E.U8 R103, desc[UR18][R42.64] ;  /* 0x000000122a670981 */ /* 0x0000a2000c1e1100 */
[----:B------:R-:W-:Y:S01]  /*12230*/  ISETP.GE.AND P4, PT, R111, RZ, PT ;  /* 0x000000ff6f00720c */ /* 0x000fe20003f86270 */
[----:B------:R-:W-:Y:S01]  /*12240*/  IMAD R55, R55, UR13, RZ ;  /* 0x0000000d37377c24 */ /* 0x000fe2000f8e02ff */
[----:B------:R-:W1:Y:S01]  /*12250*/  LDCU UR4, c[0x0][0x3b0] ;  /* 0x00007600ff0477ac */ /* 0x000e620008000800 */
[----:B------:R-:W-:Y:S02]  /*12260*/  @!P5 IMAD.IADD R56, R56, 0x1, -R39 ;  /* 0x000000013838d824 */ /* 0x000fe400078e0a27 */
[----:B0-----:R-:W-:Y:S02]  /*12270*/  @P0 IMAD.MOV.U32 R42, RZ, RZ, R41 ;  /* 0x000000ffff2a0224 */ /* 0x001fe400078e0029 */
[----:B------:R-:W-:Y:S01]  /*12280*/  @P0 IMAD.MOV.U32 R43, RZ, RZ, R44 ;  /* 0x000000ffff2b0224 */ /* 0x000fe200078e002c */
[----:B------:R-:W-:Y:S01]  /*12290*/  ISETP.GT.U32.AND P5, PT, R39, R58, PT ;  /* 0x0000003a2700720c */ /* 0x000fe20003fa4070 */
[----:B------:R0:W-:Y:S01]  /*122a0*/  STL [R1+0x278], R41 ;  /* 0x0002782901007387 */ /* 0x0001e20000100800 */
[----:B------:R-:W-:Y:S01]  /*122b0*/  @!P2 IMAD.IADD R57, R57, 0x1, -R39 ;  /* 0x000000013939a824 */ /* 0x000fe200078e0a27 */
[----:B------:R-:W-:Y:S01]  /*122c0*/  PRMT R99, RZ, 0x7610, R99 ;  /* 0x00007610ff637816 */ /* 0x000fe20000000063 */
[----:B------:R-:W1:Y:S01]  /*122d0*/  LDCU UR13, c[0x0][0x3b0] ;  /* 0x00007600ff0d77ac */ /* 0x000e620008000800 */
[----:B------:R0:W2:Y:S01]  /*122e0*/  @P0 LDG.E.U8 R102, desc[UR18][R42.64] ;  /* 0x000000122a660981 */ /* 0x0000a2000c1e1100 */
[----:B------:R-:W-:Y:S01]  /*122f0*/  @!P4 IMAD.MOV R56, RZ, RZ, -R56 ;  /* 0x000000ffff38c224 */ /* 0x000fe200078e0a38 */
[----:B0-----:R-:W-:-:S04]  /*12300*/  IADD3 R42, P6, PT, R53, R38, RZ ;  /* 0x00000026352a7210 */ /* 0x001fc80007fde0ff */
[----:B------:R-:W-:Y:S02]  /*12310*/  LEA.HI.X.SX32 R43, R53, R35, 0x1, P6 ;  /* 0x00000023352b7211 */ /* 0x000fe400030f0eff */
[----:B------:R-:W-:Y:S01]  /*12320*/  IADD3 R41, P6, PT, R55, R38, RZ ;  /* 0x0000002637297210 */ /* 0x000fe20007fde0ff */
[----:B------:R0:W-:Y:S01]  /*12330*/  STL [R1+0x274], R44 ;  /* 0x0002742c01007387 */ /* 0x0001e20000100800 */
[----:B------:R-:W-:Y:S01]  /*12340*/  ISETP.GT.U32.AND P2, PT, R39, R57, PT ;  /* 0x000000392700720c */ /* 0x000fe20003f44070 */
[----:B------:R-:W-:Y:S01]  /*12350*/  @!P5 IMAD.IADD R58, R58, 0x1, -R39 ;  /* 0x000000013a3ad824 */ /* 0x000fe200078e0a27 */
[----:B------:R-:W-:Y:S01]  /*12360*/  SEL R56, R5, R56, !P3 ;  /* 0x0000003805387207 */ /* 0x000fe20005800000 */
[----:B------:R-:W5:Y:S01]  /*12370*/  LDL.LU R111, [R1+0xa54] ;  /* 0x000a5400016f7983 */ /* 0x000f620000300800 */
[----:B------:R-:W-:-:S03]  /*12380*/  ISETP.GE.AND P4, PT, R110, RZ, PT ;  /* 0x000000ff6e00720c */ /* 0x000fc60003f86270 */
[----:B------:R1:W2:Y:S01]  /*12390*/  @P0 LDG.E.U8 R101, desc[UR18][R42.64] ;  /* 0x000000122a650981 */ /* 0x0002a2000c1e1100 */
[----:B0-----:R-:W-:Y:S02]  /*123a0*/  LEA.HI.X.SX32 R44, R55, R35, 0x1, P6 ;  /* 0x00000023372c7211 */ /* 0x001fe400030f0eff */
[C---:B------:R-:W-:Y:S01]  /*123b0*/  ISETP.GT.U32.AND P6, PT, R39.reuse, R59, PT ;  /* 0x0000003b2700720c */ /* 0x040fe20003fc4070 */
[----:B-1----:R-:W-:Y:S01]  /*123c0*/  IMAD R56, R56, UR4, RZ ;  /* 0x0000000438387c24 */ /* 0x002fe2000f8e02ff */
[----:B------:R-:W-:Y:S01]  /*123d0*/  ISETP.GT.U32.AND P5, PT, R39, R58, PT ;  /* 0x0000003a2700720c */ /* 0x000fe20003fa4070 */
[----:B------:R0:W-:Y:S01]  /*123e0*/  STL [R1+0x280], R42 ;  /* 0x0002802a01007387 */ /* 0x0001e20000100800 */
[----:B------:R-:W-:Y:S01]  /*123f0*/  @!P2 IMAD.IADD R57, R57, 0x1, -R39 ;  /* 0x000000013939a824 */ /* 0x000fe200078e0a27 */
[----:B------:R-:W1:Y:S02]  /*12400*/  LDCU UR4, c[0x0][0x3b0] ;  /* 0x00007600ff0477ac */ /* 0x000e640008000800 */
[----:B------:R4:W-:Y:S04]  /*12410*/  STL [R1+0x27c], R43 ;  /* 0x00027c2b01007387 */ /* 0x0009e80000100800 */
[----:B------:R4:W-:Y:S01]  /*12420*/  STL [R1+0x2b0], R41 ;  /* 0x0002b02901007387 */ /* 0x0009e20000100800 */
[----:B0-----:R-:W-:-:S02]  /*12430*/  @P0 IMAD.MOV.U32 R42, RZ, RZ, R41 ;  /* 0x000000ffff2a0224 */ /* 0x001fc400078e0029 */
[----:B------:R-:W-:Y:S01]  /*12440*/  @!P6 IMAD.IADD R59, R59, 0x1, -R39 ;  /* 0x000000013b3be824 */ /* 0x000fe200078e0a27 */
[----:B------:R0:W-:Y:S01]  /*12450*/  STL [R1+0x2ac], R44 ;  /* 0x0002ac2c01007387 */ /* 0x0001e20000100800 */
[----:B----4-:R-:W-:Y:S01]  /*12460*/  @P0 IMAD.MOV.U32 R43, RZ, RZ, R44 ;  /* 0x000000ffff2b0224 */ /* 0x010fe200078e002c */
[----:B------:R-:W-:Y:S01]  /*12470*/  IADD3 R41, P6, PT, R56, R38, RZ ;  /* 0x0000002638297210 */ /* 0x000fe20007fde0ff */
[----:B------:R-:W-:Y:S01]  /*12480*/  @!P4 IMAD.MOV R57, RZ, RZ, -R57 ;  /* 0x000000ffff39c224 */ /* 0x000fe200078e0a39 */
[C---:B------:R-:W-:Y:S01]  /*12490*/  ISETP.GT.U32.AND P2, PT, R39.reuse, R59, PT ;  /* 0x0000003b2700720c */ /* 0x040fe20003f44070 */
[----:B------:R-:W-:Y:S01]  /*124a0*/  @!P5 IMAD.IADD R58, R58, 0x1, -R39 ;  /* 0x000000013a3ad824 */ /* 0x000fe200078e0a27 */
[----:B------:R4:W2:Y:S01]  /*124b0*/  @P0 LDG.E.U8 R100, desc[UR18][R42.64] ;  /* 0x000000122a640981 */ /* 0x0008a2000c1e1100 */
[----:B0-----:R-:W-:Y:S02]  /*124c0*/  LEA.HI.X.SX32 R44, R56, R35, 0x1, P6 ;  /* 0x00000023382c7211 */ /* 0x001fe400030f0eff */
[----:B------:R-:W-:Y:S01]  /*124d0*/  ISETP.GE.AND P6, PT, R22, RZ, PT ;  /* 0x000000ff1600720c */ /* 0x000fe20003fc6270 */
[----:B------:R-:W5:Y:S01]  /*124e0*/  LDL.LU R110, [R1+0xa50] ;  /* 0x000a5000016e7983 */ /* 0x000f620000300800 */
[----:B------:R-:W-:-:S02]  /*124f0*/  ISETP.GT.U32.AND P4, PT, R39, R60, PT ;  /* 0x0000003c2700720c */ /* 0x000fc40003f84070 */
[----:B------:R-:W-:Y:S02]  /*12500*/  SEL R57, R5, R57, !P3 ;  /* 0x0000003905397207 */ /* 0x000fe40005800000 */
[----:B------:R-:W-:-:S03]  /*12510*/  ISETP.GE.AND P5, PT, R23, RZ, PT ;  /* 0x000000ff1700720c */ /* 0x000fc60003fa6270 */
[----:B------:R-:W-:Y:S01]  /*12520*/  IMAD R57, R57, UR5, RZ ;  /* 0x0000000539397c24 */ /* 0x000fe2000f8e02ff */
[----:B------:R-:W0:Y:S01]  /*12530*/  LDCU UR5, c[0x0][0x3b0] ;  /* 0x00007600ff0577ac */ /* 0x000e220008000800 */
[----:B----4-:R-:W-:Y:S01]  /*12540*/  @P0 IMAD.MOV.U32 R42, RZ, RZ, R41 ;  /* 0x000000ffff2a0224 */ /* 0x010fe200078e0029 */
[----:B------:R4:W-:Y:S01]  /*12550*/  STL [R1+0x2b8], R41 ;  /* 0x0002b82901007387 */ /* 0x0009e20000100800 */
[----:B------:R-:W-:Y:S02]  /*12560*/  @P0 IMAD.MOV.U32 R43, RZ, RZ, R44 ;  /* 0x000000ffff2b0224 */ /* 0x000fe400078e002c */
[----:B------:R-:W-:Y:S01]  /*12570*/  @!P6 IMAD.MOV R58, RZ, RZ, -R58 ;  /* 0x000000ffff3ae224 */ /* 0x000fe200078e0a3a */
[----:B------:R-:W5:Y:S01]  /*12580*/  LDL.LU R22, [R1+0xa4c] ;  /* 0x000a4c0001167983 */ /* 0x000f620000300800 */
[--C-:B------:R-:W-:Y:S02]  /*12590*/  @!P2 IMAD.IADD R59, R59, 0x1, -R39.reuse ;  /* 0x000000013b3ba824 */ /* 0x100fe400078e0a27 */
[----:B------:R-:W-:Y:S01]  /*125a0*/  @!P4 IMAD.IADD R60, R60, 0x1, -R39 ;  /* 0x000000013c3cc824 */ /* 0x000fe200078e0a27 */
[----:B------:R-:W-:Y:S01]  /*125b0*/  ISETP.GT.U32.AND P2, PT, R39, R62, PT ;  /* 0x0000003e2700720c */ /* 0x000fe20003f44070 */
[----:B------:R0:W2:Y:S01]  /*125c0*/  @P0 LDG.E.U8 R99, desc[UR18][R42.64] ;  /* 0x000000122a630981 */ /* 0x0000a2000c1e1100 */
[----:B----4-:R-:W-:Y:S01]  /*125d0*/  IADD3 R41, P6, PT, R57, R38, RZ ;  /* 0x0000002639297210 */ /* 0x010fe20007fde0ff */
[----:B------:R-:W-:Y:S01]  /*125e0*/  @!P5 IMAD.MOV R59, RZ, RZ, -R59 ;  /* 0x000000ffff3bd224 */ /* 0x000fe200078e0a3b */
[----:B------:R-:W-:-:S02]  /*125f0*/  ISETP.GT.U32.AND P4, PT, R39, R61, PT ;  /* 0x0000003d2700720c */ /* 0x000fc40003f84070 */
[----:B0-----:R-:W-:Y:S02]  /*12600*/  LEA.HI.X.SX32 R42, R57, R35, 0x1, P6 ;  /* 0x00000023392a7211 */ /* 0x001fe400030f0eff */
[----:B------:R-:W-:Y:S02]  /*12610*/  ISETP.GT.U32.AND P6, PT, R39, R60, PT ;  /* 0x0000003c2700720c */ /* 0x000fe40003fc4070 */
[C---:B------:R-:W-:Y:S01]  /*12620*/  SEL R59, R5.reuse, R59, !P3 ;  /* 0x0000003b053b7207 */ /* 0x040fe20005800000 */
[----:B------:R-:W-:Y:S01]  /*12630*/  STL [R1+0x2b4], R44 ;  /* 0x0002b42c01007387 */ /* 0x000fe20000100800 */
[----:B------:R-:W-:Y:S02]  /*12640*/  SEL R58, R5, R58, !P3 ;  /* 0x0000003a053a7207 */ /* 0x000fe40005800000 */
[----:B------:R-:W-:Y:S01]  /*12650*/  ISETP.GE.AND P5, PT, R156, RZ, PT ;  /* 0x000000ff9c00720c */ /* 0x000fe20003fa6270 */
[----:B------:R-:W5:Y:S01]  /*12660*/  LDL.LU R23, [R1+0xa48] ;  /* 0x000a480001177983 */ /* 0x000f620000300800 */
[----:B------:R-:W-:Y:S01]  /*12670*/  IMAD R59, R59, UR5, RZ ;  /* 0x000000053b3b7c24 */ /* 0x000fe2000f8e02ff */
[----:B------:R-:W-:Y:S01]  /*12680*/  PRMT R98, RZ, 0x7610, R98 ;  /* 0x00007610ff627816 */ /* 0x000fe20000000062 */
[----:B------:R-:W-:Y:S01]  /*12690*/  @P0 IMAD.MOV.U32 R43, RZ, RZ, R42 ;  /* 0x000000ffff2b0224 */ /* 0x000fe200078e002a */
[----:B------:R-:W-:Y:S01]  /*126a0*/  STL [R1+0x2c0], R41 ;  /* 0x0002c02901007387 */ /* 0x000fe20000100800 */
[--C-:B------:R-:W-:Y:S01]  /*126b0*/  @!P2 IMAD.IADD R62, R62, 0x1, -R39.reuse ;  /* 0x000000013e3ea824 */ /* 0x100fe200078e0a27 */
[----:B------:R-:W0:Y:S02]  /*126c0*/  LDCU UR5, c[0x0][0x3b0] ;  /* 0x00007600ff0577ac */ /* 0x000e240008000800 */
[----:B------:R4:W-:Y:S01]  /*126d0*/  STL [R1+0x2bc], R42 ;  /* 0x0002bc2a01007387 */ /* 0x0009e20000100800 */
[----:B-1----:R-:W-:Y:S01]  /*126e0*/  IMAD R58, R58, UR4, RZ ;  /* 0x000000043a3a7c24 */ /* 0x002fe2000f8e02ff */
[----:B------:R-:W1:Y:S01]  /*126f0*/  LDCU UR4, c[0x0][0x3b0] ;  /* 0x00007600ff0477ac */ /* 0x000e620008000800 */
[--C-:B------:R-:W-:Y:S01]  /*12700*/  @!P6 IMAD.IADD R60, R60, 0x1, -R39.reuse ;  /* 0x000000013c3ce824 */ /* 0x100fe200078e0a27 */
[----:B------:R0:W-:Y:S01]  /*12710*/  STS.U8 [R31+UR9+0x4a00], R97 ;  /* 0x004a00611f007988 */ /* 0x0001e20008000009 */
[----:B------:R-:W-:Y:S01]  /*12720*/  @!P4 IMAD.IADD R61, R61, 0x1, -R39 ;  /* 0x000000013d3dc824 */ /* 0x000fe200078e0a27 */
[----:B------:R-:W-:Y:S01]  /*12730*/  ISETP.GT.U32.AND P4, PT, R39, R62, PT ;  /* 0x0000003e2700720c */ /* 0x000fe20003f84070 */
[----:B----4-:R-:W-:Y:S01]  /*12740*/  @P0 IMAD.MOV.U32 R42, RZ, RZ, R41 ;  /* 0x000000ffff2a0224 */ /* 0x010fe200078e0029 */
[C---:B------:R-:W-:Y:S01]  /*12750*/  IADD3 R41, P6, PT, R59.reuse, R38, RZ ;  /* 0x000000263b297210 */ /* 0x040fe20007fde0ff */
[----:B------:R-:W5:Y:S04]  /*12760*/  LDL.LU R156, [R1+0xa44] ;  /* 0x000a4400019c7983 */ /* 0x000f680000300800 */
[----:B------:R4:W2:Y:S01]  /*12770*/  @P0 LDG.E.U8 R98, desc[UR18][R42.64] ;  /* 0x000000122a620981 */ /* 0x0008a2000c1e1100 */
[----:B------:R-:W-:-:S02]  /*12780*/  LEA.HI.X.SX32 R44, R59, R35, 0x1, P6 ;  /* 0x000000233b2c7211 */ /* 0x000fc400030f0eff */
[----:B------:R-:W-:Y:S01]  /*12790*/  ISETP.GE.AND P6, PT, R150, RZ, PT ;  /* 0x000000ff9600720c */ /* 0x000fe20003fc6270 */
[----:B------:R-:W-:Y:S01]  /*127a0*/  @!P5 IMAD.MOV R60, RZ, RZ, -R60 ;  /* 0x000000ffff3cd224 */ /* 0x000fe200078e0a3c */
[----:B----4-:R-:W-:-:S04]  /*127b0*/  IADD3 R42, P2, PT, R58, R38, RZ ;  /* 0x000000263a2a7210 */ /* 0x010fc80007f5e0ff */
[----:B------:R-:W-:Y:S02]  /*127c0*/  LEA.HI.X.SX32 R43, R58, R35, 0x1, P2 ;  /* 0x000000233a2b7211 */ /* 0x000fe400010f0eff */
[C---:B------:R-:W-:Y:S02]  /*127d0*/  ISETP.GT.U32.AND P2, PT, R39.reuse, R61, PT ;  /* 0x0000003d2700720c */ /* 0x040fe40003f44070 */
[----:B------:R-:W-:Y:S02]  /*127e0*/  ISETP.GT.U32.AND P5, PT, R39, R63, PT ;  /* 0x0000003f2700720c */ /* 0x000fe40003fa4070 */
[----:B------:R-:W-:Y:S01]  /*127f0*/  SEL R60, R5, R60, !P3 ;  /* 0x0000003c053c7207 */ /* 0x000fe20005800000 */
[----:B------:R-:W-:Y:S01]  /*12800*/  @!P4 IMAD.IADD R62, R62, 0x1, -R39 ;  /* 0x000000013e3ec824 */ /* 0x000fe200078e0a27 */
[----:B0-----:R-:W-:Y:S02]  /*12810*/  PRMT R97, RZ, 0x7610, R97 ;  /* 0x00007610ff617816 */ /* 0x001fe40000000061 */
[----:B------:R-:W-:Y:S01]  /*12820*/  ISETP.GE.AND P4, PT, R20, RZ, PT ;  /* 0x000000ff1400720c */ /* 0x000fe20003f86270 */
[----:B------:R-:W-:Y:S01]  /*12830*/  IMAD R60, R60, UR12, RZ ;  /* 0x0000000c3c3c7c24 */ /* 0x000fe2000f8e02ff */
[----:B------:R0:W-:Y:S01]  /*12840*/  STL [R1+0x2f0], R42 ;  /* 0x0002f02a01007387 */ /* 0x0001e20000100800 */
[----:B------:R-:W-:Y:S01]  /*12850*/  @!P6 IMAD.MOV R62, RZ, RZ, -R62 ;  /* 0x000000ffff3ee224 */ /* 0x000fe200078e0a3e */
[----:B------:R-:W4:Y:S01]  /*12860*/  LDCU UR12, c[0x0][0x3b0] ;  /* 0x00007600ff0c77ac */ /* 0x000f220008000800 */
[----:B------:R-:W-:Y:S01]  /*12870*/  @!P2 IMAD.IADD R61, R61, 0x1, -R39 ;  /* 0x000000013d3da824 */ /* 0x000fe200078e0a27 */
[----:B------:R-:W-:Y:S04]  /*12880*/  STL [R1+0x2ec], R43 ;  /* 0x0002ec2b01007387 */ /* 0x000fe80000100800 */
[----:B------:R0:W2:Y:S01]  /*12890*/  @P0 LDG.E.U8 R97, desc[UR18][R42.64] ;  /* 0x000000122a610981 */ /* 0x0000a2000c1e1100 */
[----:B------:R-:W-:-:S03]  /*128a0*/  SEL R62, R5, R62, !P3 ;  /* 0x0000003e053e7207 */ /* 0x000fc60005800000 */
[----:B------:R1:W-:Y:S01]  /*128b0*/  STL [R1+0x2f8], R41 ;  /* 0x0002f82901007387 */ /* 0x0003e20000100800 */
[----:B------:R-:W-:-:S03]  /*128c0*/  @!P5 IMAD.IADD R63, R63, 0x1, -R39 ;  /* 0x000000013f3fd824 */ /* 0x000fc600078e0a27 */
[----:B------:R4:W-:Y:S01]  /*128d0*/  STS.U8 [R31+UR9+0x4e00], R96 ;  /* 0x004e00601f007988 */ /* 0x0009e20008000009 */
[----:B0-----:R-:W-:-:S03]  /*128e0*/  @P0 IMAD.MOV.U32 R42, RZ, RZ, R41 ;  /* 0x000000ffff2a0224 */ /* 0x001fc600078e0029 */
[----:B------:R-:W5:Y:S01]  /*128f0*/  LDL.LU R150, [R1+0xa40] ;  /* 0x000a400001967983 */ /* 0x000f620000300800 */
[----:B-1----:R-:W-:Y:S01]  /*12900*/  IADD3 R41, P2, PT, R60, R38, RZ ;  /* 0x000000263c297210 */ /* 0x002fe20007f5e0ff */
[----:B------:R-:W-:Y:S02]  /*12910*/  @P0 IMAD.MOV.U32 R43, RZ, RZ, R44 ;  /* 0x000000ffff2b0224 */ /* 0x000fe400078e002c */
[----:B------:R0:W-:Y:S01]  /*12920*/  STL [R1+0x2f4], R44 ;  /* 0x0002f42c01007387 */ /* 0x0001e20000100800 */
[----:B----4-:R-:W-:Y:S01]  /*12930*/  PRMT R96, RZ, 0x7610, R96 ;  /* 0x00007610ff607816 */ /* 0x010fe20000000060 */
[----:B------:R-:W-:Y:S02]  /*12940*/  @!P4 IMAD.MOV R61, RZ, RZ, -R61 ;  /* 0x000000ffff3dc224 */ /* 0x000fe400078e0a3d */
[----:B------:R1:W-:Y:S01]  /*12950*/  STS.U8 [R31+UR9+0x5200], R95 ;  /* 0x0052005f1f007988 */ /* 0x0003e20008000009 */
[----:B------:R-:W-:Y:S01]  /*12960*/  IMAD R62, R62, UR4, RZ ;  /* 0x000000043e3e7c24 */ /* 0x000fe2000f8e02ff */
[----:B------:R-:W-:Y:S01]  /*12970*/  ISETP.GT.U32.AND P5, PT, R39, R63, PT ;  /* 0x0000003f2700720c */ /* 0x000fe20003fa4070 */
[----:B------:R-:W4:Y:S01]  /*12980*/  LDCU UR4, c[0x0][0x3b0] ;  /* 0x00007600ff0477ac */ /* 0x000f220008000800 */
[----:B------:R3:W2:Y:S01]  /*12990*/  @P0 LDG.E.U8 R96, desc[UR18][R42.64] ;  /* 0x000000122a600981 */ /* 0x0006a2000c1e1100 */
[----:B0-----:R-:W-:-:S02]  /*129a0*/  LEA.HI.X.SX32 R44, R60, R35, 0x1, P2 ;  /* 0x000000233c2c7211 */ /* 0x001fc400010f0eff */
[----:B------:R-:W-:Y:S01]  /*129b0*/  ISETP.GT.U32.AND P6, PT, R39, R64, PT ;  /* 0x000000402700720c */ /* 0x000fe20003fc4070 */
[----:B------:R-:W5:Y:S01]  /*129c0*/  LDL.LU R20, [R1+0xa3c] ;  /* 0x000a3c0001147983 */ /* 0x000f620000300800 */
[----:B-1----:R-:W-:Y:S02]  /*129d0*/  PRMT R95, RZ, 0x7610, R95 ;  /* 0x00007610ff5f7816 */ /* 0x002fe4000000005f */
[----:B------:R-:W-:Y:S01]  /*129e0*/  SEL R61, R5, R61, !P3 ;  /* 0x0000003d053d7207 */ /* 0x000fe20005800000 */
[----:B---3--:R-:W-:Y:S02]  /*129f0*/  @P0 IMAD.MOV.U32 R42, RZ, RZ, R41 ;  /* 0x000000ffff2a0224 */ /* 0x008fe400078e0029 */
[----:B------:R-:W-:Y:S01]  /*12a00*/  @P0 IMAD.MOV.U32 R43, RZ, RZ, R44 ;  /* 0x000000ffff2b0224 */ /* 0x000fe200078e002c */
[----:B------:R-:W-:Y:S02]  /*12a10*/  IADD3 R45, P4, PT, R62, R38, RZ ;  /* 0x000000263e2d7210 */ /* 0x000fe40007f9e0ff */
[----:B------:R-:W-:-:S02]  /*12a20*/  ISETP.GE.AND P2, PT, R21, RZ, PT ;  /* 0x000000ff1500720c */ /* 0x000fc40003f46270 */
[----:B------:R0:W3:Y:S01]  /*12a30*/  @P0 LDG.E.U8 R95, desc[UR18][R42.64] ;  /* 0x000000122a5f0981 */ /* 0x0000e2000c1e1100 */
[----:B------:R-:W-:Y:S01]  /*12a40*/  IMAD R61, R61, UR5, RZ ;  /* 0x000000053d3d7c24 */ /* 0x000fe2000f8e02ff */
[----:B------:R-:W1:Y:S01]  /*12a50*/  LDCU UR5, c[0x0][0x3b0] ;  /* 0x00007600ff0577ac */ /* 0x000e620008000800 */
[--C-:B------:R-:W-:Y:S01]  /*12a60*/  @!P5 IMAD.IADD R63, R63, 0x1, -R39.reuse ;  /* 0x000000013f3fd824 */ /* 0x100fe200078e0a27 */
[----:B------:R4:W-:Y:S01]  /*12a70*/  STL [R1+0x300], R41 ;  /* 0x0003002901007387 */ /* 0x0009e20000100800 */
[----:B0-----:R-:W-:Y:S02]  /*12a80*/  LEA.HI.X.SX32 R42, R62, R35, 0x1, P4 ;  /* 0x000000233e2a7211 */ /* 0x001fe400020f0eff */
[----:B------:R-:W-:Y:S01]  /*12a90*/  ISETP.GT.U32.AND P4, PT, R39, R66, PT ;  /* 0x000000422700720c */ /* 0x000fe20003f84070 */
[----:B------:R-:W-:Y:S01]  /*12aa0*/  @!P6 IMAD.IADD R64, R64, 0x1, -R39 ;  /* 0x000000014040e824 */ /* 0x000fe200078e0a27 */
[----:B----4-:R-:W-:Y:S01]  /*12ab0*/  IADD3 R41, P5, PT, R61, R38, RZ ;  /* 0x000000263d297210 */ /* 0x010fe20007fbe0ff */
[----:B------:R0:W-:Y:S01]  /*12ac0*/  STL [R1+0x2fc], R44 ;  /* 0x0002fc2c01007387 */ /* 0x0001e20000100800 */
[----:B------:R-:W-:-:S02]  /*12ad0*/  @!P2 IMAD.MOV R63, RZ, RZ, -R63 ;  /* 0x000000ffff3fa224 */ /* 0x000fc400078e0a3f */
[----:B------:R-:W-:Y:S01]  /*12ae0*/  ISETP.GT.U32.AND P6, PT, R39, R64, PT ;  /* 0x000000402700720c */ /* 0x000fe20003fc4070 */
[----:B------:R-:W5:Y:S01]  /*12af0*/  LDL.LU R21, [R1+0xa38] ;  /* 0x000a380001157983 */ /* 0x000f620000300800 */
[----:B------:R-:W-:Y:S02]  /*12b00*/  ISETP.GE.AND P2, PT, R18, RZ, PT ;  /* 0x000000ff1200720c */ /* 0x000fe40003f46270 */
[----:B0-----:R-:W-:Y:S02]  /*12b10*/  LEA.HI.X.SX32 R44, R61, R35, 0x1, P5 ;  /* 0x000000233d2c7211 */ /* 0x001fe400028f0eff */
[----:B------:R-:W-:Y:S01]  /*12b20*/  ISETP.GT.U32.AND P5, PT, R39, R65, PT ;  /* 0x000000412700720c */ /* 0x000fe20003fa4070 */
[----:B------:R-:W-:Y:S01]  /*12b30*/  @!P4 IMAD.IADD R66, R66, 0x1, -R39 ;  /* 0x000000014242c824 */ /* 0x000fe200078e0a27 */
[----:B------:R-:W-:Y:S01]  /*12b40*/  SEL R63, R5, R63, !P3 ;  /* 0x0000003f053f7207 */ /* 0x000fe20005800000 */
[----:B------:R0:W-:Y:S01]  /*12b50*/  STS.U8 [R31+UR9+0x5600], R94 ;  /* 0x0056005e1f007988 */ /* 0x0001e20008000009 */
[----:B------:R-:W-:-:S02]  /*12b60*/  @P0 IMAD.MOV.U32 R43, RZ, RZ, R42 ;  /* 0x000000ffff2b0224 */ /* 0x000fc400078e002a */
[----:B------:R-:W-:Y:S01]  /*12b70*/  ISETP.GT.U32.AND P4, PT, R39, R66, PT ;  /* 0x000000422700720c */ /* 0x000fe20003f84070 */
[----:B------:R-:W-:Y:S01]  /*12b80*/  STL [R1+0x328], R45 ;  /* 0x0003282d01007387 */ /* 0x000fe20000100800 */
[----:B------:R-:W-:Y:S01]  /*12b90*/  IMAD R63, R63, UR4, RZ ;  /* 0x000000043f3f7c24 */ /* 0x000fe2000f8e02ff */
[----:B------:R-:W4:Y:S02]  /*12ba0*/  LDCU UR4, c[0x0][0x3b0] ;  /* 0x00007600ff0477ac */ /* 0x000f240008000800 */
[----:B------:R1:W-:Y:S01]  /*12bb0*/  STL [R1+0x324], R42 ;  /* 0x0003242a01007387 */ /* 0x0003e20000100800 */
[----:B0-----:R-:W-:Y:S01]  /*12bc0*/  PRMT R94, RZ, 0x7610, R94 ;  /* 0x00007610ff5e7816 */ /* 0x001fe2000000005e */
[--C-:B------:R-:W-:Y:S02]  /*12bd0*/  @!P5 IMAD.IADD R65, R65, 0x1, -R39.reuse ;  /* 0x000000014141d824 */ /* 0x100fe400078e0a27 */
[----:B------:R0:W-:Y:S01]  /*12be0*/  STS.U8 [R31+UR9+0x5a00], R93 ;  /* 0x005a005d1f007988 */ /* 0x0001e20008000009 */
[----:B------:R-:W-:-:S02]  /*12bf0*/  @!P6 IMAD.IADD R64, R64, 0x1, -R39 ;  /* 0x000000014040e824 */ /* 0x000fc400078e0a27 */
[----:B-1----:R-:W-:Y:S01]  /*12c00*/  @P0 IMAD.MOV.U32 R42, RZ, RZ, R45 ;  /* 0x000000ffff2a0224 */ /* 0x002fe200078e002d */
[----:B------:R1:W-:Y:S01]  /*12c10*/  STL [R1+0x330], R41 ;  /* 0x0003302901007387 */ /* 0x0003e20000100800 */
[----:B0-----:R-:W-:-:S03]  /*12c20*/  PRMT R93, RZ, 0x7610, R93 ;  /* 0x00007610ff5d7816 */ /* 0x001fc6000000005d */
[----:B------:R0:W2:Y:S01]  /*12c30*/  @P0 LDG.E.U8 R94, desc[UR18][R42.64] ;  /* 0x000000122a5e0981 */ /* 0x0000a2000c1e1100 */
[----:B------:R-:W-:Y:S01]  /*12c40*/  @!P2 IMAD.MOV R64, RZ, RZ, -R64 ;  /* 0x000000ffff40a224 */ /* 0x000fe200078e0a40 */
[----:B------:R-:W-:Y:S01]  /*12c50*/  ISETP.GT.U32.AND P5, PT, R39, R65, PT ;  /* 0x000000412700720c */ /* 0x000fe20003fa4070 */
[----:B------:R-:W-:Y:S02]  /*12c60*/  @!P4 IMAD.IADD R66, R66, 0x1, -R39 ;  /* 0x000000014242c824 */ /* 0x000fe400078e0a27 */
[----:B0-----:R-:W-:Y:S02]  /*12c70*/  @P0 IMAD.MOV.U32 R42, RZ, RZ, R41 ;  /* 0x000000ffff2a0224 */ /* 0x001fe400078e0029 */
[----:B------:R-:W-:Y:S01]  /*12c80*/  @P0 IMAD.MOV.U32 R43, RZ, RZ, R44 ;  /* 0x000000ffff2b0224 */ /* 0x000fe200078e002c */
[----:B-1----:R-:W-:Y:S02]  /*12c90*/  IADD3 R41, P6, PT, R63, R38, RZ ;  /* 0x000000263f297210 */ /* 0x002fe40007fde0ff */
[----:B------:R-:W-:-:S02]  /*12ca0*/  ISETP.GE.AND P4, PT, R146, RZ, PT ;  /* 0x000000ff9200720c */ /* 0x000fc40003f86270 */
[----:B------:R0:W2:Y:S01]  /*12cb0*/  @P0 LDG.E.U8 R93, desc[UR18][R42.64] ;  /* 0x000000122a5d0981 */ /* 0x0000a2000c1e1100 */
[----:B------:R-:W-:Y:S02]  /*12cc0*/  SEL R64, R5, R64, !P3 ;  /* 0x0000004005407207 */ /* 0x000fe40005800000 */
[----:B------:R-:W-:Y:S01]  /*12cd0*/  ISETP.GE.AND P2, PT, R19, RZ, PT ;  /* 0x000000ff1300720c */ /* 0x000fe20003f46270 */
[----:B------:R-:W-:Y:S01]  /*12ce0*/  STL [R1+0x32c], R44 ;  /* 0x00032c2c01007387 */ /* 0x000fe20000100800 */
[----:B0-----:R-:W-:Y:S01]  /*12cf0*/  LEA.HI.X.SX32 R42, R63, R35, 0x1, P6 ;  /* 0x000000233f2a7211 */ /* 0x001fe200030f0eff */
[----:B----4-:R-:W-:Y:S01]  /*12d00*/  IMAD R64, R64, UR4, RZ ;  /* 0x0000000440407c24 */ /* 0x010fe2000f8e02ff */
[----:B------:R-:W-:Y:S01]  /*12d10*/  ISETP.GT.U32.AND P6, PT, R39, R69, PT ;  /* 0x000000452700720c */ /* 0x000fe20003fc4070 */
[----:B------:R-:W5:Y:S01]  /*12d20*/  LDL.LU R18, [R1+0xa34] ;  /* 0x000a340001127983 */ /* 0x000f620000300800 */
[----:B------:R-:W-:Y:S01]  /*12d30*/  @!P5 IMAD.IADD R65, R65, 0x1, -R39 ;  /* 0x000000014141d824 */ /* 0x000fe200078e0a27 */
[----:B------:R-:W-:Y:S01]  /*12d40*/  PRMT R91, RZ, 0x7610, R91 ;  /* 0x00007610ff5b7816 */ /* 0x000fe2000000005b */
[----:B------:R-:W-:Y:S01]  /*12d50*/  @P0 IMAD.MOV.U32 R43, RZ, RZ, R42 ;  /* 0x000000ffff2b0224 */ /* 0x000fe200078e002a */
[----:B------:R-:W-:Y:S04]  /*12d60*/  STL [R1+0x338], R41 ;  /* 0x0003382901007387 */ /* 0x000fe80000100800 */
[----:B------:R-:W-:Y:S01]  /*12d70*/  @!P2 IMAD.MOV R66, RZ, RZ, -R66 ;  /* 0x000000ffff42a224 */ /* 0x000fe200078e0a42 */
[----:B------:R-:W0:Y:S01]  /*12d80*/  LDCU UR4, c[0x0][0x3b0] ;  /* 0x00007600ff0477ac */ /* 0x000e220008000800 */
[----:B------:R1:W-:Y:S01]  /*12d90*/  STL [R1+0x334], R42 ;  /* 0x0003342a01007387 */ /* 0x0003e20000100800 */
[----:B------:R-:W-:Y:S01]  /*12da0*/  @!P4 IMAD.MOV R65, RZ, RZ, -R65 ;  /* 0x000000ffff41c224 */ /* 0x000fe200078e0a41 */
[----:B------:R-:W-:Y:S01]  /*12db0*/  ISETP.GT.U32.AND P4, PT, R39, R68, PT ;  /* 0x000000442700720c */ /* 0x000fe20003f84070 */
[----:B------:R-:W-:Y:S01]  /*12dc0*/  @!P6 IMAD.IADD R69, R69, 0x1, -R39 ;  /* 0x000000014545e824 */ /* 0x000fe200078e0a27 */
[----:B------:R-:W-:Y:S01]  /*12dd0*/  SEL R66, R5, R66, !P3 ;  /* 0x0000004205427207 */ /* 0x000fe20005800000 */
[----:B------:R-:W5:Y:S01]  /*12de0*/  LDL.LU R19, [R1+0xa30] ;  /* 0x000a300001137983 */ /* 0x000f620000300800 */
[----:B-1----:R-:W-:Y:S01]  /*12df0*/  @P0 IMAD.MOV.U32 R42, RZ, RZ, R41 ;  /* 0x000000ffff2a0224 */ /* 0x002fe200078e0029 */
[----:B------:R-:W-:-:S02]  /*12e00*/  IADD3 R41, P5, PT, R64, R38, RZ ;  /* 0x0000002640297210 */ /* 0x000fc40007fbe0ff */
[----:B------:R-:W5:Y:S02]  /*12e10*/  LDL.LU R146, [R1+0xa2c] ;  /* 0x000a2c0001927983 */ /* 0x000f640000300800 */
[----:B------:R-:W-:Y:S02]  /*12e20*/  LEA.HI.X.SX32 R44, R64, R35, 0x1, P5 ;  /* 0x00000023402c7211 */ /* 0x000fe400028f0eff */
[----:B------:R1:W4:Y:S01]  /*12e30*/  @P0 LDG.E.U8 R92, desc[UR18][R42.64] ;  /* 0x000000122a5c0981 */ /* 0x000322000c1e1100 */
[C---:B------:R-:W-:Y:S02]  /*12e40*/  ISETP.GT.U32.AND P5, PT, R39.reuse, R67, PT ;  /* 0x000000432700720c */ /* 0x040fe40003fa4070 */
[----:B------:R-:W-:Y:S02]  /*12e50*/  ISETP.GT.U32.AND P6, PT, R39, R69, PT ;  /* 0x000000452700720c */ /* 0x000fe40003fc4070 */
[----:B------:R-:W-:Y:S01]  /*12e60*/  SEL R65, R5, R65, !P3 ;  /* 0x0000004105417207 */ /* 0x000fe20005800000 */
[----:B------:R0:W-:Y:S04]  /*12e70*/  STL [R1+0x340], R41 ;  /* 0x0003402901007387 */ /* 0x0001e80000100800 */
[----:B------:R-:W-:Y:S01]  /*12e80*/  IMAD R65, R65, UR12, RZ ;  /* 0x0000000c41417c24 */ /* 0x000fe2000f8e02ff */
[----:B------:R-:W-:Y:S01]  /*12e90*/  ISETP.GE.AND P2, PT, R139, RZ, PT ;  /* 0x000000ff8b00720c */ /* 0x000fe20003f46270 */
[----:B-1----:R-:W-:-:S02]  /*12ea0*/  @P0 IMAD.MOV.U32 R42, RZ, RZ, R41 ;  /* 0x000000ffff2a0224 */ /* 0x002fc400078e0029 */
[----:B------:R-:W-:Y:S02]  /*12eb0*/  @P0 IMAD.MOV.U32 R43, RZ, RZ, R44 ;  /* 0x000000ffff2b0224 */ /* 0x000fe400078e002c */
[----:B------:R-:W-:Y:S02]  /*12ec0*/  IMAD R66, R66, UR5, RZ ;  /* 0x0000000542427c24 */ /* 0x000fe4000f8e02ff */
[--C-:B------:R-:W-:Y:S01]  /*12ed0*/  @!P4 IMAD.IADD R68, R68, 0x1, -R39.reuse ;  /* 0x000000014444c824 */ /* 0x100fe200078e0a27 */
[----:B0-----:R-:W-:Y:S01]  /*12ee0*/  IADD3 R41, P4, PT, R65, R38, RZ ;  /* 0x0000002641297210 */ /* 0x001fe20007f9e0ff */
[--C-:B------:R-:W-:Y:S01]  /*12ef0*/  @!P5 IMAD.IADD R67, R67, 0x1, -R39.reuse ;  /* 0x000000014343d824 */ /* 0x100fe200078e0a27 */
[----:B------:R0:W-:Y:S01]  /*12f00*/  STL [R1+0x33c], R44 ;  /* 0x00033c2c01007387 */ /* 0x0001e20000100800 */
[----:B------:R-:W-:Y:S01]  /*12f10*/  @!P6 IMAD.IADD R69, R69, 0x1, -R39 ;  /* 0x000000014545e824 */ /* 0x000fe200078e0a27 */
[----:B------:R-:W-:Y:S01]  /*12f20*/  ISETP.GT.U32.AND P5, PT, R39, R68, PT ;  /* 0x000000442700720c */ /* 0x000fe20003fa4070 */
[----:B------:R-:W1:Y:S01]  /*12f30*/  LDCU UR5, c[0x0][0x3b0] ;  /* 0x00007600ff0577ac */ /* 0x000e620008000800 */
[----:B------:R0:W2:Y:S01]  /*12f40*/  @P0 LDG.E.U8 R91, desc[UR18][R42.64] ;  /* 0x000000122a5b0981 */ /* 0x0000a2000c1e1100 */
[----:B------:R-:W1:Y:S01]  /*12f50*/  LDCU UR12, c[0x0][0x3b0] ;  /* 0x00007600ff0c77ac */ /* 0x000e620008000800 */
[----:B------:R-:W-:-:S02]  /*12f60*/  PRMT R90, RZ, 0x7610, R90 ;  /* 0x00007610ff5a7816 */ /* 0x000fc4000000005a */
[----:B------:R-:W5:Y:S01]  /*12f70*/  LDL.LU R139, [R1+0xa28] ;  /* 0x000a2800018b7983 */ /* 0x000f620000300800 */
[----:B0-----:R-:W-:Y:S02]  /*12f80*/  LEA.HI.X.SX32 R44, R65, R35, 0x1, P4 ;  /* 0x00000023412c7211 */ /* 0x001fe400020f0eff */
[----:B------:R-:W-:Y:S02]  /*12f90*/  ISETP.GT.U32.AND P4, PT, R39, R67, PT ;  /* 0x000000432700720c */ /* 0x000fe40003f84070 */
[----:B------:R-:W-:-:S04]  /*12fa0*/  IADD3 R42, P6, PT, R66, R38, RZ ;  /* 0x00000026422a7210 */ /* 0x000fc80007fde0ff */
[----:B------:R-:W-:Y:S02]  /*12fb0*/  LEA.HI.X.SX32 R43, R66, R35, 0x1, P6 ;  /* 0x00000023422b7211 */ /* 0x000fe400030f0eff */
[----:B------:R-:W-:Y:S01]  /*12fc0*/  ISETP.GT.U32.AND P6, PT, R39, R70, PT ;  /* 0x000000462700720c */ /* 0x000fe20003fc4070 */
[----:B------:R-:W-:Y:S01]  /*12fd0*/  @!P2 IMAD.MOV R69, RZ, RZ, -R69 ;  /* 0x000000ffff45a224 */ /* 0x000fe200078e0a45 */
[----:B------:R-:W-:Y:S01]  /*12fe0*/  ISETP.GE.AND P2, PT, R16, RZ, PT ;  /* 0x000000ff1000720c */ /* 0x000fe20003f46270 */
[--C-:B------:R-:W-:Y:S01]  /*12ff0*/  @!P5 IMAD.IADD R68, R68, 0x1, -R39.reuse ;  /* 0x000000014444d824 */ /* 0x100fe200078e0a27 */
[----:B------:R-:W-:Y:S01]  /*13000*/  ISETP.GE.AND P5, PT, R17, RZ, PT ;  /* 0x000000ff1100720c */ /* 0x000fe20003fa6270 */
[----:B------:R-:W-:Y:S01]  /*13010*/  @!P4 IMAD.IADD R67, R67, 0x1, -R39 ;  /* 0x000000014343c824 */ /* 0x000fe200078e0a27 */
[----:B------:R-:W-:Y:S01]  /*13020*/  ISETP.GT.U32.AND P4, PT, R39, R71, PT ;  /* 0x000000472700720c */ /* 0x000fe20003f84070 */
[----:B------:R0:W-:Y:S01]  /*13030*/  STL [R1+0x368], R42 ;  /* 0x0003682a01007387 */ /* 0x0001e20000100800 */
[----:B------:R-:W-:-:S02]  /*13040*/  SEL R69, R5, R69, !P3 ;  /* 0x0000004505457207 */ /* 0x000fc40005800000 */
[----:B------:R-:W-:Y:S01]  /*13050*/  PRMT R89, RZ, 0x7610, R89 ;  /* 0x00007610ff597816 */ /* 0x000fe20000000059 */
[----:B------:R0:W2:Y:S02]  /*13060*/  @P0 LDG.E.U8 R90, desc[UR18][R42.64] ;  /* 0x000000122a5a0981 */ /* 0x0000a4000c1e1100 */
[----:B------:R-:W-:Y:S02]  /*13070*/  @!P6 IMAD.IADD R70, R70, 0x1, -R39 ;  /* 0x000000014646e824 */ /* 0x000fe400078e0a27 */
[----:B------:R-:W-:-:S03]  /*13080*/  @!P2 IMAD.MOV R68, RZ, RZ, -R68 ;  /* 0x000000ffff44a224 */ /* 0x000fc600078e0a44 */
[----:B------:R-:W-:Y:S01]  /*13090*/  ISETP.GT.U32.AND P6, PT, R39, R70, PT ;  /* 0x000000462700720c */ /* 0x000fe20003fc4070 */
[----:B------:R-:W-:Y:S01]  /*130a0*/  IMAD R69, R69, UR4, RZ ;  /* 0x0000000445457c24 */ /* 0x000fe2000f8e02ff */
[----:B------:R1:W-:Y:S01]  /*130b0*/  STL [R1+0x370], R41 ;  /* 0x0003702901007387 */ /* 0x0003e20000100800 */
[----:B------:R-:W-:Y:S01]  /*130c0*/  @!P5 IMAD.MOV R67, RZ, RZ, -R67 ;  /* 0x000000ffff43d224 */ /* 0x000fe200078e0a43 */
[----:B------:R-:W-:Y:S01]  /*130d0*/  SEL R68, R5, R68, !P3 ;  /* 0x0000004405447207 */ /* 0x000fe20005800000 */
[----:B------:R-:W-:Y:S01]  /*130e0*/  @!P4 IMAD.IADD R71, R71, 0x1, -R39 ;  /* 0x000000014747c824 */ /* 0x000fe200078e0a27 */
[----:B------:R1:W-:Y:S01]  /*130f0*/  STL [R1+0x364], R43 ;  /* 0x0003642b01007387 */ /* 0x0003e20000100800 */
[----:B0-----:R-:W-:Y:S01]  /*13100*/  @P0 IMAD.MOV.U32 R42, RZ, RZ, R41 ;  /* 0x000000ffff2a0224 */ /* 0x001fe200078e0029 */
[----:B------:R-:W-:Y:S01]  /*13110*/  ISETP.GE.AND P2, PT, R14, RZ, PT ;  /* 0x000000ff0e00720c */ /* 0x000fe20003f46270 */
[----:B------:R-:W0:Y:S01]  /*13120*/  LDCU UR4, c[0x0][0x3b0] ;  /* 0x00007600ff0477ac */ /* 0x000e220008000800 */
[----:B------:R-:W-:Y:S01]  /*13130*/  ISETP.GT.U32.AND P4, PT, R39, R72, PT ;  /* 0x000000482700720c */ /* 0x000fe20003f84070 */
[----:B-1----:R-:W-:Y:S01]  /*13140*/  IMAD R68, R68, UR5, RZ ;  /* 0x0000000544447c24 */ /* 0x002fe2000f8e02ff */
[-C--:B------:R-:W-:Y:S01]  /*13150*/  IADD3 R41, P5, PT, R69, R38.reuse, RZ ;  /* 0x0000002645297210 */ /* 0x080fe20007fbe0ff */
[----:B------:R-:W-:Y:S01]  /*13160*/  @P0 IMAD.MOV.U32 R43, RZ, RZ, R44 ;  /* 0x000000ffff2b0224 */ /* 0x000fe200078e002c */
[----:B------:R-:W-:Y:S01]  /*13170*/  SEL R67, R5, R67, !P3 ;  /* 0x0000004305437207 */ /* 0x000fe20005800000 */
[----:B------:R-:W-:Y:S01]  /*13180*/  STL [R1+0x36c], R44 ;  /* 0x00036c2c01007387 */ /* 0x000fe20000100800 */
[----:B------:R-:W-:Y:S01]  /*13190*/  @!P6 IMAD.IADD R70, R70, 0x1, -R39 ;  /* 0x000000014646e824 */ /* 0x000fe200078e0a27 */
[----:B------:R-:W-:Y:S01]  /*131a0*/  PRMT R88, RZ, 0x7610, R88 ;  /* 0x00007610ff587816 */ /* 0x000fe20000000058 */
[----:B------:R-:W1:Y:S01]  /*131b0*/  LDCU UR5, c[0x0][0x3b0] ;  /* 0x00007600ff0577ac */ /* 0x000e620008000800 */
[----:B------:R0:W2:Y:S01]  /*131c0*/  @P0 LDG.E.U8 R89, desc[UR18][R42.64] ;  /* 0x000000122a590981 */ /* 0x0000a2000c1e1100 */
[----:B------:R-:W-:Y:S01]  /*131d0*/  IMAD R67, R67, UR12, RZ ;  /* 0x0000000c43437c24 */ /* 0x000fe2000f8e02ff */
[----:B------:R-:W-:-:S02]  /*131e0*/  IADD3 R45, P6, PT, R68, R38, RZ ;  /* 0x00000026442d7210 */ /* 0x000fc40007fde0ff */
[----:B------:R-:W5:Y:S01]  /*131f0*/  LDL.LU R16, [R1+0xa24] ;  /* 0x000a240001107983 */ /* 0x000f620000300800 */
[----:B------:R-:W-:Y:S01]  /*13200*/  @!P2 IMAD.MOV R70, RZ, RZ, -R70 ;  /* 0x000000ffff46a224 */ /* 0x000fe200078e0a46 */
[----:B------:R-:W-:Y:S01]  /*13210*/  PRMT R87, RZ, 0x7610, R87 ;  /* 0x00007610ff577816 */ /* 0x000fe20000000057 */
[----:B------:R-:W-:Y:S01]  /*13220*/  @!P4 IMAD.IADD R72, R72, 0x1, -R39 ;  /* 0x000000014848c824 */ /* 0x000fe200078e0a27 */
[----:B------:R-:W5:Y:S01]  /*13230*/  LDL.LU R17, [R1+0xa20] ;  /* 0x000a200001117983 */ /* 0x000f620000300800 */
[-C--:B0-----:R-:W-:Y:S01]  /*13240*/  LEA.HI.X.SX32 R42, R69, R35.reuse, 0x1, P5 ;  /* 0x00000023452a7211 */ /* 0x081fe200028f0eff */
[----:B------:R-:W0:Y:S02]  /*13250*/  LDCU UR12, c[0x0][0x3b0] ;  /* 0x00007600ff0c77ac */ /* 0x000e240008000800 */
[----:B------:R-:W5:Y:S01]  /*13260*/  LDL.LU R14, [R1+0xa1c] ;  /* 0x000a1c00010e7983 */ /* 0x000f620000300800 */
[----:B------:R-:W-:Y:S01]  /*13270*/  LEA.HI.X.SX32 R120, R68, R35, 0x1, P6 ;  /* 0x0000002344787211 */ /* 0x000fe200030f0eff */
[----:B------:R-:W-:-:S02]  /*13280*/  @P0 IMAD.MOV.U32 R43, RZ, RZ, R42 ;  /* 0x000000ffff2b0224 */ /* 0x000fc400078e002a */
[----:B------:R-:W-:Y:S01]  /*13290*/  STL [R1+0x378], R41 ;  /* 0x0003782901007387 */ /* 0x000fe20000100800 */
[----:B------:R-:W-:-:S03]  /*132a0*/  ISETP.GT.U32.AND P5, PT, R39, R71, PT ;  /* 0x000000472700720c */ /* 0x000fc60003fa4070 */
[----:B------:R0:W-:Y:S01]  /*132b0*/  STL [R1+0x374], R42 ;  /* 0x0003742a01007387 */ /* 0x0001e20000100800 */
[----:B------:R-:W-:Y:S02]  /*132c0*/  ISETP.GT.U32.AND P2, PT, R39, R73, PT ;  /* 0x000000492700720c */ /* 0x000fe40003f44070 */
[----:B------:R-:W-:Y:S01]  /*132d0*/  ISETP.GE.AND P4, PT, R15, RZ, PT ;  /* 0x000000ff0f00720c */ /* 0x000fe20003f86270 */
[----:B0-----:R-:W-:Y:S01]  /*132e0*/  @P0 IMAD.MOV.U32 R42, RZ, RZ, R41 ;  /* 0x000000ffff2a0224 */ /* 0x001fe200078e0029 */
[----:B------:R-:W-:-:S04]  /*132f0*/  IADD3 R41, P6, PT, R67, R38, RZ ;  /* 0x0000002643297210 */ /* 0x000fc80007fde0ff */
[----:B------:R-:W-:Y:S01]  /*13300*/  LEA.HI.X.SX32 R44, R67, R35, 0x1, P6 ;  /* 0x00000023432c7211 */ /* 0x000fe200030f0eff */
[----:B------:R0:W2:Y:S01]  /*13310*/  @P0 LDG.E.U8 R88, desc[UR18][R42.64] ;  /* 0x000000122a580981 */ /* 0x0000a2000c1e1100 */
[----:B------:R-:W-:Y:S02]  /*13320*/  ISETP.GT.U32.AND P6, PT, R39, R72, PT ;  /* 0x000000482700720c */ /* 0x000fe40003fc4070 */
[----:B------:R-:W-:Y:S01]  /*13330*/  SEL R70, R5, R70, !P3 ;  /* 0x0000004605467207 */ /* 0x000fe20005800000 */
[----:B------:R-:W-:Y:S01]  /*13340*/  @!P5 IMAD.IADD R71, R71, 0x1, -R39 ;  /* 0x000000014747d824 */ /* 0x000fe200078e0a27 */
[----:B------:R-:W-:Y:S01]  /*13350*/  PRMT R69, RZ, 0x7610, R69 ;  /* 0x00007610ff457816 */ /* 0x000fe20000000045 */
[----:B0-----:R-:W-:Y:S02]  /*13360*/  @P0 IMAD.MOV.U32 R42, RZ, RZ, R45 ;  /* 0x000000ffff2a0224 */ /* 0x001fe400078e002d */
[----:B------:R-:W-:Y:S02]  /*13370*/  @P0 IMAD.MOV.U32 R43, RZ, RZ, R120 ;  /* 0x000000ffff2b0224 */ /* 0x000fe400078e0078 */
[----:B------:R-:W-:-:S03]  /*13380*/  @!P2 IMAD.IADD R73, R73, 0x1, -R39 ;  /* 0x000000014949a824 */ /* 0x000fc600078e0a27 */
[----:B------:R0:W2:Y:S01]  /*13390*/  @P0 LDG.E.U8 R87, desc[UR18][R42.64] ;  /* 0x000000122a570981 */ /* 0x0000a2000c1e1100 */
[----:B------:R-:W-:Y:S01]  /*133a0*/  IMAD R70, R70, UR13, RZ ;  /* 0x0000000d46467c24 */ /* 0x000fe2000f8e02ff */
[----:B------:R-:W-:Y:S01]  /*133b0*/  ISETP.GE.AND P5, PT, R138, RZ, PT ;  /* 0x000000ff8a00720c */ /* 0x000fe20003fa6270 */
[----:B------:R-:W-:Y:S02]  /*133c0*/  @!P4 IMAD.MOV R71, RZ, RZ, -R71 ;  /* 0x000000ffff47c224 */ /* 0x000fe400078e0a47 */
[----:B------:R-:W-:Y:S01]  /*133d0*/  @!P6 IMAD.IADD R72, R72, 0x1, -R39 ;  /* 0x000000014848e824 */ /* 0x000fe200078e0a27 */
[C---:B------:R-:W-:Y:S01]  /*133e0*/  ISETP.GT.U32.AND P6, PT, R39.reuse, R73, PT ;  /* 0x000000492700720c */ /* 0x040fe20003fc4070 */
[----:B------:R-:W-:Y:S01]  /*133f0*/  STL [R1+0x380], R45 ;  /* 0x0003802d01007387 */ /* 0x000fe20000100800 */
[----:B0-----:R-:W-:Y:S02]  /*13400*/  @P0 IMAD.MOV.U32 R42, RZ, RZ, R41 ;  /* 0x000000ffff2a0224 */ /* 0x001fe400078e0029 */
[----:B------:R-:W-:Y:S01]  /*13410*/  @P0 IMAD.MOV.U32 R43, RZ, RZ, R44 ;  /* 0x000000ffff2b0224 */ /* 0x000fe200078e002c */
[----:B------:R-:W-:Y:S01]  /*13420*/  ISETP.GT.U32.AND P4, PT, R39, R74, PT ;  /* 0x0000004a2700720c */ /* 0x000fe20003f84070 */
[----:B------:R-:W0:Y:S03]  /*13430*/  LDCU UR13, c[0x0][0x3b0] ;  /* 0x00007600ff0d77ac */ /* 0x000e260008000800 */
[----:B------:R1:W2:Y:S01]  /*13440*/  @P0 LDG.E.U8 R69, desc[UR18][R42.64] ;  /* 0x000000122a450981 */ /* 0x0002a2000c1e1100 */
[----:B------:R-:W-:-:S02]  /*13450*/  SEL R71, R5, R71, !P3 ;  /* 0x0000004705477207 */ /* 0x000fc40005800000 */
[----:B-1----:R-:W-:-:S03]  /*13460*/  IADD3 R42, P2, PT, R70, R38, RZ ;  /* 0x00000026462a7210 */ /* 0x002fc60007f5e0ff */
[----:B------:R-:W-:Y:S01]  /*13470*/  IMAD R71, R71, UR4, RZ ;  /* 0x0000000447477c24 */ /* 0x000fe2000f8e02ff */
[----:B------:R-:W-:Y:S01]  /*13480*/  STL [R1+0x37c], R120 ;  /* 0x00037c7801007387 */ /* 0x000fe20000100800 */
[----:B------:R-:W1:Y:S01]  /*13490*/  LDCU UR4, c[0x0][0x3b0] ;  /* 0x00007600ff0477ac */ /* 0x000e620008000800 */
[----:B------:R-:W-:Y:S02]  /*134a0*/  LEA.HI.X.SX32 R43, R70, R35, 0x1, P2 ;  /* 0x00000023462b7211 */ /* 0x000fe400010f0eff */
[----:B------:R-:W-:Y:S01]  /*134b0*/  ISETP.GE.AND P2, PT, R135, RZ, PT ;  /* 0x000000ff8700720c */ /* 0x000fe20003f46270 */
[----:B------:R0:W-:Y:S01]  /*134c0*/  STL [R1+0x3a8], R41 ;  /* 0x0003a82901007387 */ /* 0x0001e20000100800 */
[----:B------:R-:W-:Y:S02]  /*134d0*/  @!P5 IMAD.MOV R72, RZ, RZ, -R72 ;  /* 0x000000ffff48d224 */ /* 0x000fe400078e0a48 */
[--C-:B------:R-:W-:Y:S01]  /*134e0*/  @!P6 IMAD.IADD R73, R73, 0x1, -R39.reuse ;  /* 0x000000014949e824 */ /* 0x100fe200078e0a27 */
[----:B------:R-:W-:Y:S01]  /*134f0*/  ISETP.GT.U32.AND P6, PT, R39, R76, PT ;  /* 0x0000004c2700720c */ /* 0x000fe20003fc4070 */
[----:B------:R-:W5:Y:S01]  /*13500*/  LDL.LU R15, [R1+0xa18] ;  /* 0x000a1800010f7983 */ /* 0x000f620000300800 */
[----:B------:R-:W-:Y:S01]  /*13510*/  @!P4 IMAD.IADD R74, R74, 0x1, -R39 ;  /* 0x000000014a4ac824 */ /* 0x000fe200078e0a27 */
[----:B0-----:R-:W-:-:S02]  /*13520*/  IADD3 R41, P5, PT, R71, R38, RZ ;  /* 0x0000002647297210 */ /* 0x001fc40007fbe0ff */
[----:B------:R0:W-:Y:S01]  /*13530*/  STL [R1+0x3a4], R44 ;  /* 0x0003a42c01007387 */ /* 0x0001e20000100800 */
[----:B------:R-:W-:Y:S02]  /*13540*/  SEL R72, R5, R72, !P3 ;  /* 0x0000004805487207 */ /* 0x000fe40005800000 */
[----:B------:R-:W-:Y:S01]  /*13550*/  @!P2 IMAD.MOV R73, RZ, RZ, -R73 ;  /* 0x000000ffff49a224 */ /* 0x000fe200078e0a49 */
[----:B------:R-:W-:Y:S01]  /*13560*/  PRMT R68, RZ, 0x7610, R68 ;  /* 0x00007610ff447816 */ /* 0x000fe20000000044 */
[----:B------:R-:W5:Y:S01]  /*13570*/  LDL.LU R138, [R1+0xa14] ;  /* 0x000a1400018a7983 */ /* 0x000f620000300800 */
[----:B------:R-:W-:Y:S02]  /*13580*/  ISETP.GT.U32.AND P4, PT, R39, R74, PT ;  /* 0x0000004a2700720c */ /* 0x000fe40003f84070 */
[----:B0-----:R-:W-:Y:S01]  /*13590*/  LEA.HI.X.SX32 R44, R71, R35, 0x1, P5 ;  /* 0x00000023472c7211 */ /* 0x001fe200028f0eff */
[----:B------:R-:W-:Y:S01]  /*135a0*/  IMAD R72, R72, UR5, RZ ;  /* 0x0000000548487c24 */ /* 0x000fe2000f8e02ff */
[----:B------:R-:W-:Y:S01]  /*135b0*/  ISETP.GT.U32.AND P5, PT, R39, R75, PT ;  /* 0x0000004b2700720c */ /* 0x000fe20003fa4070 */
[----:B------:R0:W-:Y:S01]  /*135c0*/  STL [R1+0x3b0], R42 ;  /* 0x0003b02a01007387 */ /* 0x0001e20000100800 */
[----:B------:R-:W-:Y:S01]  /*135d0*/  PRMT R67, RZ, 0x7610, R67 ;  /* 0x00007610ff437816 */ /* 0x000fe20000000043 */
[--C-:B------:R-:W-:Y:S01]  /*135e0*/  @!P6 IMAD.IADD R76, R76, 0x1, -R39.reuse ;  /* 0x000000014c4ce824 */ /* 0x100fe200078e0a27 */
[----:B------:R-:W-:Y:S01]  /*135f0*/  SEL R73, R5, R73, !P3 ;  /* 0x0000004905497207 */ /* 0x000fe20005800000 */
[----:B------:R-:W5:Y:S04]  /*13600*/  LDL.LU R135, [R1+0xa10] ;  /* 0x000a100001877983 */ /* 0x000f680000300800 */
[----:B------:R0:W2:Y:S01]  /*13610*/  @P0 LDG.E.U8 R68, desc[UR18][R42.64] ;  /* 0x000000122a440981 */ /* 0x0000a2000c1e1100 */
[----:B------:R-:W-:Y:S01]  /*13620*/  ISETP.GE.AND P2, PT, R12, RZ, PT ;  /* 0x000000ff0c00720c */ /* 0x000fe20003f46270 */
[----:B------:R-:W-:Y:S01]  /*13630*/  @!P4 IMAD.IADD R74, R74, 0x1, -R39 ;  /* 0x000000014a4ac824 */ /* 0x000fe200078e0a27 */
[----:B------:R-:W3:Y:S01]  /*13640*/  LDCU UR5, c[0x0][0x3b0] ;  /* 0x00007600ff0577ac */ /* 0x000ee20008000800 */
[----:B------:R1:W-:Y:S04]  /*13650*/  STL [R1+0x3ac], R43 ;  /* 0x0003ac2b01007387 */ /* 0x0003e80000100800 */
[----:B------:R-:W-:Y:S01]  /*13660*/  STL [R1+0x3b8], R41 ;  /* 0x0003b82901007387 */ /* 0x000fe20000100800 */
[----:B0-----:R-:W-:-:S03]  /*13670*/  @P0 IMAD.MOV.U32 R42, RZ, RZ, R41 ;  /* 0x000000ffff2a0224 */ /* 0x001fc600078e0029 */
[----:B------:R0:W-:Y:S01]  /*13680*/  STL [R1+0x3b4], R44 ;  /* 0x0003b42c01007387 */ /* 0x0001e20000100800 */
[----:B-1----:R-:W-:Y:S02]  /*13690*/  @P0 IMAD.MOV.U32 R43, RZ, RZ, R44 ;  /* 0x000000ffff2b0224 */ /* 0x002fe400078e002c */
[----:B------:R-:W-:Y:S01]  /*136a0*/  IMAD R73, R73, UR4, RZ ;  /* 0x0000000449497c24 */ /* 0x000fe2000f8e02ff */
[----:B------:R-:W5:Y:S01]  /*136b0*/  LDL.LU R12, [R1+0xa0c] ;  /* 0x000a0c00010c7983 */ /* 0x000f620000300800 */
[----:B------:R-:W-:-:S03]  /*136c0*/  @!P5 IMAD.IADD R75, R75, 0x1, -R39 ;  /* 0x000000014b4bd824 */ /* 0x000fc600078e0a27 */
[----:B------:R1:W2:Y:S01]  /*136d0*/  @P0 LDG.E.U8 R67, desc[UR18][R42.64] ;  /* 0x000000122a430981 */ /* 0x0002a2000c1e1100 */
[CC--:B0-----:R-:W-:Y:S01]  /*136e0*/  IADD3 R44, P6, PT, R72.reuse, R38.reuse, RZ ;  /* 0x00000026482c7210 */ /* 0x0c1fe20007fde0ff */
[----:B------:R-:W-:Y:S01]  /*136f0*/  @!P2 IMAD.MOV R74, RZ, RZ, -R74 ;  /* 0x000000ffff4aa224 */ /* 0x000fe200078e0a4a */
[----:B------:R-:W-:Y:S01]  /*13700*/  IADD3 R41, P4, PT, R73, R38, RZ ;  /* 0x0000002649297210 */ /* 0x000fe20007f9e0ff */
[----:B------:R-:W0:Y:S01]  /*13710*/  LDCU UR4, c[0x0][0x3b0] ;  /* 0x00007600ff0477ac */ /* 0x000e220008000800 */
[C---:B------:R-:W-:Y:S01]  /*13720*/  ISETP.GT.U32.AND P5, PT, R39.reuse, R76, PT ;  /* 0x0000004c2700720c */ /* 0x040fe20003fa4070 */
[----:B------:R-:W-:Y:S01]  /*13730*/  STL [R1+0x3c0], R44 ;  /* 0x0003c02c01007387 */ /* 0x000fe20000100800 */
[----:B-1----:R-:W-:Y:S02]  /*13740*/  LEA.HI.X.SX32 R42, R72, R35, 0x1, P6 ;  /* 0x00000023482a7211 */ /* 0x002fe400030f0eff */
[----:B------:R-:W-:-:S03]  /*13750*/  ISETP.GT.U32.AND P6, PT, R39, R75, PT ;  /* 0x0000004b2700720c */ /* 0x000fc60003fc4070 */
[----:B------:R1:W-:Y:S01]  /*13760*/  STL [R1+0x3bc], R42 ;  /* 0x0003bc2a01007387 */ /* 0x0003e20000100800 */
[----:B------:R-:W-:Y:S02]  /*13770*/  @P0 IMAD.MOV.U32 R43, RZ, RZ, R42 ;  /* 0x000000ffff2b0224 */ /* 0x000fe400078e002a */
[----:B-1----:R-:W-:Y:S01]  /*13780*/  @P0 IMAD.MOV.U32 R42, RZ, RZ, R44 ;  /* 0x000000ffff2a0224 */ /* 0x002fe200078e002c */
[----:B------:R-:W-:Y:S02]  /*13790*/  LEA.HI.X.SX32 R44, R73, R35, 0x1, P4 ;  /* 0x00000023492c7211 */ /* 0x000fe400020f0eff */
[----:B------:R-:W-:Y:S02]  /*137a0*/  ISETP.GE.AND P4, PT, R13, RZ, PT ;  /* 0x000000ff0d00720c */ /* 0x000fe40003f86270 */
[----:B------:R-:W-:Y:S01]  /*137b0*/  ISETP.GT.U32.AND P2, PT, R39, R79, PT ;  /* 0x0000004f2700720c */ /* 0x000fe20003f44070 */
[--C-:B------:R-:W-:Y:S02]  /*137c0*/  @!P5 IMAD.IADD R76, R76, 0x1, -R39.reuse ;  /* 0x000000014c4cd824 */ /* 0x100fe400078e0a27 */
[----:B------:R-:W-:Y:S01]  /*137d0*/  @!P6 IMAD.IADD R75, R75, 0x1, -R39 ;  /* 0x000000014b4be824 */ /* 0x000fe200078e0a27 */
[----:B------:R-:W-:-:S02]  /*137e0*/  ISETP.GE.AND P6, PT, R10, RZ, PT ;  /* 0x000000ff0a00720c */ /* 0x000fc40003fc6270 */
[----:B------:R-:W-:Y:S02]  /*137f0*/  ISETP.GT.U32.AND P5, PT, R39, R78, PT ;  /* 0x0000004e2700720c */ /* 0x000fe40003fa4070 */
[----:B------:R-:W-:-:S03]  /*13800*/  SEL R74, R5, R74, !P3 ;  /* 0x0000004a054a7207 */ /* 0x000fc60005800000 */
[----:B------:R-:W-:Y:S01]  /*13810*/  @!P4 IMAD.MOV R76, RZ, RZ, -R76 ;  /* 0x000000ffff4cc224 */ /* 0x000fe200078e0a4c */
[----:B------:R-:W-:Y:S01]  /*13820*/  PRMT R66, RZ, 0x7610, R66 ;  /* 0x00007610ff427816 */ /* 0x000fe20000000042 */
[----:B------:R-:W-:Y:S01]  /*13830*/  IMAD R74, R74, UR12, RZ ;  /* 0x0000000c4a4a7c24 */ /* 0x000fe2000f8e02ff */
[----:B------:R1:W-:Y:S01]  /*13840*/  STL [R1+0x3e8], R41 ;  /* 0x0003e82901007387 */ /* 0x0003e20000100800 */
[----:B------:R-:W-:Y:S01]  /*13850*/  @!P2 IMAD.IADD R79, R79, 0x1, -R39 ;  /* 0x000000014f4fa824 */ /* 0x000fe200078e0a27 */
[----:B------:R-:W-:Y:S01]  /*13860*/  SEL R76, R5, R76, !P3 ;  /* 0x0000004c054c7207 */ /* 0x000fe20005800000 */
[----:B------:R-:W-:Y:S01]  /*13870*/  @!P6 IMAD.MOV R75, RZ, RZ, -R75 ;  /* 0x000000ffff4be224 */ /* 0x000fe200078e0a4b */
[----:B------:R0:W2:Y:S01]  /*13880*/  @P0 LDG.E.U8 R66, desc[UR18][R42.64] ;  /* 0x000000122a420981 */ /* 0x0000a2000c1e1100 */
[----:B------:R-:W-:Y:S01]  /*13890*/  @!P5 IMAD.IADD R78, R78, 0x1, -R39 ;  /* 0x000000014e4ed824 */ /* 0x000fe200078e0a27 */
[----:B------:R-:W-:Y:S01]  /*138a0*/  PRMT R65, RZ, 0x7610, R65 ;  /* 0x00007610ff417816 */ /* 0x000fe20000000041 */
[----:B---3--:R-:W-:Y:S01]  /*138b0*/  IMAD R76, R76, UR5, RZ ;  /* 0x000000054c4c7c24 */ /* 0x008fe2000f8e02ff */
[----:B------:R-:W-:Y:S01]  /*138c0*/  ISETP.GT.U32.AND P2, PT, R39, R79, PT ;  /* 0x0000004f2700720c */ /* 0x000fe20003f44070 */
[----:B------:R-:W5:Y:S01]  /*138d0*/  LDL.LU R13, [R1+0xa08] ;  /* 0x000a0800010d7983 */ /* 0x000f620000300800 */
[----:B------:R-:W-:Y:S01]  /*138e0*/  PRMT R64, RZ, 0x7610, R64 ;  /* 0x00007610ff407816 */ /* 0x000fe20000000040 */
[----:B------:R-:W3:Y:S01]  /*138f0*/  LDCU UR5, c[0x0][0x3b0] ;  /* 0x00007600ff0577ac */ /* 0x000ee20008000800 */
[----:B0-----:R-:W-:Y:S01]  /*13900*/  @P0 IMAD.MOV.U32 R42, RZ, RZ, R41 ;  /* 0x000000ffff2a0224 */ /* 0x001fe200078e0029 */
[-C--:B-1----:R-:W-:Y:S01]  /*13910*/  IADD3 R41, P4, PT, R74, R38.reuse, RZ ;  /* 0x000000264a297210 */ /* 0x082fe20007f9e0ff */
[----:B------:R0:W-:Y:S01]  /*13920*/  STL [R1+0x3e4], R44 ;  /* 0x0003e42c01007387 */ /* 0x0001e20000100800 */
[----:B------:R-:W-:Y:S01]  /*13930*/  @P0 IMAD.MOV.U32 R43, RZ, RZ, R44 ;  /* 0x000000ffff2b0224 */ /* 0x000fe200078e002c */
[----:B------:R-:W-:Y:S01]  /*13940*/  IADD3 R45, P5, PT, R76, R38, RZ ;  /* 0x000000264c2d7210 */ /* 0x000fe20007fbe0ff */
[----:B------:R-:W1:Y:S01]  /*13950*/  LDCU UR12, c[0x0][0x3b0] ;  /* 0x00007600ff0c77ac */ /* 0x000e620008000800 */
[----:B------:R-:W-:Y:S01]  /*13960*/  SEL R75, R5, R75, !P3 ;  /* 0x0000004b054b7207 */ /* 0x000fe20005800000 */
[----:B------:R-:W5:Y:S01]  /*13970*/  LDL.LU R10, [R1+0xa04] ;  /* 0x000a0400010a7983 */ /* 0x000f620000300800 */
[----:B------:R-:W-:-:S02]  /*13980*/  ISETP.GT.U32.AND P6, PT, R39, R78, PT ;  /* 0x0000004e2700720c */ /* 0x000fc40003fc4070 */
[----:B0-----:R-:W-:Y:S01]  /*13990*/  LEA.HI.X.SX32 R44, R74, R35, 0x1, P4 ;  /* 0x000000234a2c7211 */ /* 0x001fe200020f0eff */
[----:B------:R0:W2:Y:S01]  /*139a0*/  @P0 LDG.E.U8 R65, desc[UR18][R42.64] ;  /* 0x000000122a410981 */ /* 0x0000a2000c1e1100 */
[----:B------:R-:W-:Y:S02]  /*139b0*/  ISETP.GT.U32.AND P4, PT, R39, R77, PT ;  /* 0x0000004d2700720c */ /* 0x000fe40003f84070 */
[----:B------:R-:W-:Y:S01]  /*139c0*/  LEA.HI.X.SX32 R70, R76, R35, 0x1, P5 ;  /* 0x000000234c467211 */ /* 0x000fe200028f0eff */
[----:B------:R-:W-:Y:S01]  /*139d0*/  IMAD R75, R75, UR4, RZ ;  /* 0x000000044b4b7c24 */ /* 0x000fe2000f8e02ff */
[----:B------:R-:W-:Y:S01]  /*139e0*/  ISETP.GE.AND P5, PT, R11, RZ, PT ;  /* 0x000000ff0b00720c */ /* 0x000fe20003fa6270 */
[----:B------:R1:W-:Y:S01]  /*139f0*/  STL [R1+0x3f0], R41 ;  /* 0x0003f02901007387 */ /* 0x0003e20000100800 */
[----:B------:R-:W-:Y:S01]  /*13a00*/  @!P2 IMAD.IADD R79, R79, 0x1, -R39 ;  /* 0x000000014f4fa824 */ /* 0x000fe200078e0a27 */
[----:B------:R-:W-:Y:S02]  /*13a10*/  PRMT R63, RZ, 0x7610, R63 ;  /* 0x00007610ff3f7816 */ /* 0x000fe4000000003f */
[----:B------:R-:W-:-:S02]  /*13a20*/  @!P6 IMAD.IADD R78, R78, 0x1, -R39 ;  /* 0x000000014e4ee824 */ /* 0x000fc400078e0a27 */
[----:B0-----:R-:W-:Y:S01]  /*13a30*/  @P0 IMAD.MOV.U32 R42, RZ, RZ, R41 ;  /* 0x000000ffff2a0224 */ /* 0x001fe200078e0029 */
[----:B------:R0:W-:Y:S01]  /*13a40*/  STL [R1+0x3ec], R44 ;  /* 0x0003ec2c01007387 */ /* 0x0001e20000100800 */
[----:B------:R-:W-:Y:S01]  /*13a50*/  @P0 IMAD.MOV.U32 R43, RZ, RZ, R44 ;  /* 0x000000ffff2b0224 */ /* 0x000fe200078e002c */
[----:B------:R-:W-:Y:S01]  /*13a60*/  PRMT R62, RZ, 0x7610, R62 ;  /* 0x00007610ff3e7816 */ /* 0x000fe2000000003e */
[----:B------:R-:W-:Y:S01]  /*13a70*/  @!P4 IMAD.IADD R77, R77, 0x1, -R39 ;  /* 0x000000014d4dc824 */ /* 0x000fe200078e0a27 */
[C---:B-1----:R-:W-:Y:S01]  /*13a80*/  IADD3 R41, P2, PT, R75.reuse, R38, RZ ;  /* 0x000000264b297210 */ /* 0x042fe20007f5e0ff */
[----:B------:R-:W1:Y:S01]  /*13a90*/  LDCU UR4, c[0x0][0x3b0] ;  /* 0x00007600ff0477ac */ /* 0x000e620008000800 */
[----:B------:R-:W-:Y:S01]  /*13aa0*/  ISETP.GE.AND P6, PT, R8, RZ, PT ;  /* 0x000000ff0800720c */ /* 0x000fe20003fc6270 */
[----:B------:R-:W-:Y:S01]  /*13ab0*/  @!P5 IMAD.MOV R79, RZ, RZ, -R79 ;  /* 0x000000ffff4fd224 */ /* 0x000fe200078e0a4f */
[----:B------:R3:W2:Y:S01]  /*13ac0*/  @P0 LDG.E.U8 R64, desc[UR18][R42.64] ;  /* 0x000000122a400981 */ /* 0x0006a2000c1e1100 */
[----:B0-----:R-:W-:-:S02]  /*13ad0*/  LEA.HI.X.SX32 R44, R75, R35, 0x1, P2 ;  /* 0x000000234b2c7211 */ /* 0x001fc400010f0eff */
[C---:B------:R-:W-:Y:S02]  /*13ae0*/  ISETP.GT.U32.AND P2, PT, R39.reuse, R80, PT ;  /* 0x000000502700720c */ /* 0x040fe40003f44070 */
[----:B------:R-:W-:Y:S02]  /*13af0*/  ISETP.GT.U32.AND P4, PT, R39, R77, PT ;  /* 0x0000004d2700720c */ /* 0x000fe40003f84070 */
[----:B------:R-:W-:Y:S01]  /*13b00*/  SEL R79, R5, R79, !P3 ;  /* 0x0000004f054f7207 */ /* 0x000fe20005800000 */
[----:B---3--:R-:W-:Y:S02]  /*13b10*/  @P0 IMAD.MOV.U32 R42, RZ, RZ, R45 ;  /* 0x000000ffff2a0224 */ /* 0x008fe400078e002d */
[----:B------:R-:W-:Y:S02]  /*13b20*/  @P0 IMAD.MOV.U32 R43, RZ, RZ, R70 ;  /* 0x000000ffff2b0224 */ /* 0x000fe400078e0046 */
[----:B------:R-:W-:-:S03]  /*13b30*/  IMAD R79, R79, UR13, RZ ;  /* 0x0000000d4f4f7c24 */ /* 0x000fc6000f8e02ff */
[----:B------:R0:W3:Y:S01]  /*13b40*/  @P0 LDG.E.U8 R63, desc[UR18][R42.64] ;  /* 0x000000122a3f0981 */ /* 0x0000e2000c1e1100 */
[----:B------:R-:W-:Y:S01]  /*13b50*/  @!P6 IMAD.MOV R78, RZ, RZ, -R78 ;  /* 0x000000ffff4ee224 */ /* 0x000fe200078e0a4e */
[----:B------:R-:W-:Y:S01]  /*13b60*/  ISETP.GE.AND P5, PT, R9, RZ, PT ;  /* 0x000000ff0900720c */ /* 0x000fe20003fa6270 */
[--C-:B------:R-:W-:Y:S01]  /*13b70*/  @!P2 IMAD.IADD R80, R80, 0x1, -R39.reuse ;  /* 0x000000015050a824 */ /* 0x100fe200078e0a27 */
[----:B------:R-:W-:Y:S01]  /*13b80*/  ISETP.GT.U32.AND P6, PT, R39, R81, PT ;  /* 0x000000512700720c */ /* 0x000fe20003fc4070 */
[----:B------:R-:W-:Y:S02]  /*13b90*/  @!P4 IMAD.IADD R77, R77, 0x1, -R39 ;  /* 0x000000014d4dc824 */ /* 0x000fe400078e0a27 */
[----:B0-----:R-:W-:Y:S02]  /*13ba0*/  @P0 IMAD.MOV.U32 R42, RZ, RZ, R41 ;  /* 0x000000ffff2a0224 */ /* 0x001fe400078e0029 */
[----:B------:R-:W-:Y:S01]  /*13bb0*/  @P0 IMAD.MOV.U32 R43, RZ, RZ, R44 ;  /* 0x000000ffff2b0224 */ /* 0x000fe200078e002c */
[----:B------:R-:W-:-:S02]  /*13bc0*/  SEL R78, R5, R78, !P3 ;  /* 0x0000004e054e7207 */ /* 0x000fc40005800000 */
[----:B------:R-:W-:Y:S02]  /*13bd0*/  ISETP.GT.U32.AND P2, PT, R39, R80, PT ;  /* 0x000000502700720c */ /* 0x000fe40003f44070 */
[----:B------:R0:W2:Y:S01]  /*13be0*/  @P0 LDG.E.U8 R62, desc[UR18][R42.64] ;  /* 0x000000122a3e0981 */ /* 0x0000a2000c1e1100 */
[----:B------:R-:W-:Y:S01]  /*13bf0*/  IMAD R78, R78, UR5, RZ ;  /* 0x000000054e4e7c24 */ /* 0x000fe2000f8e02ff */
[----:B------:R-:W1:Y:S02]  /*13c00*/  LDCU UR5, c[0x0][0x3b0] ;  /* 0x00007600ff0577ac */ /* 0x000e640008000800 */
[----:B------:R-:W-:Y:S01]  /*13c10*/  STL [R1+0x3f8], R45 ;  /* 0x0003f82d01007387 */ /* 0x000fe20000100800 */
[----:B------:R-:W-:-:S03]  /*13c20*/  @!P5 IMAD.MOV R77, RZ, RZ, -R77 ;  /* 0x000000ffff4dd224 */ /* 0x000fc600078e0a4d */
[----:B------:R-:W5:Y:S01]  /*13c30*/  LDL.LU R11, [R1+0xa00] ;  /* 0x000a0000010b7983 */ /* 0x000f620000300800 */
[----:B0-----:R-:W-:-:S04]  /*13c40*/  IADD3 R42, P4, PT, R79, R38, RZ ;  /* 0x000000264f2a7210 */ /* 0x001fc80007f9e0ff */
[----:B------:R-:W-:Y:S02]  /*13c50*/  LEA.HI.X.SX32 R43, R79, R35, 0x1, P4 ;  /* 0x000000234f2b7211 */ /* 0x000fe400020f0eff */
[----:B------:R-:W-:Y:S01]  /*13c60*/  ISETP.GE.AND P4, PT, R132, RZ, PT ;  /* 0x000000ff8400720c */ /* 0x000fe20003f86270 */
[----:B------:R-:W-:Y:S01]  /*13c70*/  STL [R1+0x3f4], R70 ;  /* 0x0003f44601007387 */ /* 0x000fe20000100800 */
[----:B------:R-:W-:-:S03]  /*13c80*/  @!P6 IMAD.IADD R81, R81, 0x1, -R39 ;  /* 0x000000015151e824 */ /* 0x000fc600078e0a27 */
[----:B------:R-:W5:Y:S04]  /*13c90*/  LDL.LU R8, [R1+0x9fc] ;  /* 0x0009fc0001087983 */ /* 0x000f680000300800 */
[----:B------:R0:W-:Y:S01]  /*13ca0*/  STL [R1+0x400], R41 ;  /* 0x0004002901007387 */ /* 0x0001e20000100800 */
[----:B------:R-:W-:Y:S01]  /*13cb0*/  @!P2 IMAD.IADD R80, R80, 0x1, -R39 ;  /* 0x000000015050a824 */ /* 0x000fe200078e0a27 */
[----:B------:R-:W-:Y:S02]  /*13cc0*/  ISETP.GT.U32.AND P6, PT, R39, R81, PT ;  /* 0x000000512700720c */ /* 0x000fe40003fc4070 */
[----:B------:R1:W-:Y:S01]  /*13cd0*/  STL [R1+0x3fc], R44 ;  /* 0x0003fc2c01007387 */ /* 0x0003e20000100800 */
[C---:B0-----:R-:W-:Y:S01]  /*13ce0*/  IADD3 R41, P5, PT, R78.reuse, R38, RZ ;  /* 0x000000264e297210 */ /* 0x041fe20007fbe0ff */
[----:B------:R-:W-:Y:S01]  /*13cf0*/  @!P4 IMAD.MOV R80, RZ, RZ, -R80 ;  /* 0x000000ffff50c224 */ /* 0x000fe200078e0a50 */
[----:B------:R-:W-:Y:S01]  /*13d00*/  PRMT R61, RZ, 0x7610, R61 ;  /* 0x00007610ff3d7816 */ /* 0x000fe2000000003d */
[----:B------:R-:W5:Y:S01]  /*13d10*/  LDL.LU R9, [R1+0x9f8] ;  /* 0x0009f80001097983 */ /* 0x000f620000300800 */
[----:B-1----:R-:W-:-:S02]  /*13d20*/  LEA.HI.X.SX32 R44, R78, R35, 0x1, P5 ;  /* 0x000000234e2c7211 */ /* 0x002fc400028f0eff */
[----:B------:R-:W-:Y:S01]  /*13d30*/  ISETP.GT.U32.AND P5, PT, R39, R82, PT ;  /* 0x000000522700720c */ /* 0x000fe20003fa4070 */
[----:B------:R0:W-:Y:S01]  /*13d40*/  STL [R1+0x428], R42 ;  /* 0x0004282a01007387 */ /* 0x0001e20000100800 */
[----:B------:R-:W-:Y:S02]  /*13d50*/  ISETP.GE.AND P2, PT, R130, RZ, PT ;  /* 0x000000ff8200720c */ /* 0x000fe40003f46270 */
[----:B------:R-:W-:Y:S01]  /*13d60*/  SEL R77, R5, R77, !P3 ;  /* 0x0000004d054d7207 */ /* 0x000fe20005800000 */
[----:B------:R-:W5:Y:S01]  /*13d70*/  LDL.LU R132, [R1+0x9f4] ;  /* 0x0009f40001847983 */ /* 0x000f620000300800 */
[----:B------:R-:W-:Y:S02]  /*13d80*/  ISETP.GT.U32.AND P4, PT, R39, R84, PT ;  /* 0x000000542700720c */ /* 0x000fe40003f84070 */
[----:B------:R-:W-:Y:S01]  /*13d90*/  PRMT R60, RZ, 0x7610, R60 ;  /* 0x00007610ff3c7816 */ /* 0x000fe2000000003c */
[----:B------:R-:W-:Y:S01]  /*13da0*/  STL [R1+0x430], R41 ;  /* 0x0004302901007387 */ /* 0x000fe20000100800 */
[----:B------:R-:W-:Y:S01]  /*13db0*/  SEL R80, R5, R80, !P3 ;  /* 0x0000005005507207 */ /* 0x000fe20005800000 */
[----:B------:R-:W-:Y:S01]  /*13dc0*/  IMAD R77, R77, UR4, RZ ;  /* 0x000000044d4d7c24 */ /* 0x000fe2000f8e02ff */
[----:B------:R-:W1:Y:S01]  /*13dd0*/  LDCU UR4, c[0x0][0x3b0] ;  /* 0x00007600ff0477ac */ /* 0x000e620008000800 */
[----:B------:R0:W-:Y:S04]  /*13de0*/  STL [R1+0x424], R43 ;  /* 0x0004242b01007387 */ /* 0x0001e80000100800 */
[----:B------:R0:W2:Y:S01]  /*13df0*/  @P0 LDG.E.U8 R61, desc[UR18][R42.64] ;  /* 0x000000122a3d0981 */ /* 0x0000a2000c1e1100 */
[----:B------:R-:W-:-:S02]  /*13e00*/  @!P6 IMAD.IADD R81, R81, 0x1, -R39 ;  /* 0x000000015151e824 */ /* 0x000fc400078e0a27 */
[----:B------:R-:W-:Y:S02]  /*13e10*/  IMAD R80, R80, UR5, RZ ;  /* 0x0000000550507c24 */ /* 0x000fe4000f8e02ff */
[--C-:B------:R-:W-:Y:S02]  /*13e20*/  @!P5 IMAD.IADD R82, R82, 0x1, -R39.reuse ;  /* 0x000000015252d824 */ /* 0x100fe400078e0a27 */
[----:B------:R-:W-:Y:S01]  /*13e30*/  @!P4 IMAD.IADD R84, R84, 0x1, -R39 ;  /* 0x000000015454c824 */ /* 0x000fe200078e0a27 */
[----:B------:R1:W-:Y:S01]  /*13e40*/  STL [R1+0x42c], R44 ;  /* 0x00042c2c01007387 */ /* 0x0003e20000100800 */
[----:B0-----:R-:W-:Y:S02]  /*13e50*/  @P0 IMAD.MOV.U32 R42, RZ, RZ, R41 ;  /* 0x000000ffff2a0224 */ /* 0x001fe400078e0029 */
[----:B------:R-:W-:Y:S02]  /*13e60*/  @P0 IMAD.MOV.U32 R43, RZ, RZ, R44 ;  /* 0x000000ffff2b0224 */ /* 0x000fe400078e002c */
[----:B------:R-:W-:Y:S01]  /*13e70*/  @!P2 IMAD.MOV R81, RZ, RZ, -R81 ;  /* 0x000000ffff51a224 */ /* 0x000fe200078e0a51 */
[----:B------:R-:W-:Y:S01]  /*13e80*/  ISETP.GT.U32.AND P6, PT, R39, R82, PT ;  /* 0x000000522700720c */ /* 0x000fe20003fc4070 */
[----:B------:R-:W5:Y:S01]  /*13e90*/  LDL.LU R130, [R1+0x9f0] ;  /* 0x0009f00001827983 */ /* 0x000f620000300800 */
[----:B------:R-:W-:Y:S01]  /*13ea0*/  PRMT R59, RZ, 0x7610, R59 ;  /* 0x00007610ff3b7816 */ /* 0x000fe2000000003b */
[----:B------:R-:W0:Y:S02]  /*13eb0*/  LDCU UR5, c[0x0][0x3b0] ;  /* 0x00007600ff0577ac */ /* 0x000e240008000800 */
[----:B------:R1:W2:Y:S01]  /*13ec0*/  @P0 LDG.E.U8 R60, desc[UR18][R42.64] ;  /* 0x000000122a3c0981 */ /* 0x0002a2000c1e1100 */
[----:B------:R-:W-:-:S02]  /*13ed0*/  IADD3 R41, P2, PT, R80, R38, RZ ;  /* 0x0000002650297210 */ /* 0x000fc40007f5e0ff */
[----:B-1----:R-:W-:-:S04]  /*13ee0*/  IADD3 R42, P5, PT, R77, R38, RZ ;  /* 0x000000264d2a7210 */ /* 0x002fc80007fbe0ff */
[----:B------:R-:W-:Y:S02]  /*13ef0*/  LEA.HI.X.SX32 R43, R77, R35, 0x1, P5 ;  /* 0x000000234d2b7211 */ /* 0x000fe400028f0eff */
[----:B------:R-:W-:Y:S02]  /*13f00*/  ISETP.GT.U32.AND P5, PT, R39, R83, PT ;  /* 0x000000532700720c */ /* 0x000fe40003fa4070 */
[----:B------:R-:W-:Y:S02]  /*13f10*/  LEA.HI.X.SX32 R44, R80, R35, 0x1, P2 ;  /* 0x00000023502c7211 */ /* 0x000fe400010f0eff */
[----:B------:R-:W-:Y:S02]  /*13f20*/  ISETP.GE.AND P4, PT, R6, RZ, PT ;  /* 0x000000ff0600720c */ /* 0x000fe40003f86270 */
[----:B------:R-:W-:Y:S01]  /*13f30*/  SEL R81, R5, R81, !P3 ;  /* 0x0000005105517207 */ /* 0x000fe20005800000 */
[----:B------:R1:W-:Y:S01]  /*13f40*/  STL [R1+0x438], R42 ;  /* 0x0004382a01007387 */ /* 0x0003e20000100800 */
[----:B------:R-:W-:Y:S01]  /*13f50*/  ISETP.GT.U32.AND P2, PT, R39, R84, PT ;  /* 0x000000542700720c */ /* 0x000fe20003f44070 */
[----:B------:R-:W-:-:S02]  /*13f60*/  @!P6 IMAD.IADD R82, R82, 0x1, -R39 ;  /* 0x000000015252e824 */ /* 0x000fc400078e0a27 */
[----:B------:R-:W-:Y:S01]  /*13f70*/  IMAD R81, R81, UR4, RZ ;  /* 0x0000000451517c24 */ /* 0x000fe2000f8e02ff */
[----:B------:R0:W-:Y:S01]  /*13f80*/  STL [R1+0x434], R43 ;  /* 0x0004342b01007387 */ /* 0x0001e20000100800 */
[--C-:B------:R-:W-:Y:S01]  /*13f90*/  @!P5 IMAD.IADD R83, R83, 0x1, -R39.reuse ;  /* 0x000000015353d824 */ /* 0x100fe200078e0a27 */
[----:B------:R-:W-:Y:S01]  /*13fa0*/  PRMT R58, RZ, 0x7610, R58 ;  /* 0x00007610ff3a7816 */ /* 0x000fe2000000003a */
[----:B------:R-:W4:Y:S01]  /*13fb0*/  LDCU UR4, c[0x0][0x3b0] ;  /* 0x00007600ff0477ac */ /* 0x000f220008000800 */
[----:B------:R1:W2:Y:S01]  /*13fc0*/  @P0 LDG.E.U8 R59, desc[UR18][R42.64] ;  /* 0x000000122a3b0981 */ /* 0x0002a2000c1e1100 */
[C---:B------:R-:W-:Y:S01]  /*13fd0*/  ISETP.GT.U32.AND P6, PT, R39.reuse, R85, PT ;  /* 0x000000552700720c */ /* 0x040fe20003fc4070 */
[----:B------:R-:W-:Y:S02]  /*13fe0*/  @!P4 IMAD.MOV R82, RZ, RZ, -R82 ;  /* 0x000000ffff52c224 */ /* 0x000fe400078e0a52 */
[----:B------:R0:W-:Y:S01]  /*13ff0*/  STL [R1+0x440], R41 ;  /* 0x0004402901007387 */ /* 0x0001e20000100800 */
[----:B------:R-:W-:Y:S01]  /*14000*/  @!P2 IMAD.IADD R84, R84, 0x1, -R39 ;  /* 0x000000015454a824 */ /* 0x000fe200078e0a27 */
[----:B------:R-:W-:Y:S01]  /*14010*/  ISETP.GT.U32.AND P5, PT, R39, R83, PT ;  /* 0x000000532700720c */ /* 0x000fe20003fa4070 */
[----:B-1----:R-:W-:-:S02]  /*14020*/  @P0 IMAD.MOV.U32 R42, RZ, RZ, R41 ;  /* 0x000000ffff2a0224 */ /* 0x002fc400078e0029 */
[----:B0-----:R-:W-:Y:S01]  /*14030*/  @P0 IMAD.MOV.U32 R43, RZ, RZ, R44 ;  /* 0x000000ffff2b0224 */ /* 0x001fe200078e002c */
[----:B------:R-:W-:-:S04]  /*14040*/  ISETP.GE.AND P4, PT, R7, RZ, PT ;  /* 0x000000ff0700720c */ /* 0x000fc80003f86270 */
[--C-:B------:R-:W-:Y:S01]  /*14050*/  @!P6 IMAD.IADD R85, R85, 0x1, -R39.reuse ;  /* 0x000000015555e824 */ /* 0x100fe200078e0a27 */
[----:B------:R-:W-:Y:S01]  /*14060*/  IADD3 R41, P2, PT, R81, R38, RZ ;  /* 0x0000002651297210 */ /* 0x000fe20007f5e0ff */
[----:B------:R-:W5:Y:S04]  /*14070*/  LDL.LU R6, [R1+0x9ec] ;  /* 0x0009ec0001067983 */ /* 0x000f680000300800 */
[----:B------:R0:W2:Y:S01]  /*14080*/  @P0 LDG.E.U8 R58, desc[UR18][R42.64] ;  /* 0x000000122a3a0981 */ /* 0x0000a2000c1e1100 */
[----:B------:R-:W-:Y:S02]  /*14090*/  SEL R82, R5, R82, !P3 ;  /* 0x0000005205527207 */ /* 0x000fe40005800000 */
[----:B0-----:R-:W-:Y:S02]  /*140a0*/  LEA.HI.X.SX32 R42, R81, R35, 0x1, P2 ;  /* 0x00000023512a7211 */ /* 0x001fe400010f0eff */
[----:B------:R-:W-:Y:S01]  /*140b0*/  ISETP.GE.AND P2, PT, R126, RZ, PT ;  /* 0x000000ff7e00720c */ /* 0x000fe20003f46270 */
[----:B------:R-:W-:Y:S01]  /*140c0*/  STL [R1+0x43c], R44 ;  /* 0x00043c2c01007387 */ /* 0x000fe20000100800 */
[----:B------:R-:W-:Y:S01]  /*140d0*/  @!P5 IMAD.IADD R83, R83, 0x1, -R39 ;  /* 0x000000015353d824 */ /* 0x000fe200078e0a27 */
[----:B------:R-:W-:Y:S01]  /*140e0*/  ISETP.GT.U32.AND P6, PT, R39, R85, PT ;  /* 0x000000552700720c */ /* 0x000fe20003fc4070 */
[----:B------:R-:W-:Y:S01]  /*140f0*/  IMAD R82, R82, UR5, RZ ;  /* 0x0000000552527c24 */ /* 0x000fe2000f8e02ff */
[----:B------:R-:W5:Y:S01]  /*14100*/  LDL.LU R7, [R1+0x9e8] ;  /* 0x0009e80001077983 */ /* 0x000f620000300800 */
[----:B------:R-:W-:Y:S01]  /*14110*/  @!P4 IMAD.MOV R84, RZ, RZ, -R84 ;  /* 0x000000ffff54c224 */ /* 0x000fe200078e0a54 */
[----:B------:R-:W-:Y:S01]  /*14120*/  PRMT R57, RZ, 0x7610, R57 ;  /* 0x00007610ff397816 */ /* 0x000fe20000000039 */
[----:B------:R-:W-:Y:S01]  /*14130*/  @P0 IMAD.MOV.U32 R43, RZ, RZ, R42 ;  /* 0x000000ffff2b0224 */ /* 0x000fe200078e002a */
[----:B------:R-:W-:Y:S01]  /*14140*/  STL [R1+0x468], R41 ;  /* 0x0004682901007387 */ /* 0x000fe20000100800 */
[----:B------:R-:W-:Y:S01]  /*14150*/  ISETP.GE.AND P5, PT, R125, RZ, PT ;  /* 0x000000ff7d00720c */ /* 0x000fe20003fa6270 */
[----:B------:R-:W0:Y:S02]  /*14160*/  LDCU UR5, c[0x0][0x3b0] ;  /* 0x00007600ff0577ac */ /* 0x000e240008000800 */
[----:B------:R-:W5:Y:S01]  /*14170*/  LDL.LU R126, [R1+0x9e4] ;  /* 0x0009e400017e7983 */ /* 0x000f620000300800 */
[----:B------:R-:W-:-:S03]  /*14180*/  @!P2 IMAD.MOV R83, RZ, RZ, -R83 ;  /* 0x000000ffff53a224 */ /* 0x000fc600078e0a53 */
[----:B------:R1:W-:Y:S01]  /*14190*/  STL [R1+0x464], R42 ;  /* 0x0004642a01007387 */ /* 0x0003e20000100800 */
[----:B------:R-:W-:Y:S02]  /*141a0*/  SEL R84, R5, R84, !P3 ;  /* 0x0000005405547207 */ /* 0x000fe40005800000 */
[----:B------:R-:W-:Y:S01]  /*141b0*/  ISETP.GT.U32.AND P4, PT, R39, R86, PT ;  /* 0x000000562700720c */ /* 0x000fe20003f84070 */
[----:B------:R-:W5:Y:S01]  /*141c0*/  LDL.LU R125, [R1+0x9e0] ;  /* 0x0009e000017d7983 */ /* 0x000f620000300800 */
[----:B-1----:R-:W-:Y:S01]  /*141d0*/  @P0 IMAD.MOV.U32 R42, RZ, RZ, R41 ;  /* 0x000000ffff2a0224 */ /* 0x002fe200078e0029 */
[----:B------:R-:W-:Y:S01]  /*141e0*/  IADD3 R41, P2, PT, R82, R38, RZ ;  /* 0x0000002652297210 */ /* 0x000fe20007f5e0ff */
[----:B----4-:R-:W-:Y:S01]  /*141f0*/  IMAD R84, R84, UR4, RZ ;  /* 0x0000000454547c24 */ /* 0x010fe2000f8e02ff */
[----:B------:R-:W-:Y:S01]  /*14200*/  SEL R83, R5, R83, !P3 ;  /* 0x0000005305537207 */ /* 0x000fe20005800000 */
[----:B------:R-:W-:Y:S01]  /*14210*/  @!P6 IMAD.IADD R85, R85, 0x1, -R39 ;  /* 0x000000015555e824 */ /* 0x000fe200078e0a27 */
[----:B------:R1:W4:Y:S01]  /*14220*/  @P0 LDG.E.U8 R57, desc[UR18][R42.64] ;  /* 0x000000122a390981 */ /* 0x000322000c1e1100 */
[----:B------:R-:W-:-:S05]  /*14230*/  PRMT R56, RZ, 0x7610, R56 ;  /* 0x00007610ff387816 */ /* 0x000fca0000000038 */
[----:B------:R-:W-:Y:S01]  /*14240*/  @!P4 IMAD.IADD R86, R86, 0x1, -R39 ;  /* 0x000000015656c824 */ /* 0x000fe200078e0a27 */
[----:B------:R-:W-:Y:S01]  /*14250*/  PRMT R55, RZ, 0x7610, R55 ;  /* 0x00007610ff377816 */ /* 0x000fe20000000037 */
[----:B------:R-:W-:Y:S01]  /*14260*/  STL [R1+0x470], R41 ;  /* 0x0004702901007387 */ /* 0x000fe20000100800 */
[----:B------:R-:W-:Y:S01]  /*14270*/  PRMT R54, RZ, 0x7610, R54 ;  /* 0x00007610ff367816 */ /* 0x000fe20000000036 */
[----:B------:R-:W0:Y:S01]  /*14280*/  LDCU UR4, c[0x0][0x3b0] ;  /* 0x00007600ff0477ac */ /* 0x000e220008000800 */
[----:B-1----:R-:W-:Y:S01]  /*14290*/  LEA.HI.X.SX32 R42, R82, R35, 0x1, P2 ;  /* 0x00000023522a7211 */ /* 0x002fe200010f0eff */
[----:B------:R-:W-:-:S04]  /*142a0*/  IMAD R83, R83, UR12, RZ ;  /* 0x0000000c53537c24 */ /* 0x000fc8000f8e02ff */
[----:B------:R1:W-:Y:S01]  /*142b0*/  STL [R1+0x46c], R42 ;  /* 0x00046c2a01007387 */ /* 0x0003e20000100800 */
[----:B------:R-:W-:Y:S02]  /*142c0*/  @P0 IMAD.MOV.U32 R43, RZ, RZ, R42 ;  /* 0x000000ffff2b0224 */ /* 0x000fe400078e002a */
[----:B------:R-:W-:Y:S02]  /*142d0*/  @!P5 IMAD.MOV R85, RZ, RZ, -R85 ;  /* 0x000000ffff55d224 */ /* 0x000fe400078e0a55 */
[----:B-1----:R-:W-:Y:S01]  /*142e0*/  @P0 IMAD.MOV.U32 R42, RZ, RZ, R41 ;  /* 0x000000ffff2a0224 */ /* 0x002fe200078e0029 */
[CC--:B------:R-:W-:Y:S02]  /*142f0*/  IADD3 R41, P2, PT, R84.reuse, R38.reuse, RZ ;  /* 0x0000002654297210 */ /* 0x0c0fe40007f5e0ff */
[----:B------:R-:W-:Y:S02]  /*14300*/  IADD3 R44, P4, PT, R83, R38, RZ ;  /* 0x00000026532c7210 */ /* 0x000fe40007f9e0ff */
[----:B------:R-:W-:Y:S01]  /*14310*/  LEA.HI.X.SX32 R70, R84, R35, 0x1, P2 ;  /* 0x0000002354467211 */ /* 0x000fe200010f0eff */
[----:B------:R1:W2:Y:S01]  /*14320*/  @P0 LDG.E.U8 R56, desc[UR18][R42.64] ;  /* 0x000000122a380981 */ /* 0x0002a2000c1e1100 */
[----:B------:R-:W-:-:S02]  /*14330*/  SEL R85, R5, R85, !P3 ;  /* 0x0000005505557207 */ /* 0x000fc40005800000 */
[----:B------:R-:W-:Y:S02]  /*14340*/  ISETP.GT.U32.AND P2, PT, R39, R86, PT ;  /* 0x000000562700720c */ /* 0x000fe40003f44070 */
[----:B------:R-:W-:Y:S01]  /*14350*/  LEA.HI.X.SX32 R45, R83, R35, 0x1, P4 ;  /* 0x00000023532d7211 */ /* 0x000fe200020f0eff */
[----:B0-----:R-:W-:Y:S02]  /*14360*/  IMAD R85, R85, UR5, RZ ;  /* 0x0000000555557c24 */ /* 0x001fe4000f8e02ff */
[----:B-1----:R-:W-:Y:S02]  /*14370*/  @P0 IMAD.MOV.U32 R42, RZ, RZ, R41 ;  /* 0x000000ffff2a0224 */ /* 0x002fe400078e0029 */
[----:B------:R-:W-:Y:S01]  /*14380*/  @P0 IMAD.MOV.U32 R43, RZ, RZ, R70 ;  /* 0x000000ffff2b0224 */ /* 0x000fe200078e0046 */
[----:B------:R-:W-:Y:S01]  /*14390*/  ISETP.GE.AND P4, PT, R4, RZ, PT ;  /* 0x000000ff0400720c */ /* 0x000fe20003f86270 */
[----:B------:R0:W-:Y:S01]  /*143a0*/  STL [R1+0x478], R41 ;  /* 0x0004782901007387 */ /* 0x0001e20000100800 */
[----:B------:R-:W-:-:S03]  /*143b0*/  PRMT R53, RZ, 0x7610, R53 ;  /* 0x00007610ff357816 */ /* 0x000fc60000000035 */
[----:B------:R-:W-:Y:S01]  /*143c0*/  @!P2 IMAD.IADD R86, R86, 0x1, -R39 ;  /* 0x000000015656a824 */ /* 0x000fe200078e0a27 */
[----:B------:R-:W-:Y:S01]  /*143d0*/  PRMT R52, RZ, 0x7610, R52 ;  /* 0x00007610ff347816 */ /* 0x000fe20000000034 */
[----:B------:R1:W2:Y:S01]  /*143e0*/  @P0 LDG.E.U8 R55, desc[UR18][R42.64] ;  /* 0x000000122a370981 */ /* 0x0002a2000c1e1100 */
[----:B------:R-:W-:Y:S02]  /*143f0*/  PRMT R51, RZ, 0x7610, R51 ;  /* 0x00007610ff337816 */ /* 0x000fe40000000033 */
[----:B------:R-:W-:Y:S02]  /*14400*/  PRMT R50, RZ, 0x7610, R50 ;  /* 0x00007610ff327816 */ /* 0x000fe40000000032 */
[----:B------:R-:W-:Y:S02]  /*14410*/  PRMT R49, RZ, 0x7610, R49 ;  /* 0x00007610ff317816 */ /* 0x000fe40000000031 */
[----:B------:R-:W-:Y:S01]  /*14420*/  PRMT R48, RZ, 0x7610, R48 ;  /* 0x00007610ff307816 */ /* 0x000fe20000000030 */
[C---:B------:R-:W-:Y:S01]  /*14430*/  VIADD R75, R0.reuse, 0x7d ;  /* 0x0000007d004b7836 */ /* 0x040fe20000000000 */
[----:B------:R-:W-:Y:S01]  /*14440*/  PRMT R47, RZ, 0x7610, R47 ;  /* 0x00007610ff2f7816 */ /* 0x000fe2000000002f */
[----:B-1----:R-:W-:Y:S01]  /*14450*/  @P0 IMAD.MOV.U32 R42, RZ, RZ, R44 ;  /* 0x000000ffff2a0224 */ /* 0x002fe200078e002c */
[----:B------:R-:W-:Y:S01]  /*14460*/  PRMT R46, RZ, 0x7610, R46 ;  /* 0x00007610ff2e7816 */ /* 0x000fe2000000002e */
[----:B------:R-:W-:Y:S01]  /*14470*/  @P0 IMAD.MOV.U32 R43, RZ, RZ, R45 ;  /* 0x000000ffff2b0224 */ /* 0x000fe200078e002d */
[----:B0-----:R-:W-:Y:S01]  /*14480*/  IADD3 R41, P5, PT, R85, R38, RZ ;  /* 0x0000002655297210 */ /* 0x001fe20007fbe0ff */
[----:B------:R0:W-:Y:S01]  /*14490*/  STL [R1+0x480], R44 ;  /* 0x0004802c01007387 */ /* 0x0001e20000100800 */
[C---:B------:R-:W-:Y:S01]  /*144a0*/  VIADD R73, R0.reuse, 0x7f ;  /* 0x0000007f00497836 */ /* 0x040fe20000000000 */
[----:B------:R-:W1:Y:S02]  /*144b0*/  LDCU UR5, c[0x0][0x3b0] ;  /* 0x00007600ff0577ac */ /* 0x000e640008000800 */
[----:B------:R0:W2:Y:S04]  /*144c0*/  @P0 LDG.E.U8 R54, desc[UR18][R42.64] ;  /* 0x000000122a360981 */ /* 0x0000a8000c1e1100 */
[----:B------:R-:W-:Y:S01]  /*144d0*/  STL [R1+0x474], R70 ;  /* 0x0004744601007387 */ /* 0x000fe20000100800 */
[----:B0-----:R-:W-:-:S03]  /*144e0*/  VIADD R44, R0, 0x6e ;  /* 0x0000006e002c7836 */ /* 0x001fc60000000000 */
[----:B------:R-:W-:Y:S01]  /*144f0*/  STL [R1+0x47c], R45 ;  /* 0x00047c2d01007387 */ /* 0x000fe20000100800 */
[----:B------:R-:W-:-:S03]  /*14500*/  LEA.HI.X.SX32 R42, R85, R35, 0x1, P5 ;  /* 0x00000023552a7211 */ /* 0x000fc600028f0eff */
[----:B------:R-:W5:Y:S01]  /*14510*/  LDL.LU R4, [R1+0x9dc] ;  /* 0x0009dc0001047983 */ /* 0x000f620000300800 */
[----:B------:R-:W-:Y:S02]  /*14520*/  @!P4 IMAD.MOV R86, RZ, RZ, -R86 ;  /* 0x000000ffff56c224 */ /* 0x000fe400078e0a56 */
[----:B------:R-:W-:Y:S01]  /*14530*/  @P0 IMAD.MOV.U32 R43, RZ, RZ, R42 ;  /* 0x000000ffff2b0224 */ /* 0x000fe200078e002a */
[----:B------:R-:W-:Y:S04]  /*14540*/  STL [R1+0x4a8], R41 ;  /* 0x0004a82901007387 */ /* 0x000fe80000100800 */
[----:B------:R0:W-:Y:S01]  /*14550*/  STL [R1+0x4a4], R42 ;  /* 0x0004a42a01007387 */ /* 0x0001e20000100800 */
[----:B------:R-:W-:Y:S01]  /*14560*/  SEL R86, R5, R86, !P3 ;  /* 0x0000005605567207 */ /* 0x000fe20005800000 */
[----:B0-----:R-:W-:Y:S01]  /*14570*/  @P0 IMAD.MOV.U32 R42, RZ, RZ, R41 ;  /* 0x000000ffff2a0224 */ /* 0x001fe200078e0029 */
[----:B------:R-:W-:-:S04]  /*14580*/  IABS R41, R44 ;  /* 0x0000002c00297213 */ /* 0x000fc80000000000 */
[----:B------:R0:W2:Y:S01]  /*14590*/  @P0 LDG.E.U8 R53, desc[UR18][R42.64] ;  /* 0x000000122a350981 */ /* 0x0000a2000c1e1100 */
[----:B------:R-:W-:Y:S01]  /*145a0*/  IMAD R86, R86, UR4, RZ ;  /* 0x0000000456567c24 */ /* 0x000fe2000f8e02ff */
[----:B------:R-:W-:Y:S01]  /*145b0*/  ISETP.GE.AND P4, PT, R44, RZ, PT ;  /* 0x000000ff2c00720c */ /* 0x000fe20003f86270 */
[----:B------:R-:W1:Y:S01]  /*145c0*/  LDCU UR4, c[0x0][0x3b0] ;  /* 0x00007600ff0477ac */ /* 0x000e620008000800 */
[----:B0-----:R-:W-:-:S04]  /*145d0*/  IMAD.HI.U32 R42, R40, R41, RZ ;  /* 0x00000029282a7227 */ /* 0x001fc800078e00ff */
[----:B------:R-:W-:Y:S01]  /*145e0*/  IMAD.MOV R42, RZ, RZ, -R42 ;  /* 0x000000ffff2a7224 */ /* 0x000fe200078e0a2a */
[----:B------:R-:W-:-:S03]  /*145f0*/  IADD3 R45, P2, PT, R86, R38, RZ ;  /* 0x00000026562d7210 */ /* 0x000fc60007f5e0ff */
[----:B------:R-:W-:Y:S01]  /*14600*/  IMAD R41, R39, R42, R41 ;  /* 0x0000002a27297224 */ /* 0x000fe200078e0229 */
[----:B------:R-:W-:-:S04]  /*14610*/  LEA.HI.X.SX32 R70, R86, R35, 0x1, P2 ;  /* 0x0000002356467211 */ /* 0x000fc800010f0eff */
[----:B------:R-:W-:Y:S01]  /*14620*/  ISETP.GT.U32.AND P2, PT, R39, R41, PT ;  /* 0x000000292700720c */ /* 0x000fe20003f44070 */
[----:B------:R-:W-:Y:S01]  /*14630*/  STL [R1+0x800], R44 ;  /* 0x0008002c01007387 */ /* 0x000fe20000100800 */
[----:B------:R-:W-:Y:S02]  /*14640*/  @P0 IMAD.MOV.U32 R42, RZ, RZ, R45 ;  /* 0x000000ffff2a0224 */ /* 0x000fe400078e002d */
[----:B------:R-:W-:Y:S01]  /*14650*/  @P0 IMAD.MOV.U32 R43, RZ, RZ, R70 ;  /* 0x000000ffff2b0224 */ /* 0x000fe200078e0046 */
[----:B------:R-:W-:Y:S04]  /*14660*/  STL [R1+0x4b0], R45 ;  /* 0x0004b02d01007387 */ /* 0x000fe80000100800 */
[----:B------:R0:W-:Y:S04]  /*14670*/  STL [R1+0x4ac], R70 ;  /* 0x0004ac4601007387 */ /* 0x0001e80000100800 */
[----:B------:R-:W-:Y:S01]  /*14680*/  @!P2 IMAD.IADD R41, R41, 0x1, -R39 ;  /* 0x000000012929a824 */ /* 0x000fe200078e0a27 */
[----:B------:R1:W2:Y:S01]  /*14690*/  @P0 LDG.E.U8 R52, desc[UR18][R42.64] ;  /* 0x000000122a340981 */ /* 0x0002a2000c1e1100 */
[----:B0-----:R-:W-:-:S03]  /*146a0*/  VIADD R70, R0, 0x6f ;  /* 0x0000006f00467836 */ /* 0x001fc60000000000 */
[----:B------:R-:W-:Y:S02]  /*146b0*/  ISETP.GT.U32.AND P2, PT, R39, R41, PT ;  /* 0x000000292700720c */ /* 0x000fe40003f44070 */
[----:B-1----:R-:W-:-:S05]  /*146c0*/  IABS R42, R70 ;  /* 0x00000046002a7213 */ /* 0x002fca0000000000 */
[----:B------:R-:W-:-:S04]  /*146d0*/  IMAD.HI.U32 R43, R40, R42, RZ ;  /* 0x0000002a282b7227 */ /* 0x000fc800078e00ff */
[----:B------:R-:W-:-:S04]  /*146e0*/  IMAD.MOV R43, RZ, RZ, -R43 ;  /* 0x000000ffff2b7224 */ /* 0x000fc800078e0a2b */
[----:B------:R-:W-:Y:S02]  /*146f0*/  IMAD R42, R39, R43, R42 ;  /* 0x0000002b272a7224 */ /* 0x000fe400078e022a */
[----:B------:R-:W-:-:S03]  /*14700*/  @!P2 IMAD.IADD R41, R41, 0x1, -R39 ;  /* 0x000000012929a824 */ /* 0x000fc600078e0a27 */
[----:B------:R-:W-:Y:S01]  /*14710*/  ISETP.GT.U32.AND P2, PT, R39, R42, PT ;  /* 0x0000002a2700720c */ /* 0x000fe20003f44070 */
[----:B------:R-:W-:-:S05]  /*14720*/  @!P4 IMAD.MOV R41, RZ, RZ, -R41 ;  /* 0x000000ffff29c224 */ /* 0x000fca00078e0a29 */
[----:B------:R-:W-:-:S05]  /*14730*/  SEL R41, R5, R41, !P3 ;  /* 0x0000002905297207 */ /* 0x000fca0005800000 */
[----:B------:R-:W-:Y:S01]  /*14740*/  IMAD R41, R41, UR4, RZ ;  /* 0x0000000429297c24 */ /* 0x000fe2000f8e02ff */
[----:B------:R-:W0:Y:S01]  /*14750*/  LDCU UR4, c[0x0][0x3b0] ;  /* 0x00007600ff0477ac */ /* 0x000e220008000800 */
[----:B------:R-:W-:-:S03]  /*14760*/  @!P2 IMAD.IADD R42, R42, 0x1, -R39 ;  /* 0x000000012a2aa824 */ /* 0x000fc600078e0a27 */
[----:B------:R-:W-:Y:S02]  /*14770*/  IADD3 R44, P4, PT, R41, R38, RZ ;  /* 0x00000026292c7210 */ /* 0x000fe40007f9e0ff */
[----:B------:R-:W-:Y:S02]  /*14780*/  ISETP.GT.U32.AND P2, PT, R39, R42, PT ;  /* 0x0000002a2700720c */ /* 0x000fe40003f44070 */
[----:B------:R-:W-:Y:S02]  /*14790*/  LEA.HI.X.SX32 R45, R41, R35, 0x1, P4 ;  /* 0x00000023292d7211 */ /* 0x000fe400020f0eff */
[----:B------:R-:W-:Y:S01]  /*147a0*/  ISETP.GE.AND P4, PT, R70, RZ, PT ;  /* 0x000000ff4600720c */ /* 0x000fe20003f86270 */
[----:B------:R-:W-:Y:S04]  /*147b0*/  STL [R1+0x7fc], R70 ;  /* 0x0007fc4601007387 */ /* 0x000fe80000100800 */
[----:B------:R1:W-:Y:S04]  /*147c0*/  STL [R1+0x4b8], R44 ;  /* 0x0004b82c01007387 */ /* 0x0003e80000100800 */
[----:B------:R1:W2:Y:S01]  /*147d0*/  @P0 LDG.E.U8 R51, desc[UR18][R44.64] ;  /* 0x000000122c330981 */ /* 0x0002a2000c1e1100 */
[----:B------:R-:W-:-:S04]  /*147e0*/  @!P2 IMAD.IADD R42, R42, 0x1, -R39 ;  /* 0x000000012a2aa824 */ /* 0x000fc800078e0a27 */
[----:B------:R-:W-:Y:S02]  /*147f0*/  @!P4 IMAD.MOV R42, RZ, RZ, -R42 ;  /* 0x000000ffff2ac224 */ /* 0x000fe400078e0a2a */
[----:B-1----:R-:W-:-:S03]  /*14800*/  VIADD R44, R0, 0x74 ;  /* 0x00000074002c7836 */ /* 0x002fc60000000000 */
[----:B------:R-:W-:Y:S02]  /*14810*/  SEL R43, R5, R42, !P3 ;  /* 0x0000002a052b7207 */ /* 0x000fe40005800000 */
[----:B------:R-:W-:-:S03]  /*14820*/  IABS R41, R44 ;  /* 0x0000002c00297213 */ /* 0x000fc60000000000 */
[----:B0-----:R-:W-:Y:S01]  /*14830*/  IMAD R43, R43, UR4, RZ ;  /* 0x000000042b2b7c24 */ /* 0x001fe2000f8e02ff */
[----:B------:R0:W-:Y:S01]  /*14840*/  STL [R1+0x4b4], R45 ;  /* 0x0004b42d01007387 */ /* 0x0001e20000100800 */
[----:B------:R-:W-:Y:S01]  /*14850*/  ISETP.GE.AND P4, PT, R44, RZ, PT ;  /* 0x000000ff2c00720c */ /* 0x000fe20003f86270 */
[----:B------:R-:W1:Y:S01]  /*14860*/  LDCU UR4, c[0x0][0x3b0] ;  /* 0x00007600ff0477ac */ /* 0x000e620008000800 */
[----:B------:R-:W-:-:S04]  /*14870*/  IMAD.HI.U32 R42, R40, R41, RZ ;  /* 0x00000029282a7227 */ /* 0x000fc800078e00ff */
[----:B------:R-:W-:Y:S01]  /*14880*/  IMAD.MOV R42, RZ, RZ, -R42 ;  /* 0x000000ffff2a7224 */ /* 0x000fe200078e0a2a */
[----:B0-----:R-:W-:-:S03]  /*14890*/  IADD3 R45, P2, PT, R43, R38, RZ ;  /* 0x000000262b2d7210 */ /* 0x001fc60007f5e0ff */
        /* <DEDUP_REMOVED lines=48> */
[----:B------:R0:W-:Y:S04]  /*14ba0*/  STL [R1+0x4f0], R45 ;  /* 0x0004f02d01007387 */ /* 0x0001e80000100800 */
[----:B------:R1:W2:Y:S01]  /*14bb0*/  @P0 LDG.E.U8 R48, desc[UR18][R42.64] ;  /* 0x000000122a300981 */ /* 0x0002a2000c1e1100 */
[----:B0-----:R-:W-:-:S03]  /*14bc0*/  VIADD R45, R0, 0x7c ;  /* 0x0000007c002d7836 */ /* 0x001fc60000000000 */
[----:B------:R-:W-:Y:S02]  /*14bd0*/  @!P2 IMAD.IADD R41, R41, 0x1, -R39 ;  /* 0x000000012929a824 */ /* 0x000fe400078e0a27 */
[----:B-1----:R-:W-:-:S03]  /*14be0*/  IABS R42, R45 ;  /* 0x0000002d002a7213 */ /* 0x002fc60000000000 */
[----:B------:R-:W-:Y:S02]  /*14bf0*/  ISETP.GT.U32.AND P2, PT, R39, R41, PT ;  /* 0x000000292700720c */ /* 0x000fe40003f44070 */
[----:B------:R-:W-:-:S04]  /*14c00*/  IMAD.HI.U32 R43, R40, R42, RZ ;  /* 0x0000002a282b7227 */ /* 0x000fc800078e00ff */
[----:B------:R-:W-:-:S04]  /*14c10*/  IMAD.MOV R43, RZ, RZ, -R43 ;  /* 0x000000ffff2b7224 */ /* 0x000fc800078e0a2b */
[----:B------:R-:W-:-:S03]  /*14c20*/  IMAD R42, R39, R43, R42 ;  /* 0x0000002b272a7224 */ /* 0x000fc600078e022a */
[----:B------:R-:W-:Y:S02]  /*14c30*/  @!P2 IMAD.IADD R41, R41, 0x1, -R39 ;  /* 0x000000012929a824 */ /* 0x000fe400078e0a27 */
[----:B------:R-:W-:Y:S02]  /*14c40*/  ISETP.GT.U32.AND P2, PT, R39, R42, PT ;  /* 0x0000002a2700720c */ /* 0x000fe40003f44070 */
[----:B------:R-:W-:Y:S01]  /*14c50*/  @!P4 IMAD.MOV R41, RZ, RZ, -R41 ;  /* 0x000000ffff29c224 */ /* 0x000fe200078e0a29 */
[----:B------:R-:W-:-:S10]  /*14c60*/  ISETP.GE.AND P4, PT, R45, RZ, PT ;  /* 0x000000ff2d00720c */ /* 0x000fd40003f86270 */
[----:B------:R-:W-:Y:S01]  /*14c70*/  @!P2 IMAD.IADD R42, R42, 0x1, -R39 ;  /* 0x000000012a2aa824 */ /* 0x000fe200078e0a27 */
[----:B------:R-:W-:-:S04]  /*14c80*/  SEL R41, R5, R41, !P3 ;  /* 0x0000002905297207 */ /* 0x000fc80005800000 */
[----:B------:R-:W-:Y:S01]  /*14c90*/  ISETP.GT.U32.AND P2, PT, R39, R42, PT ;  /* 0x0000002a2700720c */ /* 0x000fe20003f44070 */
[----:B------:R-:W-:Y:S01]  /*14ca0*/  IMAD R41, R41, UR4, RZ ;  /* 0x0000000429297c24 */ /* 0x000fe2000f8e02ff */
[----:B------:R-:W0:Y:S04]  /*14cb0*/  LDCU UR4, c[0x0][0x3b0] ;  /* 0x00007600ff0477ac */ /* 0x000e280008000800 */
[C---:B------:R-:W-:Y:S01]  /*14cc0*/  IADD3 R44, P5, PT, R41.reuse, R38, RZ ;  /* 0x00000026292c7210 */ /* 0x040fe20007fbe0ff */
[----:B------:R-:W-:Y:S06]  /*14cd0*/  STL [R1+0x4ec], R70 ;  /* 0x0004ec4601007387 */ /* 0x000fec0000100800 */
[----:B------:R-:W-:Y:S01]  /*14ce0*/  @!P2 IMAD.IADD R42, R42, 0x1, -R39 ;  /* 0x000000012a2aa824 */ /* 0x000fe200078e0a27 */
[----:B------:R-:W-:-:S03]  /*14cf0*/  LEA.HI.X.SX32 R41, R41, R35, 0x1, P5 ;  /* 0x0000002329297211 */ /* 0x000fc600028f0eff */
[----:B------:R-:W-:Y:S01]  /*14d00*/  @!P4 IMAD.MOV R42, RZ, RZ, -R42 ;  /* 0x000000ffff2ac224 */ /* 0x000fe200078e0a2a */
[----:B------:R1:W-:Y:S04]  /*14d10*/  STL [R1+0x7ec], R45 ;  /* 0x0007ec2d01007387 */ /* 0x0003e80000100800 */
[----:B------:R-:W-:Y:S01]  /*14d20*/  STL [R1+0x4f8], R44 ;  /* 0x0004f82c01007387 */ /* 0x000fe20000100800 */
[----:B------:R-:W-:-:S03]  /*14d30*/  SEL R42, R5, R42, !P3 ;  /* 0x0000002a052a7207 */ /* 0x000fc60005800000 */
[----:B------:R3:W-:Y:S01]  /*14d40*/  STL [R1+0x4f4], R41 ;  /* 0x0004f42901007387 */ /* 0x0007e20000100800 */
[----:B-1----:R-:W-:Y:S02]  /*14d50*/  @P0 IMAD.MOV.U32 R45, RZ, RZ, R41 ;  /* 0x000000ffff2d0224 */ /* 0x002fe400078e0029 */
[----:B0-----:R-:W-:Y:S01]  /*14d60*/  IMAD R43, R42, UR4, RZ ;  /* 0x000000042a2b7c24 */ /* 0x001fe2000f8e02ff */
[----:B------:R-:W-:Y:S01]  /*14d70*/  STL [R1+0x7e8], R75 ;  /* 0x0007e84b01007387 */ /* 0x000fe20000100800 */
[----:B------:R-:W-:Y:S01]  /*14d80*/  VIADD R72, R0, 0x77 ;  /* 0x0000007700487836 */ /* 0x000fe20000000000 */
[----:B------:R-:W-:Y:S01]  /*14d90*/  ISETP.GE.AND P4, PT, R75, RZ, PT ;  /* 0x000000ff4b00720c */ /* 0x000fe20003f86270 */
[----:B------:R-:W0:Y:S01]  /*14da0*/  LDCU UR4, c[0x0][0x3b0] ;  /* 0x00007600ff0477ac */ /* 0x000e220008000800 */
[----:B------:R1:W4:Y:S01]  /*14db0*/  @P0 LDG.E.U8 R47, desc[UR18][R44.64] ;  /* 0x000000122c2f0981 */ /* 0x000322000c1e1100 */
[----:B---3--:R-:W-:-:S05]  /*14dc0*/  IABS R41, R75 ;  /* 0x0000004b00297213 */ /* 0x008fca0000000000 */
[----:B------:R-:W-:-:S04]  /*14dd0*/  IMAD.HI.U32 R42, R40, R41, RZ ;  /* 0x00000029282a7227 */ /* 0x000fc800078e00ff */
[----:B-1----:R-:W-:Y:S01]  /*14de0*/  IMAD.MOV R44, RZ, RZ, -R42 ;  /* 0x000000ffff2c7224 */ /* 0x002fe200078e0a2a */
[----:B------:R-:W-:-:S03]  /*14df0*/  IADD3 R70, P2, PT, R43, R38, RZ ;  /* 0x000000262b467210 */ /* 0x000fc60007f5e0ff */
[----:B------:R-:W-:Y:S01]  /*14e00*/  IMAD R41, R39, R44, R41 ;  /* 0x0000002c27297224 */ /* 0x000fe200078e0229 */
[----:B------:R-:W-:-:S04]  /*14e10*/  LEA.HI.X.SX32 R71, R43, R35, 0x1, P2 ;  /* 0x000000232b477211 */ /* 0x000fc800010f0eff */
[----:B------:R-:W-:Y:S01]  /*14e20*/  ISETP.GT.U32.AND P2, PT, R39, R41, PT ;  /* 0x000000292700720c */ /* 0x000fe20003f44070 */
[----:B------:R-:W-:Y:S01]  /*14e30*/  STL [R1+0x520], R70 ;  /* 0x0005204601007387 */ /* 0x000fe20000100800 */
[----:B------:R-:W-:Y:S02]  /*14e40*/  @P0 IMAD.MOV.U32 R42, RZ, RZ, R70 ;  /* 0x000000ffff2a0224 */ /* 0x000fe400078e0046 */
[----:B------:R-:W-:Y:S01]  /*14e50*/  @P0 IMAD.MOV.U32 R43, RZ, RZ, R71 ;  /* 0x000000ffff2b0224 */ /* 0x000fe200078e0047 */
[----:B------:R1:W-:Y:S04]  /*14e60*/  STL [R1+0x51c], R71 ;  /* 0x00051c4701007387 */ /* 0x0003e80000100800 */
[----:B------:R3:W4:Y:S01]  /*14e70*/  @P0 LDG.E.U8 R46, desc[UR18][R42.64] ;  /* 0x000000122a2e0981 */ /* 0x000722000c1e1100 */
[----:B-1----:R-:W-:-:S03]  /*14e80*/  VIADD R71, R0, 0xd ;  /* 0x0000000d00477836 */ /* 0x002fc60000000000 */
[----:B------:R-:W-:Y:S02]  /*14e90*/  @!P2 IMAD.IADD R41, R41, 0x1, -R39 ;  /* 0x000000012929a824 */ /* 0x000fe400078e0a27 */
[----:B---3--:R-:W-:-:S03]  /*14ea0*/  IABS R42, R71 ;  /* 0x00000047002a7213 */ /* 0x008fc60000000000 */
[----:B------:R-:W-:Y:S02]  /*14eb0*/  ISETP.GT.U32.AND P2, PT, R39, R41, PT ;  /* 0x000000292700720c */ /* 0x000fe40003f44070 */
[----:B------:R-:W-:Y:S01]  /*14ec0*/  IMAD.HI.U32 R70, R40, R42, RZ ;  /* 0x0000002a28467227 */ /* 0x000fe200078e00ff */
[----:B------:R-:W-:-:S03]  /*14ed0*/  IABS R43, R73 ;  /* 0x00000049002b7213 */ /* 0x000fc60000000000 */
[----:B------:R-:W-:Y:S02]  /*14ee0*/  IMAD.MOV R70, RZ, RZ, -R70 ;  /* 0x000000ffff467224 */ /* 0x000fe400078e0a46 */
[----:B------:R-:W-:-:S04]  /*14ef0*/  IMAD.HI.U32 R45, R40, R43, RZ ;  /* 0x0000002b282d7227 */ /* 0x000fc800078e00ff */
[----:B------:R-:W-:Y:S02]  /*14f00*/  IMAD R42, R39, R70, R42 ;  /* 0x00000046272a7224 */ /* 0x000fe400078e022a */
[----:B------:R-:W-:Y:S01]  /*14f10*/  @!P2 IMAD.IADD R41, R41, 0x1, -R39 ;  /* 0x000000012929a824 */ /* 0x000fe200078e0a27 */
[----:B------:R-:W-:Y:S01]  /*14f20*/  IABS R44, R72 ;  /* 0x00000048002c7213 */ /* 0x000fe20000000000 */
[----:B------:R-:W-:Y:S01]  /*14f30*/  IMAD.MOV R45, RZ, RZ, -R45 ;  /* 0x000000ffff2d7224 */ /* 0x000fe200078e0a2d */
[----:B------:R-:W-:-:S03]  /*14f40*/  ISETP.GT.U32.AND P2, PT, R39, R42, PT ;  /* 0x0000002a2700720c */ /* 0x000fc60003f44070 */
[----:B------:R-:W-:Y:S02]  /*14f50*/  IMAD R43, R39, R45, R43 ;  /* 0x0000002d272b7224 */ /* 0x000fe400078e022b */
[----:B------:R-:W-:-:S04]  /*14f60*/  IMAD.HI.U32 R45, R40, R44, RZ ;  /* 0x0000002c282d7227 */ /* 0x000fc800078e00ff */
[----:B------:R-:W-:Y:S02]  /*14f70*/  IMAD.MOV R45, RZ, RZ, -R45 ;  /* 0x000000ffff2d7224 */ /* 0x000fe400078e0a2d */
[----:B------:R-:W-:Y:S02]  /*14f80*/  VIADD R74, R0, 0x7e ;  /* 0x0000007e004a7836 */ /* 0x000fe40000000000 */
[----:B------:R-:W-:Y:S02]  /*14f90*/  @!P4 IMAD.MOV R41, RZ, RZ, -R41 ;  /* 0x000000ffff29c224 */ /* 0x000fe400078e0a29 */
[----:B------:R-:W-:Y:S02]  /*14fa0*/  @!P2 IMAD.IADD R42, R42, 0x1, -R39 ;  /* 0x000000012a2aa824 */ /* 0x000fe400078e0a27 */
[----:B------:R-:W-:Y:S01]  /*14fb0*/  IMAD R44, R39, R45, R44 ;  /* 0x0000002d272c7224 */ /* 0x000fe200078e022c */
[----:B------:R-:W-:Y:S02]  /*14fc0*/  IABS R45, R74 ;  /* 0x0000004a002d7213 */ /* 0x000fe40000000000 */
[----:B------:R-:W-:-:S02]  /*14fd0*/  SEL R41, R5, R41, !P3 ;  /* 0x0000002905297207 */ /* 0x000fc40005800000 */
[----:B------:R-:W-:Y:S01]  /*14fe0*/  ISETP.GT.U32.AND P4, PT, R39, R42, PT ;  /* 0x0000002a2700720c */ /* 0x000fe20003f84070 */
[----:B------:R-:W-:Y:S01]  /*14ff0*/  IMAD.HI.U32 R40, R40, R45, RZ ;  /* 0x0000002d28287227 */ /* 0x000fe200078e00ff */
[----:B------:R-:W-:-:S03]  /*15000*/  ISETP.GE.AND P2, PT, R71, RZ, PT ;  /* 0x000000ff4700720c */ /* 0x000fc60003f46270 */
[----:B0-----:R-:W-:Y:S01]  /*15010*/  IMAD R41, R41, UR4, RZ ;  /* 0x0000000429297c24 */ /* 0x001fe2000f8e02ff */
[----:B------:R-:W-:Y:S01]  /*15020*/  STL [R1+0x7e4], R73 ;  /* 0x0007e44901007387 */ /* 0x000fe20000100800 */
[----:B------:R-:W-:Y:S01]  /*15030*/  IMAD.MOV R40, RZ, RZ, -R40 ;  /* 0x000000ffff287224 */ /* 0x000fe200078e0a28 */
[----:B------:R-:W-:Y:S01]  /*15040*/  ISETP.GT.U32.AND P6, PT, R39, R43, PT ;  /* 0x0000002b2700720c */ /* 0x000fe20003fc4070 */
[----:B------:R-:W0:Y:S01]  /*15050*/  LDCU UR4, c[0x0][0x3b0] ;  /* 0x00007600ff0477ac */ /* 0x000e220008000800 */
[----:B------:R-:W-:Y:S01]  /*15060*/  IADD3 R70, P5, PT, R41, R38, RZ ;  /* 0x0000002629467210 */ /* 0x000fe20007fbe0ff */
[----:B------:R-:W-:Y:S01]  /*15070*/  IMAD R40, R39, R40, R45 ;  /* 0x0000002827287224 */ /* 0x000fe200078e022d */
[----:B------:R1:W-:Y:S01]  /*15080*/  STL [R1+0x7dc], R71 ;  /* 0x0007dc4701007387 */ /* 0x0003e20000100800 */
[----:B------:R-:W-:-:S04]  /*15090*/  @!P4 IMAD.IADD R42, R42, 0x1, -R39 ;  /* 0x000000012a2ac824 */ /* 0x000fc800078e0a27 */
[----:B------:R-:W-:Y:S01]  /*150a0*/  @!P2 IMAD.MOV R42, RZ, RZ, -R42 ;  /* 0x000000ffff2aa224 */ /* 0x000fe200078e0a2a */
[----:B-1----:R-:W-:Y:S02]  /*150b0*/  LEA.HI.X.SX32 R71, R41, R35, 0x1, P5 ;  /* 0x0000002329477211 */ /* 0x002fe400028f0eff */
[C---:B------:R-:W-:Y:S02]  /*150c0*/  ISETP.GT.U32.AND P5, PT, R39.reuse, R40, PT ;  /* 0x000000282700720c */ /* 0x040fe40003fa4070 */
[----:B------:R-:W-:Y:S02]  /*150d0*/  ISETP.GT.U32.AND P4, PT, R39, R44, PT ;  /* 0x0000002c2700720c */ /* 0x000fe40003f84070 */
[----:B------:R-:W-:Y:S01]  /*150e0*/  SEL R42, R5, R42, !P3 ;  /* 0x0000002a052a7207 */ /* 0x000fe20005800000 */
[----:B------:R-:W-:-:S04]  /*150f0*/  @!P6 IMAD.IADD R43, R43, 0x1, -R39 ;  /* 0x000000012b2be824 */ /* 0x000fc800078e0a27 */
[----:B------:R-:W-:-:S04]  /*15100*/  IMAD R42, R42, UR11, RZ ;  /* 0x0000000b2a2a7c24 */ /* 0x000fc8000f8e02ff */
[--C-:B------:R-:W-:Y:S01]  /*15110*/  @!P5 IMAD.IADD R40, R40, 0x1, -R39.reuse ;  /* 0x000000012828d824 */ /* 0x100fe200078e0a27 */
[----:B------:R-:W-:Y:S01]  /*15120*/  IADD3 R75, P2, PT, R42, R38, RZ ;  /* 0x000000262a4b7210 */ /* 0x000fe20007f5e0ff */
[----:B------:R-:W-:-:S03]  /*15130*/  @!P4 IMAD.IADD R44, R44, 0x1, -R39 ;  /* 0x000000012c2cc824 */ /* 0x000fc600078e0a27 */
[C---:B------:R-:W-:Y:S02]  /*15140*/  ISETP.GT.U32.AND P5, PT, R39.reuse, R40, PT ;  /* 0x000000282700720c */ /* 0x040fe40003fa4070 */
[C---:B------:R-:W-:Y:S02]  /*15150*/  ISETP.GT.U32.AND P4, PT, R39.reuse, R43, PT ;  /* 0x0000002b2700720c */ /* 0x040fe40003f84070 */
[----:B------:R-:W-:Y:S02]  /*15160*/  LEA.HI.X.SX32 R76, R42, R35, 0x1, P2 ;  /* 0x000000232a4c7211 */ /* 0x000fe400010f0eff */
[----:B------:R-:W-:Y:S02]  /*15170*/  ISETP.GE.AND P2, PT, R74, RZ, PT ;  /* 0x000000ff4a00720c */ /* 0x000fe40003f46270 */
[----:B------:R-:W-:-:S05]  /*15180*/  ISETP.GT.U32.AND P6, PT, R39, R44, PT ;  /* 0x0000002c2700720c */ /* 0x000fca0003fc4070 */
[--C-:B------:R-:W-:Y:S02]  /*15190*/  @!P5 IMAD.IADD R40, R40, 0x1, -R39.reuse ;  /* 0x000000012828d824 */ /* 0x100fe400078e0a27 */
[----:B------:R-:W-:Y:S01]  /*151a0*/  @!P4 IMAD.IADD R43, R43, 0x1, -R39 ;  /* 0x000000012b2bc824 */ /* 0x000fe200078e0a27 */
[----:B------:R-:W-:-:S03]  /*151b0*/  ISETP.GE.AND P4, PT, R72, RZ, PT ;  /* 0x000000ff4800720c */ /* 0x000fc60003f86270 */
[----:B------:R-:W-:Y:S01]  /*151c0*/  @!P2 IMAD.MOV R40, RZ, RZ, -R40 ;  /* 0x000000ffff28a224 */ /* 0x000fe200078e0a28 */
[----:B------:R-:W-:-:S04]  /*151d0*/  ISETP.GE.AND P5, PT, R73, RZ, PT ;  /* 0x000000ff4900720c */ /* 0x000fc80003fa6270 */
[----:B------:R-:W-:Y:S01]  /*151e0*/  SEL R40, R5, R40, !P3 ;  /* 0x0000002805287207 */ /* 0x000fe20005800000 */
[----:B------:R-:W-:Y:S01]  /*151f0*/  @!P6 IMAD.IADD R44, R44, 0x1, -R39 ;  /* 0x000000012c2ce824 */ /* 0x000fe200078e0a27 */
[----:B------:R-:W-:-:S03]  /*15200*/  PRMT R45, RZ, 0x7610, R45 ;  /* 0x00007610ff2d7816 */ /* 0x000fc6000000002d */
[----:B------:R-:W-:Y:S01]  /*15210*/  IMAD R39, R40, UR5, RZ ;  /* 0x0000000528277c24 */ /* 0x000fe2000f8e02ff */
[----:B------:R-:W1:Y:S01]  /*15220*/  LDCU UR5, c[0x0][0x3b0] ;  /* 0x00007600ff0577ac */ /* 0x000e620008000800 */
[----:B------:R-:W-:Y:S01]  /*15230*/  STL [R1+0x7e0], R72 ;  /* 0x0007e04801007387 */ /* 0x000fe20000100800 */
[----:B------:R-:W-:Y:S01]  /*15240*/  @!P4 IMAD.MOV R44, RZ, RZ, -R44 ;  /* 0x000000ffff2cc224 */ /* 0x000fe200078e0a2c */
[----:B------:R-:W-:Y:S02]  /*15250*/  PRMT R41, RZ, 0x7610, R41 ;  /* 0x00007610ff297816 */ /* 0x000fe40000000029 */
[----:B------:R-:W-:Y:S04]  /*15260*/  STL [R1+0x7d8], R74 ;  /* 0x0007d84a01007387 */ /* 0x000fe80000100800 */
[----:B------:R3:W-:Y:S01]  /*15270*/  STL [R1+0x248], R70 ;  /* 0x0002484601007387 */ /* 0x0007e20000100800 */
[----:B------:R-:W-:-:S03]  /*15280*/  SEL R44, R5, R44, !P3 ;  /* 0x0000002c052c7207 */ /* 0x000fc60005800000 */
[----:B------:R1:W-:Y:S01]  /*15290*/  STL [R1+0x244], R71 ;  /* 0x0002444701007387 */ /* 0x0003e20000100800 */
[----:B------:R-:W-:-:S03]  /*152a0*/  @!P5 IMAD.MOV R43, RZ, RZ, -R43 ;  /* 0x000000ffff2bd224 */ /* 0x000fc600078e0a2b */
[----:B------:R3:W4:Y:S01]  /*152b0*/  @P0 LDG.E.U8 R45, desc[UR18][R70.64] ;  /* 0x00000012462d0981 */ /* 0x000722000c1e1100 */
[----:B------:R-:W-:Y:S01]  /*152c0*/  IADD3 R42, P2, PT, R39, R38, RZ ;  /* 0x00000026272a7210 */ /* 0x000fe20007f5e0ff */
[----:B0-----:R-:W-:Y:S01]  /*152d0*/  IMAD R44, R44, UR4, RZ ;  /* 0x000000042c2c7c24 */ /* 0x001fe2000f8e02ff */
[----:B------:R-:W-:Y:S01]  /*152e0*/  SEL R40, R5, R43, !P3 ;  /* 0x0000002b05287207 */ /* 0x000fe20005800000 */
[----:B---3--:R-:W-:Y:S02]  /*152f0*/  @P0 IMAD.MOV.U32 R70, RZ, RZ, R75 ;  /* 0x000000ffff460224 */ /* 0x008fe400078e004b */
[----:B-1----:R-:W-:Y:S01]  /*15300*/  @P0 IMAD.MOV.U32 R71, RZ, RZ, R76 ;  /* 0x000000ffff470224 */ /* 0x002fe200078e004c */
[----:B------:R-:W-:Y:S04]  /*15310*/  STL [R1+0x190], R75 ;  /* 0x0001904b01007387 */ /* 0x000fe80000100800 */
[----:B------:R0:W3:Y:S04]  /*15320*/  @P0 LDG.E.U8 R41, desc[UR18][R70.64] ;  /* 0x0000001246290981 */ /* 0x0000e8000c1e1100 */
[----:B------:R-:W-:Y:S04]  /*15330*/  STL [R1+0x18c], R76 ;  /* 0x00018c4c01007387 */ /* 0x000fe80000100800 */
[----:B------:R-:W5:Y:S01]  /*15340*/  LDL.LU R5, [R1+0x9d8] ;  /* 0x0009d80001057983 */ /* 0x000f620000300800 */
[----:B0-----:R-:W-:-:S03]  /*15350*/  LEA.HI.X.SX32 R70, R39, R35, 0x1, P2 ;  /* 0x0000002327467211 */ /* 0x001fc600010f0eff */
[----:B------:R-:W-:Y:S01]  /*15360*/  STL [R1+0x23c], R42 ;  /* 0x00023c2a01007387 */ /* 0x000fe20000100800 */
[C---:B------:R-:W-:Y:S01]  /*15370*/  IADD3 R71, P2, PT, R44.reuse, R38, RZ ;  /* 0x000000262c477210 */ /* 0x040fe20007f5e0ff */
[----:B------:R-:W-:Y:S02]  /*15380*/  @P0 IMAD.MOV.U32 R43, RZ, RZ, R70 ;  /* 0x000000ffff2b0224 */ /* 0x000fe400078e0046 */
[----:B------:R0:W-:Y:S01]  /*15390*/  STL [R1+0x238], R70 ;  /* 0x0002384601007387 */ /* 0x0001e20000100800 */
[----:B------:R-:W-:Y:S02]  /*153a0*/  PRMT R39, RZ, 0x7610, R39 ;  /* 0x00007610ff277816 */ /* 0x000fe40000000027 */
[----:B------:R-:W-:-:S04]  /*153b0*/  LEA.HI.X.SX32 R72, R44, R35, 0x1, P2 ;  /* 0x000000232c487211 */ /* 0x000fc800010f0eff */
[----:B------:R1:W3:Y:S01]  /*153c0*/  @P0 LDG.E.U8 R39, desc[UR18][R42.64] ;  /* 0x000000122a270981 */ /* 0x0002e2000c1e1100 */
[----:B0-----:R-:W-:Y:S01]  /*153d0*/  IMAD R70, R40, UR5, RZ ;  /* 0x0000000528467c24 */ /* 0x001fe2000f8e02ff */
[----:B------:R-:W-:-:S04]  /*153e0*/  PRMT R40, RZ, 0x7610, R40 ;  /* 0x00007610ff287816 */ /* 0x000fc80000000028 */
[C---:B------:R-:W-:Y:S01]  /*153f0*/  IADD3 R38, P2, PT, R70.reuse, R38, RZ ;  /* 0x0000002646267210 */ /* 0x040fe20007f5e0ff */
[----:B-1----:R-:W-:Y:S02]  /*15400*/  @P0 IMAD.MOV.U32 R42, RZ, RZ, R71 ;  /* 0x000000ffff2a0224 */ /* 0x002fe400078e0047 */
[----:B------:R-:W-:Y:S01]  /*15410*/  @P0 IMAD.MOV.U32 R43, RZ, RZ, R72 ;  /* 0x000000ffff2b0224 */ /* 0x000fe200078e0048 */
[----:B------:R-:W-:Y:S02]  /*15420*/  LEA.HI.X.SX32 R44, R70, R35, 0x1, P2 ;  /* 0x00000023462c7211 */ /* 0x000fe400010f0eff */
[----:B------:R-:W-:Y:S02]  /*15430*/  PRMT R35, RZ, 0x7610, R35 ;  /* 0x00007610ff237816 */ /* 0x000fe40000000023 */
[----:B------:R0:W3:Y:S02]  /*15440*/  @P0 LDG.E.U8 R40, desc[UR18][R42.64] ;  /* 0x000000122a280981 */ /* 0x0000e4000c1e1100 */
[----:B0-----:R-:W-:-:S02]  /*15450*/  @P0 IMAD.MOV.U32 R42, RZ, RZ, R38 ;  /* 0x000000ffff2a0224 */ /* 0x001fc400078e0026 */
[----:B------:R-:W-:-:S05]  /*15460*/  @P0 IMAD.MOV.U32 R43, RZ, RZ, R44 ;  /* 0x000000ffff2b0224 */ /* 0x000fca00078e002c */
[----:B------:R-:W3:Y:S04]  /*15470*/  @P0 LDG.E.U8 R35, desc[UR18][R42.64] ;  /* 0x000000122a230981 */ /* 0x000ee8000c1e1100 */
[----:B--2---:R0:W-:Y:S04]  /*15480*/  STS.U8 [R31+UR9+0x5e00], R94 ;  /* 0x005e005e1f007988 */ /* 0x0041e80008000009 */
[----:B------:R0:W-:Y:S04]  /*15490*/  STS.U8 [R31+UR9+0x6200], R90 ;  /* 0x0062005a1f007988 */ /* 0x0001e80008000009 */
[----:B------:R0:W-:Y:S04]  /*154a0*/  STS.U8 [R31+UR9+0x6600], R69 ;  /* 0x006600451f007988 */ /* 0x0001e80008000009 */
[----:B------:R0:W-:Y:S04]  /*154b0*/  STS.U8 [R31+UR9+0x6a00], R65 ;  /* 0x006a00411f007988 */ /* 0x0001e80008000009 */
[----:B------:R0:W-:Y:S04]  /*154c0*/  STS.U8 [R31+UR9+0x6e00], R61 ;  /* 0x006e003d1f007988 */ /* 0x0001e80008000009 */
[----:B----4-:R0:W-:Y:S04]  /*154d0*/  STS.U8 [R31+UR9+0x7200], R57 ;  /* 0x007200391f007988 */ /* 0x0101e80008000009 */
[----:B------:R0:W-:Y:S04]  /*154e0*/  STS.U8 [R31+UR9+0x7600], R53 ;  /* 0x007600351f007988 */ /* 0x0001e80008000009 */
[----:B------:R0:W-:Y:S01]  /*154f0*/  STS.U8 [R31+UR9+0x7a00], R49 ;  /* 0x007a00311f007988 */ /* 0x0001e20008000009 */
[----:B------:R-:W-:-:S03]  /*15500*/  VIADD R162, R162, 0x7f ;  /* 0x0000007fa2a27836 */ /* 0x000fc60000000000 */
[----:B------:R0:W-:Y:S01]  /*15510*/  STL [R1+0x234], R71 ;  /* 0x0002344701007387 */ /* 0x0001e20000100800 */
[----:B------:R-:W-:-:S03]  /*15520*/  ISETP.NE.U32.AND P0, PT, RZ, UR7, PT ;  /* 0x00000007ff007c0c */ /* 0x000fc6000bf05070 */
[----:B------:R0:W-:Y:S04]  /*15530*/  STL [R1+0x228], R72 ;  /* 0x0002284801007387 */ /* 0x0001e80000100800 */
[----:B------:R0:W-:Y:S04]  /*15540*/  STL [R1+0x230], R38 ;  /* 0x0002302601007387 */ /* 0x0001e80000100800 */
[----:B------:R0:W-:Y:S01]  /*15550*/  STL [R1+0x22c], R44 ;  /* 0x00022c2c01007387 */ /* 0x0001e20000100800 */
[C---:B------:R-:W-:Y:S02]  /*15560*/  ISETP.LT.OR P2, PT, R162.reuse, 0x80, P0 ;  /* 0x00000080a200780c */ /* 0x040fe40000741670 */
[----:B------:R-:W-:Y:S01]  /*15570*/  ISETP.GE.AND P3, PT, R162, 0x100, PT ;  /* 0x00000100a200780c */ /* 0x000fe20003f66270 */
[----:B------:R0:W-:Y:S04]  /*15580*/  STS.U8 [R31+UR9+0x7e00], R46 ;  /* 0x007e002e1f007988 */ /* 0x0001e80008000009 */
        /* <DEDUP_REMOVED lines=15> */
[----:B---3--:R0:W-:Y:S04]  /*15680*/  STS.U8 [R32+UR9+0x4680], R41 ;  /* 0x0046802920007988 */ /* 0x0081e80008000009 */
        /* <DEDUP_REMOVED lines=31> */
[----:B------:R0:W-:Y:S01]  /*15880*/  STS.U8 [R34+UR9+0x7f80], R35 ;  /* 0x007f802322007988 */ /* 0x0001e20008000009 */
[----:B------:R1:W-:Y:S06]  /*15890*/  MEMBAR.ALL.CTA ;  /* 0x0000000000007992 */ /* 0x0003ec0000008000 */
[----:B-1----:R-:W1:Y:S02]  /*158a0*/  FENCE.VIEW.ASYNC.S ;  /* 0x00000000000073c6 */ /* 0x002e640000000000 */
[----:B-1----:R-:W-:Y:S06]  /*158b0*/  BAR.SYNC.DEFER_BLOCKING 0x0 ;  /* 0x0000000000007b1d */ /* 0x002fec0000010000 */
[----:B------:R-:W-:Y:S05]  /*158c0*/  @P2 BRA `(.L_x_6) ;  /* 0x0000000000842947 */ /* 0x000fea0003800000 */
[----:B------:R-:W-:Y:S02]  /*158d0*/  UIADD3 UR4, UPT, UPT, UR9, 0x4000, URZ ;  /* 0x0000400009047890 */ /* 0x000fe4000fffe0ff */
[----:B------:R-:W-:Y:S02]  /*158e0*/  USHF.R.U32.HI UR12, URZ, 0x4, UR9 ;  /* 0x00000004ff0c7899 */ /* 0x000fe40008011609 */
[----:B------:R-:W-:Y:S02]  /*158f0*/  USHF.R.U32.HI UR4, URZ, 0x4, UR4 ;  /* 0x00000004ff047899 */ /* 0x000fe40008011604 */
[----:B------:R-:W-:Y:S02]  /*15900*/  USGXT.U32 UR12, UR12, 0xe ;  /* 0x0000000e0c0c789a */ /* 0x000fe40008000000 */
[----:B------:R-:W-:Y:S02]  /*15910*/  USGXT.U32 UR14, UR4, 0xe ;  /* 0x0000000e040e789a */ /* 0x000fe40008000000 */
[----:B------:R-:W-:-:S02]  /*15920*/  UIADD3 UR26, UP1, UPT, UR12, 0x100, URZ ;  /* 0x000001000c1a7890 */ /* 0x000fc4000ff3e0ff */
[----:B------:R-:W-:Y:S01]  /*15930*/  UIADD3 UR28, UP2, UPT, UR14, 0x2, URZ ;  /* 0x000000020e1c7890 */ /* 0x000fe2000ff5e0ff */
[----:B------:R-:W-:Y:S01]  /*15940*/  UMOV UR4, URZ ;  /* 0x000000ff00047c82 */ /* 0x000fe20008000000 */
[----:B------:R-:W-:Y:S01]  /*15950*/  UMOV UR30, 0x0 ;  /* 0x00000000001e7882 */ /* 0x000fe20000000000 */
[----:B------:R-:W-:Y:S02]  /*15960*/  UIADD3.X UR27, UPT, UPT, UR4, 0x40004040, URZ, UP1, !UPT ;  /* 0x40004040041b7890 */ /* 0x000fe40008ffe4ff */
[----:B------:R-:W-:Y:S02]  /*15970*/  UIADD3.X UR29, UPT, UPT, UR4, 0x40004040, URZ, UP2, !UPT ;  /* 0x40004040041d7890 */ /* 0x000fe400097fe4ff */
[----:B------:R-:W-:Y:S02]  /*15980*/  UIADD3.64 UR16, UPT, UPT, UR26, 0x100, URZ ;  /* 0x000001001a107897 */ /* 0x000fe4000fffe0ff */
[----:B------:R-:W-:Y:S02]  /*15990*/  UIADD3.64 UR20, UPT, UPT, UR28, 0x2, URZ ;  /* 0x000000021c147897 */ /* 0x000fe4000fffe0ff */
[----:B------:R-:W-:-:S02]  /*159a0*/  UIADD3.64 UR22, UPT, UPT, UR26, 0x200, URZ ;  /* 0x000002001a167897 */ /* 0x000fc4000fffe0ff */
[----:B------:R-:W-:Y:S01]  /*159b0*/  UIADD3.64 UR24, UPT, UPT, UR28, 0x4, URZ ;  /* 0x000000041c187897 */ /* 0x000fe2000fffe0ff */
[----:B------:R-:W-:Y:S01]  /*159c0*/  UMOV UR31, 0x8208010 ;  /* 0x08208010001f7882 */ /* 0x000fe20000000000 */
[----:B------:R-:W-:Y:S01]  /*159d0*/  UMOV UR13, 0x40004040 ;  /* 0x40004040000d7882 */ /* 0x000fe20000000000 */
[----:B------:R-:W-:Y:S01]  /*159e0*/  UMOV UR15, 0x40004040 ;  /* 0x40004040000f7882 */ /* 0x000fe20000000000 */
[----:B------:R-:W-:Y:S01]  /*159f0*/  UMOV UR32, 0x0 ;  /* 0x0000000000207882 */ /* 0x000fe20000000000 */
[----:B------:R-:W-:Y:S01]  /*15a00*/  UMOV UR33, 0x8208010 ;  /* 0x0820801000217882 */ /* 0x000fe20000000000 */
[----:B------:R-:W-:Y:S01]  /*15a10*/  UMOV UR34, 0x0 ;  /* 0x0000000000227882 */ /* 0x000fe20000000000 */
[----:B------:R-:W-:Y:S01]  /*15a20*/  UMOV UR35, 0x8208010 ;  /* 0x0820801000237882 */ /* 0x000fe20000000000 */
[----:B------:R-:W-:Y:S01]  /*15a30*/  UMOV UR4, UR6 ;  /* 0x0000000600047c82 */ /* 0x000fe20008000000 */
[----:B------:R-:W-:Y:S01]  /*15a40*/  UMOV UR5, URZ ;  /* 0x000000ff00057c82 */ /* 0x000fe20008000000 */
[----:B------:R1:W-:Y:S01]  /*15a50*/  UTCQMMA gdesc[UR12], gdesc[UR14], tmem[UR8], tmem[UR30], idesc[UR31], !UPT ;  /* 0x00ff1e0e0c0075ea */ /* 0x0003e2000f800308 */
[----:B------:R-:W-:Y:S01]  /*15a60*/  UMOV UR36, 0x0 ;  /* 0x0000000000247882 */ /* 0x000fe20000000000 */
[----:B------:R-:W-:Y:S01]  /*15a70*/  UMOV UR37, 0x8208010 ;  /* 0x0820801000257882 */ /* 0x000fe20000000000 */
[----:B------:R1:W-:Y:S01]  /*15a80*/  UTCQMMA gdesc[UR26], gdesc[UR28], tmem[UR8], tmem[UR32], idesc[UR33], UPT ;  /* 0x00ff201c1a0075ea */ /* 0x0003e2000b800308 */
[----:B------:R-:W-:Y:S01]  /*15a90*/  UMOV UR4, UR4 ;  /* 0x0000000400047c82 */ /* 0x000fe20008000000 */
[----:B------:R1:W-:Y:S01]  /*15aa0*/  UTCQMMA gdesc[UR16], gdesc[UR20], tmem[UR8], tmem[UR34], idesc[UR35], UPT ;  /* 0x00ff2214100075ea */ /* 0x0003e2000b800308 */
[----:B------:R1:W-:Y:S01]  /*15ab0*/  UTCQMMA gdesc[UR22], gdesc[UR24], tmem[UR8], tmem[UR36], idesc[UR37], UPT ;  /* 0x00ff2418160075ea */ /* 0x0003e2000b800308 */
[----:B------:R1:W-:Y:S01]  /*15ac0*/  UTCBAR [UR4], URZ ;  /* 0x000000ff040073e9 */ /* 0x0003e200080000ff */
[----:B------:R-:W-:Y:S01]  /*15ad0*/  NOP ;  /* 0x0000000000007918 */ /* 0x000fe20000000000 */
.L_x_6:
[----:B-1----:R-:W-:Y:S01]  /*15ae0*/  UMOV UR4, URZ ;  /* 0x000000ff00047c82 */ /* 0x002fe20008000000 */
[----:B------:R-:W-:Y:S05]  /*15af0*/  @!P3 BRA `(.L_x_7) ;  /* 0x000000b800b0b947 */ /* 0x000fea0003800000 */
[----:B0-----:R-:W-:Y:S01]  /*15b00*/  SHF.R.S32.HI R38, RZ, 0x1f, R162 ;  /* 0x0000001fff267819 */ /* 0x001fe200000114a2 */
[----:B------:R-:W-:Y:S01]  /*15b10*/  IMAD.SHL.U32 R35, R36, 0x80, RZ ;  /* 0x0000008024237824 */ /* 0x000fe200078e00ff */
[----:B------:R-:W-:Y:S01]  /*15b20*/  UIADD3 UR4, UPT, UPT, UR9, 0x8000, URZ ;  /* 0x0000800009047890 */ /* 0x000fe2000fffe0ff */
[----:B------:R-:W-:Y:S01]  /*15b30*/  IMAD.MOV.U32 R39, RZ, RZ, RZ ;  /* 0x000000ffff277224 */ /* 0x000fe200078e00ff */
[----:B------:R-:W-:Y:S01]  /*15b40*/  LEA.HI R36, R38, R162, RZ, 0x7 ;  /* 0x000000a226247211 */ /* 0x000fe200078f38ff */
[----:B------:R-:W-:Y:S02]  /*15b50*/  UIADD3 UR5, UPT, UPT, UR9, 0xc000, URZ ;  /* 0x0000c00009057890 */ /* 0x000fe4000fffe0ff */
[----:B------:R-:W-:Y:S01]  /*15b60*/  USHF.R.U32.HI UR4, URZ, 0x4, UR4 ;  /* 0x00000004ff047899 */ /* 0x000fe20008011604 */
[----:B------:R-:W-:Y:S01]  /*15b70*/  SHF.R.S32.HI R36, RZ, 0x7, R36 ;  /* 0x00000007ff247819 */ /* 0x000fe20000011424 */
[----:B------:R-:W-:Y:S02]  /*15b80*/  USHF.R.U32.HI UR5, URZ, 0x4, UR5 ;  /* 0x00000004ff057899 */ /* 0x000fe40008011605 */
[----:B------:R-:W-:Y:S01]  /*15b90*/  USGXT.U32 UR12, UR4, 0xe ;  /* 0x0000000e040c789a */ /* 0x000fe20008000000 */
[----:B------:R-:W-:Y:S01]  /*15ba0*/  VIMNMX R38, PT, PT, R36, 0x2, !PT ;  /* 0x0000000224267848 */ /* 0x000fe20007fe0100 */
[----:B-----5:R-:W-:Y:S01]  /*15bb0*/  IMAD.SHL.U32 R36, R37, 0x80, RZ ;  /* 0x0000008025247824 */ /* 0x020fe200078e00ff */
[----:B------:R-:W-:-:S02]  /*15bc0*/  USGXT.U32 UR14, UR5, 0xe ;  /* 0x0000000e050e789a */ /* 0x000fc40008000000 */
[----:B------:R-:W-:Y:S01]  /*15bd0*/  UIADD3 UR30, UP1, UPT, UR12, 0x100, URZ ;  /* 0x000001000c1e7890 */ /* 0x000fe2000ff3e0ff */
[----:B------:R-:W-:Y:S01]  /*15be0*/  VIADD R37, R38, 0xfffffffe ;  /* 0xfffffffe26257836 */ /* 0x000fe20000000000 */
[----:B------:R-:W-:Y:S01]  /*15bf0*/  UIADD3 UR28, UP2, UPT, UR14, 0x2, URZ ;  /* 0x000000020e1c7890 */ /* 0x000fe2000ff5e0ff */
[----:B------:R-:W-:Y:S01]  /*15c00*/  SHF.R.S32.HI R38, RZ, 0x1f, R36 ;  /* 0x0000001fff267819 */ /* 0x000fe20000011424 */
[----:B------:R-:W-:Y:S01]  /*15c10*/  UMOV UR4, URZ ;  /* 0x000000ff00047c82 */ /* 0x000fe20008000000 */
[----:B------:R-:W-:Y:S01]  /*15c20*/  UMOV UR5, URZ ;  /* 0x000000ff00057c82 */ /* 0x000fe20008000000 */
[----:B------:R0:W-:Y:S01]  /*15c30*/  STL [R1+0x7d4], R37 ;  /* 0x0007d42501007387 */ /* 0x0001e20000100800 */
[----:B------:R-:W-:Y:S02]  /*15c40*/  UIADD3.X UR31, UPT, UPT, UR4, 0x40004040, URZ, UP1, !UPT ;  /* 0x40004040041f7890 */ /* 0x000fe40008ffe4ff */
[----:B------:R-:W-:Y:S01]  /*15c50*/  UIADD3.X UR29, UPT, UPT, UR5, 0x40004040, URZ, UP2, !UPT ;  /* 0x40004040051d7890 */ /* 0x000fe200097fe4ff */
[----:B------:R1:W-:Y:S01]  /*15c60*/  STL [R1+0x7c8], RZ ;  /* 0x0007c8ff01007387 */ /* 0x0003e20000100800 */
[----:B------:R-:W-:Y:S01]  /*15c70*/  UMOV UR11, 0x1 ;  /* 0x00000001000b7882 */ /* 0x000fe20000000000 */
[----:B------:R-:W-:-:S02]  /*15c80*/  UIADD3.64 UR20, UPT, UPT, UR30, 0x100, URZ ;  /* 0x000001001e147897 */ /* 0x000fc4000fffe0ff */
[----:B------:R-:W-:Y:S01]  /*15c90*/  UIADD3.64 UR22, UPT, UPT, UR28, 0x2, URZ ;  /* 0x000000021c167897 */ /* 0x000fe2000fffe0ff */
[----:B0-----:R-:W-:Y:S01]  /*15ca0*/  SHF.R.S32.HI R37, RZ, 0x1f, R35 ;  /* 0x0000001fff257819 */ /* 0x001fe20000011423 */
[----:B------:R-:W-:Y:S02]  /*15cb0*/  UIADD3.64 UR24, UPT, UPT, UR30, 0x200, URZ ;  /* 0x000002001e187897 */ /* 0x000fe4000fffe0ff */
[----:B-1----:R-:W-:-:S12]  /*15cc0*/  UIADD3.64 UR26, UPT, UPT, UR28, 0x4, URZ ;  /* 0x000000041c1a7897 */ /* 0x002fd8000fffe0ff */
.L_x_10:
[----:B-1----:R-:W2:Y:S01]  /*15cd0*/  LDL R40, [R1+0x7c8] ;  /* 0x0007c80001287983 */ /* 0x002ea20000100800 */
[----:B------:R-:W-:Y:S01]  /*15ce0*/  IMAD.U32 R39, R39, -0x80000000, RZ ;  /* 0x8000000027277824 */ /* 0x000fe200078e00ff */
[----:B------:R-:W0:Y:S01]  /*15cf0*/  LDC R65, c[0x0][0x3a0] ;  /* 0x0000e800ff417b82 */ /* 0x000e220000000800 */
[C---:B-----5:R-:W-:Y:S02]  /*15d00*/  IADD3 R10, P5, PT, R35.reuse, R10, RZ ;  /* 0x0000000a230a7210 */ /* 0x060fe40007fbe0ff */
[----:B------:R-:W-:Y:S01]  /*15d10*/  IADD3 R8, P4, PT, R35, R8, RZ ;  /* 0x0000000823087210 */ /* 0x000fe20007f9e0ff */
[----:B------:R-:W1:Y:S01]  /*15d20*/  SYNCS.PHASECHK.TRANS64.TRYWAIT P6, [UR6], R39 ;  /* 0x00000027ff0075a7 */ /* 0x000e6200080c1106 */
[----:B--2---:R-:W-:-:S04]  /*15d30*/  VIADD R40, R40, 0x1 ;  /* 0x0000000128287836 */ /* 0x004fc80000000000 */
[----:B0-----:R-:W-:Y:S01]  /*15d40*/  IMAD R65, R40, -0x80, R65 ;  /* 0xffffff8028417824 */ /* 0x001fe200078e0241 */
[----:B------:R0:W-:Y:S04]  /*15d50*/  STL [R1+0x7cc], R40 ;  /* 0x0007cc2801007387 */ /* 0x0001e80000100800 */
[C---:B------:R-:W-:Y:S02]  /*15d60*/  ISETP.GT.AND P2, PT, R65.reuse, 0x1, PT ;  /* 0x000000014100780c */ /* 0x040fe40003f44270 */
[----:B------:R-:W-:Y:S01]  /*15d70*/  ISETP.GT.AND P3, PT, R65, 0x2, PT ;  /* 0x000000024100780c */ /* 0x000fe20003f64270 */
[----:B-1----:R-:W-:-:S12]  /*15d80*/  @!P6 BRA `(.L_x_8) ;  /* 0x000001000070e947 */ /* 0x002fd80003800000 */
.L_x_16:
[----:B------:R-:W-:Y:S01]  /*15d90*/  PRMT R91, RZ, 0x7610, R91 ;  /* 0x00007610ff5b7816 */ /* 0x000fe2000000005b */
[----:B------:R-:W-:Y:S01]  /*15da0*/  IMAD.X R11, R37, 0x1, R11, P5 ;  /* 0x00000001250b7824 */ /* 0x000fe200028e060b */
[----:B------:R-:W-:Y:S01]  /*15db0*/  ISETP.GT.AND P5, PT, R65, 0x4, PT ;  /* 0x000000044100780c */ /* 0x000fe20003fa4270 */
[----:B------:R-:W-:Y:S01]  /*15dc0*/  IMAD.X R9, R37, 0x1, R9, P4 ;  /* 0x0000000125097824 */ /* 0x000fe200020e0609 */
[C---:B------:R-:W-:Y:S01]  /*15dd0*/  IADD3 R18, P6, PT, R35.reuse, R18, RZ ;  /* 0x0000001223127210 */ /* 0x040fe20007fde0ff */
[----:B------:R-:W-:Y:S01]  /*15de0*/  STL [R1+0xa4c], R71 ;  /* 0x000a4c4701007387 */ /* 0x000fe20000100800 */
[----:B------:R-:W-:Y:S02]  /*15df0*/  PRMT R49, RZ, 0x7610, R49 ;  /* 0x00007610ff317816 */ /* 0x000fe40000000031 */
[----:B0-----:R-:W-:Y:S01]  /*15e00*/  PRMT R40, RZ, 0x7610, R40 ;  /* 0x00007610ff287816 */ /* 0x001fe20000000028 */
[----:B------:R-:W2:Y:S01]  /*15e10*/  @P3 LDG.E.U8 R91, desc[UR18][R10.64] ;  /* 0x000000120a5b3981 */ /* 0x000ea2000c1e1100 */
[----:B------:R-:W-:Y:S01]  /*15e20*/  IADD3 R22, P3, PT, R35, R22, RZ ;  /* 0x0000001623167210 */ /* 0x000fe20007f7e0ff */
[C---:B------:R-:W-:Y:S01]  /*15e30*/  IMAD.X R19, R37.reuse, 0x1, R19, P6 ;  /* 0x0000000125137824 */ /* 0x040fe200030e0613 */
[----:B------:R-:W-:Y:S01]  /*15e40*/  PRMT R29, RZ, 0x7610, R29 ;  /* 0x00007610ff1d7816 */ /* 0x000fe2000000001d */
[----:B------:R-:W3:Y:S01]  /*15e50*/  @P2 LDG.E.U8 R49, desc[UR18][R8.64] ;  /* 0x0000001208312981 */ /* 0x000ee2000c1e1100 */
[----:B------:R-:W-:Y:S01]  /*15e60*/  PRMT R30, RZ, 0x7610, R30 ;  /* 0x00007610ff1e7816 */ /* 0x000fe2000000001e */
[----:B------:R-:W-:Y:S01]  /*15e70*/  IMAD.X R23, R37, 0x1, R23, P3 ;  /* 0x0000000125177824 */ /* 0x000fe200018e0617 */
[----:B------:R-:W-:Y:S01]  /*15e80*/  ISETP.GT.AND P3, PT, R65, 0x6, PT ;  /* 0x000000064100780c */ /* 0x000fe20003f64270 */
[----:B------:R0:W4:Y:S01]  /*15e90*/  @P5 LDG.E.U8 R40, desc[UR18][R18.64] ;  /* 0x0000001212285981 */ /* 0x000122000c1e1100 */
[----:B------:R-:W-:-:S02]  /*15ea0*/  IADD3 R14, P2, PT, R35, R14, RZ ;  /* 0x0000000e230e7210 */ /* 0x000fc40007f5e0ff */
[----:B------:R-:W-:Y:S01]  /*15eb0*/  IADD3 R24, P5, PT, R35, R24, RZ ;  /* 0x0000001823187210 */ /* 0x000fe20007fbe0ff */
[----:B------:R-:W-:Y:S01]  /*15ec0*/  STL [R1+0xa48], R70 ;  /* 0x000a484601007387 */ /* 0x000fe20000100800 */
[----:B------:R-:W-:Y:S01]  /*15ed0*/  ISETP.GT.AND P4, PT, R65, 0x3, PT ;  /* 0x000000034100780c */ /* 0x000fe20003f84270 */
[----:B------:R-:W-:Y:S01]  /*15ee0*/  IMAD.X R15, R37, 0x1, R15, P2 ;  /* 0x00000001250f7824 */ /* 0x000fe200010e060f */
[----:B------:R-:W-:Y:S01]  /*15ef0*/  ISETP.GT.AND P2, PT, R65, 0x5, PT ;  /* 0x000000054100780c */ /* 0x000fe20003f44270 */
[----:B------:R-:W-:Y:S01]  /*15f00*/  IMAD.X R25, R37, 0x1, R25, P5 ;  /* 0x0000000125197824 */ /* 0x000fe200028e0619 */
[----:B------:R-:W-:Y:S01]  /*15f10*/  PRMT R94, RZ, 0x7610, R94 ;  /* 0x00007610ff5e7816 */ /* 0x000fe2000000005e */
[----:B------:R-:W-:Y:S04]  /*15f20*/  STL [R1+0xa44], R69 ;  /* 0x000a444501007387 */ /* 0x000fe80000100800 */
[----:B------:R-:W2:Y:S04]  /*15f30*/  @P3 LDG.E.U8 R29, desc[UR18][R24.64] ;  /* 0x00000012181d3981 */ /* 0x000ea8000c1e1100 */
[----:B------:R-:W-:Y:S04]  /*15f40*/  STL [R1+0xa40], R68 ;  /* 0x000a404401007387 */ /* 0x000fe80000100800 */
[----:B------:R-:W3:Y:S04]  /*15f50*/  @P2 LDG.E.U8 R30, desc[UR18][R22.64] ;  /* 0x00000012161e2981 */ /* 0x000ee8000c1e1100 */
[----:B------:R-:W-:Y:S04]  /*15f60*/  STL [R1+0xa3c], R67 ;  /* 0x000a3c4301007387 */ /* 0x000fe80000100800 */
[----:B------:R-:W-:Y:S04]  /*15f70*/  STL [R1+0xa38], R66 ;  /* 0x000a384201007387 */ /* 0x000fe80000100800 */
[----:B------:R-:W-:Y:S04]  /*15f80*/  STL [R1+0x9d8], R0 ;  /* 0x0009d80001007387 */ /* 0x000fe80000100800 */
[----:B------:R-:W-:Y:S04]  /*15f90*/  STL [R1+0x9e0], R8 ;  /* 0x0009e00801007387 */ /* 0x000fe80000100800 */
[----:B------:R-:W4:Y:S01]  /*15fa0*/  @P4 LDG.E.U8 R94, desc[UR18][R14.64] ;  /* 0x000000120e5e4981 */ /* 0x000f22000c1e1100 */
[----:B------:R-:W-:-:S03]  /*15fb0*/  ISETP.GT.AND P4, PT, R65, 0x7, PT ;  /* 0x000000074100780c */ /* 0x000fc60003f84270 */
[----:B------:R-:W-:Y:S01]  /*15fc0*/  STL [R1+0x9dc], R9 ;  /* 0x0009dc0901007387 */ /* 0x000fe20000100800 */
[----:B------:R-:W-:-:S03]  /*15fd0*/  IADD3 R26, P6, PT, R35, R26, RZ ;  /* 0x0000001a231a7210 */ /* 0x000fc60007fde0ff */
[----:B------:R-:W-:Y:S04]  /*15fe0*/  STL [R1+0x9e8], R10 ;  /* 0x0009e80a01007387 */ /* 0x000fe80000100800 */
[----:B------:R-:W-:Y:S04]  /*15ff0*/  STL [R1+0x9e4], R11 ;  /* 0x0009e40b01007387 */ /* 0x000fe80000100800 */
[----:B------:R-:W-:Y:S04]  /*16000*/  STL [R1+0x9f0], R14 ;  /* 0x0009f00e01007387 */ /* 0x000fe80000100800 */
[----:B------:R-:W-:Y:S01]  /*16010*/  STL [R1+0x9ec], R15 ;  /* 0x0009ec0f01007387 */ /* 0x000fe20000100800 */
[----:B------:R-:W-:-:S03]  /*16020*/  IMAD.X R27, R37, 0x1, R27, P6 ;  /* 0x00000001251b7824 */ /* 0x000fc600030e061b */
[----:B------:R-:W-:Y:S04]  /*16030*/  STL [R1+0x9f8], R18 ;  /* 0x0009f81201007387 */ /* 0x000fe80000100800 */
[----:B------:R0:W-:Y:S02]  /*16040*/  STL [R1+0x9f4], R19 ;  /* 0x0009f41301007387 */ /* 0x0001e40000100800 */
[----:B0-----:R-:W-:-:S06]  /*16050*/  PRMT R19, RZ, 0x7610, R19 ;  /* 0x00007610ff137816 */ /* 0x001fcc0000000013 */
[----:B------:R-:W4:Y:S04]  /*16060*/  @P4 LDG.E.U8 R19, desc[UR18][R26.64] ;  /* 0x000000121a134981 */ /* 0x000f28000c1e1100 */
[----:B------:R-:W-:Y:S04]  /*16070*/  STL [R1+0xa00], R22 ;  /* 0x000a001601007387 */ /* 0x000fe80000100800 */
[----:B------:R-:W-:Y:S04]  /*16080*/  STL [R1+0x9fc], R23 ;  /* 0x0009fc1701007387 */ /* 0x000fe80000100800 */
[----:B------:R-:W4:Y:S04]  /*16090*/  LDL.LU R66, [R1+0x10] ;  /* 0x0000100001427983 */ /* 0x000f280000300800 */
[----:B------:R-:W4:Y:S01]  /*160a0*/  LDL.LU R69, [R1+0x14] ;  /* 0x0000140001457983 */ /* 0x000f220000300800 */
[----:B------:R-:W-:-:S02]  /*160b0*/  ISETP.GT.AND P2, PT, R65, 0x8, PT ;  /* 0x000000084100780c */ /* 0x000fc40003f44270 */
[----:B------:R-:W-:Y:S01]  /*160c0*/  IADD3 R4, P5, PT, R35, R4, RZ ;  /* 0x0000000423047210 */ /* 0x000fe20007fbe0ff */
[----:B--2---:R0:W-:Y:S04]  /*160d0*/  STL [R1+0x88], R29 ;  /* 0x0000881d01007387 */ /* 0x0041e80000100800 */
[----:B0-----:R-:W2:Y:S04]  /*160e0*/  LDL.LU R29, [R1+0x18] ;  /* 0x00001800011d7983 */ /* 0x001ea80000300800 */
[----:B------:R-:W2:Y:S04]  /*160f0*/  LDL.LU R70, [R1+0x94] ;  /* 0x0000940001467983 */ /* 0x000ea80000300800 */
[----:B---3--:R0:W-:Y:S04]  /*16100*/  STL [R1+0x8c], R30 ;  /* 0x00008c1e01007387 */ /* 0x0081e80000100800 */
[----:B0-----:R-:W3:Y:S01]  /*16110*/  LDL.LU R30, [R1+0x9c] ;  /* 0x00009c00011e7983 */ /* 0x001ee20000300800 */
[----:B------:R-:W-:Y:S01]  /*16120*/  ISETP.GT.AND P3, PT, R65, 0x9, PT ;  /* 0x000000094100780c */ /* 0x000fe20003f64270 */
[----:B------:R-:W-:Y:S01]  /*16130*/  IMAD.X R5, R37, 0x1, R5, P5 ;  /* 0x0000000125057824 */ /* 0x000fe200028e0605 */
[----:B------:R-:W-:-:S02]  /*16140*/  PRMT R64, RZ, 0x7610, R64 ;  /* 0x00007610ff407816 */ /* 0x000fc40000000040 */
[----:B------:R-:W-:Y:S02]  /*16150*/  ISETP.GT.AND P4, PT, R65, 0xa, PT ;  /* 0x0000000a4100780c */ /* 0x000fe40003f84270 */
[C---:B------:R-:W-:Y:S02]  /*16160*/  IADD3 R6, P5, PT, R35.reuse, R6, RZ ;  /* 0x0000000623067210 */ /* 0x040fe40007fbe0ff */
[----:B------:R-:W-:Y:S01]  /*16170*/  IADD3 R12, P6, PT, R35, R12, RZ ;  /* 0x0000000c230c7210 */ /* 0x000fe20007fde0ff */
[----:B------:R-:W3:Y:S01]  /*16180*/  @P2 LDG.E.U8 R64, desc[UR18][R4.64] ;  /* 0x0000001204402981 */ /* 0x000ee2000c1e1100 */
[----:B------:R-:W-:Y:S01]  /*16190*/  PRMT R48, RZ, 0x7610, R48 ;  /* 0x00007610ff307816 */ /* 0x000fe20000000030 */
[----:B------:R-:W-:Y:S01]  /*161a0*/  IMAD.X R7, R37, 0x1, R7, P5 ;  /* 0x0000000125077824 */ /* 0x000fe200028e0607 */
[----:B------:R-:W-:Y:S01]  /*161b0*/  ISETP.GT.AND P2, PT, R65, 0xb, PT ;  /* 0x0000000b4100780c */ /* 0x000fe20003f44270 */
[----:B------:R-:W-:Y:S01]  /*161c0*/  STL [R1+0xa08], R24 ;  /* 0x000a081801007387 */ /* 0x000fe20000100800 */
[----:B------:R-:W-:Y:S01]  /*161d0*/  PRMT R92, RZ, 0x7610, R92 ;  /* 0x00007610ff5c7816 */ /* 0x000fe2000000005c */
[----:B------:R-:W-:-:S02]  /*161e0*/  IMAD.X R13, R37, 0x1, R13, P6 ;  /* 0x00000001250d7824 */ /* 0x000fc400030e060d */
[----:B------:R-:W-:Y:S01]  /*161f0*/  STL [R1+0xa04], R25 ;  /* 0x000a041901007387 */ /* 0x000fe20000100800 */
[----:B------:R-:W-:-:S03]  /*16200*/  IADD3 R16, P5, PT, R35, R16, RZ ;  /* 0x0000001023107210 */ /* 0x000fc60007fbe0ff */
[----:B----4-:R-:W-:Y:S01]  /*16210*/  STL [R1+0x90], R40 ;  /* 0x0000902801007387 */ /* 0x010fe20000100800 */
[----:B------:R-:W-:Y:S01]  /*16220*/  PRMT R93, RZ, 0x7610, R93 ;  /* 0x00007610ff5d7816 */ /* 0x000fe2000000005d */
[----:B------:R-:W-:Y:S02]  /*16230*/  IMAD.X R17, R37, 0x1, R17, P5 ;  /* 0x0000000125117824 */ /* 0x000fe400028e0611 */
[----:B------:R-:W4:Y:S01]  /*16240*/  @P3 LDG.E.U8 R48, desc[UR18][R6.64] ;  /* 0x0000001206303981 */ /* 0x000f22000c1e1100 */
[----:B------:R-:W-:-:S03]  /*16250*/  ISETP.GT.AND P3, PT, R65, 0xc, PT ;  /* 0x0000000c4100780c */ /* 0x000fc60003f64270 */
[----:B------:R-:W4:Y:S01]  /*16260*/  @P4 LDG.E.U8 R92, desc[UR18][R12.64] ;  /* 0x000000120c5c4981 */ /* 0x000f22000c1e1100 */
[----:B------:R-:W-:Y:S02]  /*16270*/  ISETP.GT.AND P4, PT, R65, 0xd, PT ;  /* 0x0000000d4100780c */ /* 0x000fe40003f84270 */
[C---:B------:R-:W-:Y:S01]  /*16280*/  IADD3 R20, P5, PT, R35.reuse, R20, RZ ;  /* 0x0000001423147210 */ /* 0x040fe20007fbe0ff */
[----:B------:R0:W4:Y:S04]  /*16290*/  @P2 LDG.E.U8 R93, desc[UR18][R16.64] ;  /* 0x00000012105d2981 */ /* 0x000128000c1e1100 */
[----:B------:R-:W-:Y:S04]  /*162a0*/  STL [R1+0xa14], R19 ;  /* 0x000a141301007387 */ /* 0x000fe80000100800 */
[----:B------:R-:W-:Y:S04]  /*162b0*/  STL [R1+0xa10], R26 ;  /* 0x000a101a01007387 */ /* 0x000fe80000100800 */
[----:B------:R-:W-:Y:S04]  /*162c0*/  STL [R1+0xa0c], R27 ;  /* 0x000a0c1b01007387 */ /* 0x000fe80000100800 */
[----:B------:R-:W-:Y:S04]  /*162d0*/  STL [R1+0xa1c], R4 ;  /* 0x000a1c0401007387 */ /* 0x000fe80000100800 */
[----:B------:R-:W-:Y:S04]  /*162e0*/  STL [R1+0xa18], R5 ;  /* 0x000a180501007387 */ /* 0x000fe80000100800 */
[----:B------:R-:W-:Y:S04]  /*162f0*/  STL [R1+0xa24], R6 ;  /* 0x000a240601007387 */ /* 0x000fe80000100800 */
[----:B------:R-:W-:Y:S01]  /*16300*/  STL [R1+0xa20], R7 ;  /* 0x000a200701007387 */ /* 0x000fe20000100800 */
[----:B------:R-:W-:-:S03]  /*16310*/  IADD3 R111, P6, PT, R35, R111, RZ ;  /* 0x0000006f236f7210 */ /* 0x000fc60007fde0ff */
[----:B------:R-:W-:Y:S04]  /*16320*/  STL [R1+0xa2c], R12 ;  /* 0x000a2c0c01007387 */ /* 0x000fe80000100800 */
[----:B------:R-:W-:Y:S01]  /*16330*/  STL [R1+0xa28], R13 ;  /* 0x000a280d01007387 */ /* 0x000fe20000100800 */
[----:B------:R-:W-:-:S03]  /*16340*/  IMAD.X R21, R37, 0x1, R21, P5 ;  /* 0x0000000125157824 */ /* 0x000fc600028e0615 */
[----:B------:R-:W-:Y:S01]  /*16350*/  STL [R1+0xa34], R16 ;  /* 0x000a341001007387 */ /* 0x000fe20000100800 */
[----:B------:R-:W-:-:S03]  /*16360*/  ISETP.GT.AND P2, PT, R65, 0xe, PT ;  /* 0x0000000e4100780c */ /* 0x000fc60003f44270 */
[----:B------:R0:W-:Y:S01]  /*16370*/  STL [R1+0xa30], R17 ;  /* 0x000a301101007387 */ /* 0x0001e20000100800 */
[----:B------:R-:W-:Y:S01]  /*16380*/  IMAD.X R110, R37, 0x1, R110, P6 ;  /* 0x00000001256e7824 */ /* 0x000fe200030e066e */
[----:B------:R-:W-:Y:S02]  /*16390*/  IADD3 R118, P5, PT, R35, R118, RZ ;  /* 0x0000007623767210 */ /* 0x000fe40007fbe0ff */
[----:B0-----:R-:W-:Y:S01]  /*163a0*/  PRMT R17, RZ, 0x7610, R17 ;  /* 0x00007610ff117816 */ /* 0x001fe20000000011 */
[----:B------:R-:W-:Y:S01]  /*163b0*/  @P4 IMAD.MOV.U32 R40, RZ, RZ, R111 ;  /* 0x000000ffff284224 */ /* 0x000fe200078e006f */
[----:B------:R-:W-:Y:S01]  /*163c0*/  PRMT R6, RZ, 0x7610, R6 ;  /* 0x00007610ff067816 */ /* 0x000fe20000000006 */
[----:B------:R-:W-:-:S03]  /*163d0*/  @P4 IMAD.MOV.U32 R41, RZ, RZ, R110 ;  /* 0x000000ffff294224 */ /* 0x000fc600078e006e */
[----:B------:R-:W4:Y:S01]  /*163e0*/  @P3 LDG.E.U8 R17, desc[UR18][R20.64] ;  /* 0x0000001214113981 */ /* 0x000f22000c1e1100 */
[----:B------:R-:W-:Y:S01]  /*163f0*/  ISETP.GT.AND P3, PT, R65, 0xf, PT ;  /* 0x0000000f4100780c */ /* 0x000fe20003f64270 */
[----:B------:R-:W-:Y:S01]  /*16400*/  IMAD.X R112, R37, 0x1, R112, P5 ;  /* 0x0000000125707824 */ /* 0x000fe200028e0670 */
[----:B------:R-:W-:Y:S01]  /*16410*/  IADD3 R123, P5, PT, R35, R123, RZ ;  /* 0x0000007b237b7210 */ /* 0x000fe20007fbe0ff */
[----:B------:R0:W4:Y:S01]  /*16420*/  @P4 LDG.E.U8 R6, desc[UR18][R40.64] ;  /* 0x0000001228064981 */ /* 0x000122000c1e1100 */
[----:B------:R-:W-:Y:S02]  /*16430*/  PRMT R27, RZ, 0x7610, R27 ;  /* 0x00007610ff1b7816 */ /* 0x000fe4000000001b */
[----:B------:R-:W-:Y:S01]  /*16440*/  ISETP.GT.AND P4, PT, R65, 0x10, PT ;  /* 0x000000104100780c */ /* 0x000fe20003f84270 */
[----:B------:R-:W-:Y:S01]  /*16450*/  IMAD.X R119, R37, 0x1, R119, P5 ;  /* 0x0000000125777824 */ /* 0x000fe200028e0677 */
[----:B------:R-:W-:Y:S01]  /*16460*/  IADD3 R126, P6, PT, R35, R126, RZ ;  /* 0x0000007e237e7210 */ /* 0x000fe20007fde0ff */
[----:B0-----:R-:W-:-:S02]  /*16470*/  @P2 IMAD.MOV.U32 R40, RZ, RZ, R118 ;  /* 0x000000ffff282224 */ /* 0x001fc400078e0076 */
[----:B------:R-:W-:Y:S01]  /*16480*/  @P2 IMAD.MOV.U32 R41, RZ, RZ, R112 ;  /* 0x000000ffff292224 */ /* 0x000fe200078e0070 */
[----:B------:R-:W-:-:S04]  /*16490*/  PRMT R14, RZ, 0x7610, R14 ;  /* 0x00007610ff0e7816 */ /* 0x000fc8000000000e */
[----:B------:R0:W4:Y:S01]  /*164a0*/  @P2 LDG.E.U8 R27, desc[UR18][R40.64] ;  /* 0x00000012281b2981 */ /* 0x000122000c1e1100 */
[----:B------:R-:W-:Y:S01]  /*164b0*/  ISETP.GT.AND P2, PT, R65, 0x11, PT ;  /* 0x000000114100780c */ /* 0x000fe20003f44270 */
[----:B------:R-:W-:Y:S01]  /*164c0*/  IMAD.X R125, R37, 0x1, R125, P6 ;  /* 0x00000001257d7824 */ /* 0x000fe200030e067d */
[----:B------:R-:W-:Y:S01]  /*164d0*/  IADD3 R132, P5, PT, R35, R132, RZ ;  /* 0x0000008423847210 */ /* 0x000fe20007fbe0ff */
[----:B0-----:R-:W-:Y:S02]  /*164e0*/  @P3 IMAD.MOV.U32 R40, RZ, RZ, R123 ;  /* 0x000000ffff283224 */ /* 0x001fe400078e007b */
[----:B------:R-:W-:Y:S01]  /*164f0*/  @P3 IMAD.MOV.U32 R41, RZ, RZ, R119 ;  /* 0x000000ffff293224 */ /* 0x000fe200078e0077 */
[----:B------:R-:W-:-:S04]  /*16500*/  PRMT R63, RZ, 0x7610, R63 ;  /* 0x00007610ff3f7816 */ /* 0x000fc8000000003f */
[----:B------:R0:W4:Y:S01]  /*16510*/  @P3 LDG.E.U8 R14, desc[UR18][R40.64] ;  /* 0x00000012280e3981 */ /* 0x000122000c1e1100 */
[----:B------:R-:W-:Y:S01]  /*16520*/  ISETP.GT.AND P3, PT, R65, 0x12, PT ;  /* 0x000000124100780c */ /* 0x000fe20003f64270 */
[----:B------:R-:W-:Y:S01]  /*16530*/  IMAD.X R130, R37, 0x1, R130, P5 ;  /* 0x0000000125827824 */ /* 0x000fe200028e0682 */
[----:B------:R-:W-:Y:S02]  /*16540*/  IADD3 R138, P5, PT, R35, R138, RZ ;  /* 0x0000008a238a7210 */ /* 0x000fe40007fbe0ff */
[----:B------:R-:W-:Y:S01]  /*16550*/  PRMT R47, RZ, 0x7610, R47 ;  /* 0x00007610ff2f7816 */ /* 0x000fe2000000002f */
[----:B0-----:R-:W-:Y:S02]  /*16560*/  @P4 IMAD.MOV.U32 R40, RZ, RZ, R126 ;  /* 0x000000ffff284224 */ /* 0x001fe400078e007e */
[----:B------:R-:W-:Y:S02]  /*16570*/  @P4 IMAD.MOV.U32 R41, RZ, RZ, R125 ;  /* 0x000000ffff294224 */ /* 0x000fe400078e007d */
[----:B------:R-:W-:-:S03]  /*16580*/  IMAD.X R135, R37, 0x1, R135, P5 ;  /* 0x0000000125877824 */ /* 0x000fc600028e0687 */
[----:B------:R0:W4:Y:S01]  /*16590*/  @P4 LDG.E.U8 R63, desc[UR18][R40.64] ;  /* 0x00000012283f4981 */ /* 0x000122000c1e1100 */
[----:B------:R-:W-:Y:S02]  /*165a0*/  ISETP.GT.AND P4, PT, R65, 0x13, PT ;  /* 0x000000134100780c */ /* 0x000fe40003f84270 */
[----:B------:R-:W-:Y:S02]  /*165b0*/  IADD3 R146, P6, PT, R35, R146, RZ ;  /* 0x0000009223927210 */ /* 0x000fe40007fde0ff */
[----:B------:R-:W-:Y:S01]  /*165c0*/  PRMT R108, RZ, 0x7610, R108 ;  /* 0x00007610ff6c7816 */ /* 0x000fe2000000006c */
[----:B0-----:R-:W-:Y:S02]  /*165d0*/  @P2 IMAD.MOV.U32 R40, RZ, RZ, R132 ;  /* 0x000000ffff282224 */ /* 0x001fe400078e0084 */
[----:B------:R-:W-:-:S05]  /*165e0*/  @P2 IMAD.MOV.U32 R41, RZ, RZ, R130 ;  /* 0x000000ffff292224 */ /* 0x000fca00078e0082 */
        /* <DEDUP_REMOVED lines=17> */
[C---:B------:R-:W-:Y:S02]  /*16700*/  IADD3 R164, P6, PT, R35.reuse, R164, RZ ;  /* 0x000000a423a47210 */ /* 0x040fe40007fde0ff */
[----:B------:R-:W-:Y:S01]  /*16710*/  PRMT R7, RZ, 0x7610, R7 ;  /* 0x00007610ff077816 */ /* 0x000fe20000000007 */
[----:B0-----:R-:W-:Y:S02]  /*16720*/  @P2 IMAD.MOV.U32 R40, RZ, RZ, R156 ;  /* 0x000000ffff282224 */ /* 0x001fe400078e009c */
[----:B------:R-:W-:Y:S01]  /*16730*/  @P2 IMAD.MOV.U32 R41, RZ, RZ, R150 ;  /* 0x000000ffff292224 */ /* 0x000fe200078e0096 */
[----:B------:R-:W-:-:S04]  /*16740*/  IADD3 R66, P5, PT, R35, R66, RZ ;  /* 0x0000004223427210 */ /* 0x000fc80007fbe0ff */
[----:B------:R0:W4:Y:S01]  /*16750*/  @P2 LDG.E.U8 R12, desc[UR18][R40.64] ;  /* 0x00000012280c2981 */ /* 0x000122000c1e1100 */
[----:B------:R-:W-:Y:S01]  /*16760*/  ISETP.GT.AND P2, PT, R65, 0x17, PT ;  /* 0x000000174100780c */ /* 0x000fe20003f44270 */
[C---:B------:R-:W-:Y:S01]  /*16770*/  IMAD.X R163, R37.reuse, 0x1, R163, P6 ;  /* 0x0000000125a37824 */ /* 0x040fe200030e06a3 */
[----:B------:R-:W-:Y:S01]  /*16780*/  PRMT R24, RZ, 0x7610, R24 ;  /* 0x00007610ff187816 */ /* 0x000fe20000000018 */
[----:B0-----:R-:W-:Y:S02]  /*16790*/  @P3 IMAD.MOV.U32 R40, RZ, RZ, R158 ;  /* 0x000000ffff283224 */ /* 0x001fe400078e009e */
[----:B------:R-:W-:Y:S02]  /*167a0*/  @P3 IMAD.MOV.U32 R41, RZ, RZ, R157 ;  /* 0x000000ffff293224 */ /* 0x000fe400078e009d */
[----:B------:R-:W-:-:S03]  /*167b0*/  IMAD.X R165, R37, 0x1, R165, P5 ;  /* 0x0000000125a57824 */ /* 0x000fc600028e06a5 */
[----:B------:R0:W4:Y:S01]  /*167c0*/  @P3 LDG.E.U8 R7, desc[UR18][R40.64] ;  /* 0x0000001228073981 */ /* 0x000122000c1e1100 */
[----:B------:R-:W-:Y:S02]  /*167d0*/  ISETP.GT.AND P3, PT, R65, 0x18, PT ;  /* 0x000000184100780c */ /* 0x000fe40003f64270 */
[----:B------:R-:W-:Y:S01]  /*167e0*/  PRMT R15, RZ, 0x7610, R15 ;  /* 0x00007610ff0f7816 */ /* 0x000fe2000000000f */
[----:B0-----:R-:W-:Y:S02]  /*167f0*/  @P4 IMAD.MOV.U32 R40, RZ, RZ, R164 ;  /* 0x000000ffff284224 */ /* 0x001fe400078e00a4 */
[----:B------:R-:W-:Y:S01]  /*16800*/  @P4 IMAD.MOV.U32 R41, RZ, RZ, R163 ;  /* 0x000000ffff294224 */ /* 0x000fe200078e00a3 */
[----:B------:R0:W-:Y:S04]  /*16810*/  STL [R1+0x10], R66 ;  /* 0x0000104201007387 */ /* 0x0001e80000100800 */
[----:B------:R1:W4:Y:S01]  /*16820*/  @P4 LDG.E.U8 R24, desc[UR18][R40.64] ;  /* 0x0000001228184981 */ /* 0x000322000c1e1100 */
[----:B------:R-:W-:-:S03]  /*16830*/  PRMT R62, RZ, 0x7610, R62 ;  /* 0x00007610ff3e7816 */ /* 0x000fc6000000003e */
[----:B------:R-:W4:Y:S01]  /*16840*/  LDL.LU R68, [R1+0x98] ;  /* 0x0000980001447983 */ /* 0x000f220000300800 */
[----:B-1----:R-:W-:Y:S02]  /*16850*/  @P2 IMAD.MOV.U32 R40, RZ, RZ, R66 ;  /* 0x000000ffff282224 */ /* 0x002fe400078e0042 */
[----:B------:R-:W-:Y:S01]  /*16860*/  @P2 IMAD.MOV.U32 R41, RZ, RZ, R165 ;  /* 0x000000ffff292224 */ /* 0x000fe200078e00a5 */
[----:B0-----:R-:W4:Y:S04]  /*16870*/  LDL.LU R66, [R1+0xa4] ;  /* 0x0000a40001427983 */ /* 0x001f280000300800 */
[----:B------:R0:W4:Y:S01]  /*16880*/  @P2 LDG.E.U8 R15, desc[UR18][R40.64] ;  /* 0x00000012280f2981 */ /* 0x000122000c1e1100 */
[----:B--2---:R-:W-:-:S05]  /*16890*/  IADD3 R29, P5, PT, R35, R29, RZ ;  /* 0x0000001d231d7210 */ /* 0x004fca0007fbe0ff */
[----:B------:R-:W-:Y:S01]  /*168a0*/  IMAD.X R69, R37, 0x1, R69, P5 ;  /* 0x0000000125457824 */ /* 0x000fe200028e0645 */
[C---:B------:R-:W-:Y:S01]  /*168b0*/  IADD3 R70, P6, PT, R35.reuse, R70, RZ ;  /* 0x0000004623467210 */ /* 0x040fe20007fde0ff */
[----:B------:R-:W-:Y:S01]  /*168c0*/  STL [R1+0x18], R29 ;  /* 0x0000181d01007387 */ /* 0x000fe20000100800 */
[----:B0-----:R-:W-:Y:S02]  /*168d0*/  @P3 IMAD.MOV.U32 R40, RZ, RZ, R29 ;  /* 0x000000ffff283224 */ /* 0x001fe400078e001d */
[----:B------:R-:W-:Y:S01]  /*168e0*/  @P3 IMAD.MOV.U32 R41, RZ, RZ, R69 ;  /* 0x000000ffff293224 */ /* 0x000fe200078e0045 */
[----:B------:R0:W-:Y:S04]  /*168f0*/  STL [R1+0x14], R69 ;  /* 0x0000144501007387 */ /* 0x0001e80000100800 */
[----:B------:R1:W2:Y:S01]  /*16900*/  @P3 LDG.E.U8 R62, desc[UR18][R40.64] ;  /* 0x00000012283e3981 */ /* 0x0002a2000c1e1100 */
[----:B---3--:R-:W-:-:S03]  /*16910*/  IADD3 R30, P5, PT, R35, R30, RZ ;  /* 0x0000001e231e7210 */ /* 0x008fc60007fbe0ff */
[----:B0-----:R-:W3:Y:S04]  /*16920*/  LDL.LU R69, [R1+0xa0] ;  /* 0x0000a00001457983 */ /* 0x001ee80000300800 */
[----:B------:R-:W-:Y:S04]  /*16930*/  STL [R1+0x94], R70 ;  /* 0x0000944601007387 */ /* 0x000fe80000100800 */
[----:B------:R-:W2:Y:S04]  /*16940*/  LDL.LU R71, [R1+0xac] ;  /* 0x0000ac0001477983 */ /* 0x000ea80000300800 */
[----:B------:R-:W-:Y:S04]  /*16950*/  STL [R1+0x9c], R30 ;  /* 0x00009c1e01007387 */ /* 0x000fe80000100800 */
[----:B------:R-:W2:Y:S04]  /*16960*/  LDL.LU R29, [R1+0xb4] ;  /* 0x0000b400011d7983 */ /* 0x000ea80000300800 */
[----:B------:R-:W2:Y:S01]  /*16970*/  LDL.LU R41, [R1+0x2c] ;  /* 0x00002c0001297983 */ /* 0x000ea20000300800 */
[----:B------:R-:W-:-:S02]  /*16980*/  ISETP.GT.AND P4, PT, R65, 0x19, PT ;  /* 0x000000194100780c */ /* 0x000fc40003f84270 */
[C---:B------:R-:W-:Y:S02]  /*16990*/  ISETP.GT.AND P2, PT, R65.reuse, 0x1a, PT ;  /* 0x0000001a4100780c */ /* 0x040fe40003f44270 */
[----:B------:R-:W-:Y:S02]  /*169a0*/  PRMT R46, RZ, 0x7610, R46 ;  /* 0x00007610ff2e7816 */ /* 0x000fe4000000002e */
[----:B------:R-:W-:Y:S02]  /*169b0*/  ISETP.GT.AND P3, PT, R65, 0x1b, PT ;  /* 0x0000001b4100780c */ /* 0x000fe40003f64270 */
[----:B------:R-:W-:-:S05]  /*169c0*/  PRMT R107, RZ, 0x7610, R107 ;  /* 0x00007610ff6b7816 */ /* 0x000fca000000006b */
[----:B-1----:R-:W-:Y:S01]  /*169d0*/  @P4 IMAD.MOV.U32 R40, RZ, RZ, R70 ;  /* 0x000000ffff284224 */ /* 0x002fe200078e0046 */
[----:B------:R-:W-:Y:S01]  /*169e0*/  PRMT R145, RZ, 0x7610, R145 ;  /* 0x00007610ff917816 */ /* 0x000fe20000000091 */
[----:B----4-:R-:W-:Y:S01]  /*169f0*/  IMAD.X R68, R37, 0x1, R68, P5 ;  /* 0x0000000125447824 */ /* 0x010fe200028e0644 */
[----:B------:R-:W-:-:S05]  /*16a00*/  IADD3 R66, P5, PT, R35, R66, RZ ;  /* 0x0000004223427210 */ /* 0x000fca0007fbe0ff */
[C---:B---3--:R-:W-:Y:S02]  /*16a10*/  IMAD.X R69, R37.reuse, 0x1, R69, P5 ;  /* 0x0000000125457824 */ /* 0x048fe400028e0645 */
[----:B--2---:R-:W-:Y:S01]  /*16a20*/  IMAD.X R41, R37, 0x1, R41, P6 ;  /* 0x0000000125297824 */ /* 0x004fe200030e0629 */
[----:B------:R-:W-:-:S04]  /*16a30*/  IADD3 R71, P6, PT, R35, R71, RZ ;  /* 0x0000004723477210 */ /* 0x000fc80007fde0ff */
[----:B------:R0:W-:Y:S04]  /*16a40*/  STL [R1+0x2c], R41 ;  /* 0x00002c2901007387 */ /* 0x0001e80000100800 */
[----:B------:R1:W2:Y:S01]  /*16a50*/  @P4 LDG.E.U8 R46, desc[UR18][R40.64] ;  /* 0x00000012282e4981 */ /* 0x0002a2000c1e1100 */
[----:B------:R-:W-:-:S03]  /*16a60*/  IADD3 R29, P5, PT, R35, R29, RZ ;  /* 0x0000001d231d7210 */ /* 0x000fc60007fbe0ff */
[----:B------:R3:W-:Y:S01]  /*16a70*/  STL [R1+0x98], R68 ;  /* 0x0000984401007387 */ /* 0x0007e20000100800 */
[----:B-1----:R-:W-:Y:S02]  /*16a80*/  @P2 IMAD.MOV.U32 R40, RZ, RZ, R30 ;  /* 0x000000ffff282224 */ /* 0x002fe400078e001e */
[----:B0-----:R-:W-:Y:S02]  /*16a90*/  @P2 IMAD.MOV.U32 R41, RZ, RZ, R68 ;  /* 0x000000ffff292224 */ /* 0x001fe400078e0044 */
[----:B---3--:R-:W3:Y:S04]  /*16aa0*/  LDL.LU R68, [R1+0xb0] ;  /* 0x0000b00001447983 */ /* 0x008ee80000300800 */
[----:B------:R-:W4:Y:S04]  /*16ab0*/  LDL.LU R30, [R1+0xbc] ;  /* 0x0000bc00011e7983 */ /* 0x000f280000300800 */
[----:B------:R-:W-:Y:S04]  /*16ac0*/  STL [R1+0xa4], R66 ;  /* 0x0000a44201007387 */ /* 0x000fe80000100800 */
[----:B------:R0:W2:Y:S04]  /*16ad0*/  @P2 LDG.E.U8 R107, desc[UR18][R40.64] ;  /* 0x00000012286b2981 */ /* 0x0000a8000c1e1100 */
[----:B------:R1:W-:Y:S01]  /*16ae0*/  STL [R1+0xa0], R69 ;  /* 0x0000a04501007387 */ /* 0x0003e20000100800 */
[----:B0-----:R-:W-:-:S02]  /*16af0*/  @P3 IMAD.MOV.U32 R40, RZ, RZ, R66 ;  /* 0x000000ffff283224 */ /* 0x001fc400078e0042 */
[----:B------:R-:W-:Y:S02]  /*16b00*/  @P3 IMAD.MOV.U32 R41, RZ, RZ, R69 ;  /* 0x000000ffff293224 */ /* 0x000fe400078e0045 */
[----:B-1----:R-:W2:Y:S04]  /*16b10*/  LDL.LU R69, [R1+0xb8] ;  /* 0x0000b80001457983 */ /* 0x002ea80000300800 */
[----:B------:R-:W-:Y:S04]  /*16b20*/  STL [R1+0xac], R71 ;  /* 0x0000ac4701007387 */ /* 0x000fe80000100800 */
[----:B------:R-:W2:Y:S04]  /*16b30*/  LDL.LU R70, [R1+0xc4] ;  /* 0x0000c40001467983 */ /* 0x000ea80000300800 */
[----:B------:R-:W-:Y:S04]  /*16b40*/  STL [R1+0xb4], R29 ;  /* 0x0000b41d01007387 */ /* 0x000fe80000100800 */
[----:B------:R-:W2:Y:S04]  /*16b50*/  LDL.LU R66, [R1+0xcc] ;  /* 0x0000cc0001427983 */ /* 0x000ea80000300800 */
[----:B------:R0:W2:Y:S04]  /*16b60*/  @P3 LDG.E.U8 R145, desc[UR18][R40.64] ;  /* 0x0000001228913981 */ /* 0x0000a8000c1e1100 */
[----:B------:R-:W2:Y:S01]  /*16b70*/  LDL.LU R41, [R1+0xa8] ;  /* 0x0000a80001297983 */ /* 0x000ea20000300800 */
[----:B------:R-:W-:-:S02]  /*16b80*/  ISETP.GT.AND P4, PT, R65, 0x1c, PT ;  /* 0x0000001c4100780c */ /* 0x000fc40003f84270 */
[C---:B------:R-:W-:Y:S02]  /*16b90*/  ISETP.GT.AND P2, PT, R65.reuse, 0x1d, PT ;  /* 0x0000001d4100780c */ /* 0x040fe40003f44270 */
[----:B------:R-:W-:Y:S02]  /*16ba0*/  PRMT R13, RZ, 0x7610, R13 ;  /* 0x00007610ff0d7816 */ /* 0x000fe4000000000d */
[----:B------:R-:W-:Y:S02]  /*16bb0*/  ISETP.GT.AND P3, PT, R65, 0x1e, PT ;  /* 0x0000001e4100780c */ /* 0x000fe40003f64270 */
[----:B------:R-:W-:-:S05]  /*16bc0*/  PRMT R4, RZ, 0x7610, R4 ;  /* 0x00007610ff047816 */ /* 0x000fca0000000004 */
[----:B0-----:R-:W-:Y:S01]  /*16bd0*/  @P4 IMAD.MOV.U32 R40, RZ, RZ, R71 ;  /* 0x000000ffff284224 */ /* 0x001fe200078e0047 */
[----:B------:R-:W-:Y:S01]  /*16be0*/  PRMT R25, RZ, 0x7610, R25 ;  /* 0x00007610ff197816 */ /* 0x000fe20000000019 */
[----:B---3--:R-:W-:Y:S01]  /*16bf0*/  IMAD.X R68, R37, 0x1, R68, P5 ;  /* 0x0000000125447824 */ /* 0x008fe200028e0644 */
[----:B----4-:R-:W-:-:S05]  /*16c00*/  IADD3 R30, P5, PT, R35, R30, RZ ;  /* 0x0000001e231e7210 */ /* 0x010fca0007fbe0ff */
[----:B--2---:R-:W-:Y:S01]  /*16c10*/  IMAD.X R69, R37, 0x1, R69, P5 ;  /* 0x0000000125457824 */ /* 0x004fe200028e0645 */
[----:B------:R-:W-:Y:S01]  /*16c20*/  IADD3 R66, P5, PT, R35, R66, RZ ;  /* 0x0000004223427210 */ /* 0x000fe20007fbe0ff */
[----:B------:R-:W-:Y:S01]  /*16c30*/  IMAD.X R41, R37, 0x1, R41, P6 ;  /* 0x0000000125297824 */ /* 0x000fe200030e0629 */
[----:B------:R-:W-:-:S04]  /*16c40*/  IADD3 R70, P6, PT, R35, R70, RZ ;  /* 0x0000004623467210 */ /* 0x000fc80007fde0ff */
[----:B------:R0:W-:Y:S04]  /*16c50*/  STL [R1+0xa8], R41 ;  /* 0x0000a82901007387 */ /* 0x0001e80000100800 */
[----:B------:R1:W2:Y:S04]  /*16c60*/  @P4 LDG.E.U8 R13, desc[UR18][R40.64] ;  /* 0x00000012280d4981 */ /* 0x0002a8000c1e1100 */
[----:B------:R3:W-:Y:S01]  /*16c70*/  STL [R1+0xb0], R68 ;  /* 0x0000b04401007387 */ /* 0x0007e20000100800 */
[----:B-1----:R-:W-:Y:S02]  /*16c80*/  @P2 IMAD.MOV.U32 R40, RZ, RZ, R29 ;  /* 0x000000ffff282224 */ /* 0x002fe400078e001d */
[----:B0-----:R-:W-:-:S02]  /*16c90*/  @P2 IMAD.MOV.U32 R41, RZ, RZ, R68 ;  /* 0x000000ffff292224 */ /* 0x001fc400078e0044 */
        /* <DEDUP_REMOVED lines=25> */
[----:B------:R-:W-:-:S05]  /*16e30*/  IMAD.X R41, R37, 0x1, R41, P6 ;  /* 0x0000000125297824 */ /* 0x000fca00030e0629 */
        /* <DEDUP_REMOVED lines=8> */
[----:B------:R0:W2:Y:S04]  /*16ec0*/  @P2 LDG.E.U8 R61, desc[UR18][R40.64] ;  /* 0x00000012283d2981 */ /* 0x0000a8000c1e1100 */
[----:B------:R-:W-:Y:S04]  /*16ed0*/  STL [R1+0xd4], R29 ;  /* 0x0000d41d01007387 */ /* 0x000fe80000100800 */
[----:B------:R1:W-:Y:S01]  /*16ee0*/  STL [R1+0xd0], R69 ;  /* 0x0000d04501007387 */ /* 0x0003e20000100800 */
[----:B0-----:R-:W-:-:S02]  /*16ef0*/  @P3 IMAD.MOV.U32 R40, RZ, RZ, R29 ;  /* 0x000000ffff283224 */ /* 0x001fc400078e001d */
[----:B------:R-:W-:-:S05]  /*16f00*/  @P3 IMAD.MOV.U32 R41, RZ, RZ, R69 ;  /* 0x000000ffff293224 */ /* 0x000fca00078e0045 */
[----:B------:R0:W2:Y:S04]  /*16f10*/  @P3 LDG.E.U8 R45, desc[UR18][R40.64] ;  /* 0x00000012282d3981 */ /* 0x0000a8000c1e1100 */
[----:B-1----:R-:W2:Y:S04]  /*16f20*/  LDL.LU R69, [R1+0xe8] ;  /* 0x0000e80001457983 */ /* 0x002ea80000300800 */
[----:B------:R1:W-:Y:S01]  /*16f30*/  STL [R1+0xdc], R71 ;  /* 0x0000dc4701007387 */ /* 0x0003e20000100800 */
[----:B0-----:R-:W-:-:S03]  /*16f40*/  IMAD.MOV.U32 R41, RZ, RZ, R71 ;  /* 0x000000ffff297224 */ /* 0x001fc600078e0047 */
[----:B------:R-:W2:Y:S04]  /*16f50*/  LDL.LU R70, [R1+0x524] ;  /* 0x0005240001467983 */ /* 0x000ea80000300800 */
[----:B------:R-:W-:Y:S04]  /*16f60*/  STL [R1+0xe4], R30 ;  /* 0x0000e41e01007387 */ /* 0x000fe80000100800 */
[----:B------:R-:W2:Y:S04]  /*16f70*/  LDL.LU R29, [R1+0x52c] ;  /* 0x00052c00011d7983 */ /* 0x000ea80000300800 */
[----:B-1----:R-:W2:Y:S04]  /*16f80*/  LDL.LU R71, [R1+0xa4c] ;  /* 0x000a4c0001477983 */ /* 0x002ea80000300800 */
[----:B------:R-:W2:Y:S01]  /*16f90*/  LDL.LU R40, [R1+0xd8] ;  /* 0x0000d80001287983 */ /* 0x000ea20000300800 */
[----:B------:R-:W-:-:S02]  /*16fa0*/  ISETP.GT.AND P4, PT, R65, 0x22, PT ;  /* 0x000000224100780c */ /* 0x000fc40003f84270 */
[C---:B------:R-:W-:Y:S02]  /*16fb0*/  ISETP.GT.AND P2, PT, R65.reuse, 0x23, PT ;  /* 0x000000234100780c */ /* 0x040fe40003f44270 */
[----:B------:R-:W-:Y:S02]  /*16fc0*/  PRMT R106, RZ, 0x7610, R106 ;  /* 0x00007610ff6a7816 */ /* 0x000fe4000000006a */
[----:B------:R-:W-:Y:S02]  /*16fd0*/  ISETP.GT.AND P3, PT, R65, 0x24, PT ;  /* 0x000000244100780c */ /* 0x000fe40003f64270 */
[----:B------:R-:W-:Y:S02]  /*16fe0*/  PRMT R31, RZ, 0x7610, R31 ;  /* 0x00007610ff1f7816 */ /* 0x000fe4000000001f */
[----:B------:R-:W-:Y:S01]  /*16ff0*/  PRMT R16, RZ, 0x7610, R16 ;  /* 0x00007610ff107816 */ /* 0x000fe20000000010 */
[----:B---3--:R-:W-:Y:S01]  /*17000*/  IMAD.X R68, R37, 0x1, R68, P5 ;  /* 0x0000000125447824 */ /* 0x008fe200028e0644 */
[----:B----4-:R-:W-:-:S05]  /*17010*/  IADD3 R66, P5, PT, R35, R66, RZ ;  /* 0x0000004223427210 */ /* 0x010fca0007fbe0ff */
[C---:B--2---:R-:W-:Y:S02]  /*17020*/  IMAD.X R69, R37.reuse, 0x1, R69, P5 ;  /* 0x0000000125457824 */ /* 0x044fe400028e0645 */
[----:B------:R-:W-:-:S05]  /*17030*/  IMAD.X R40, R37, 0x1, R40, P6 ;  /* 0x0000000125287824 */ /* 0x000fca00030e0628 */
[-C--:B------:R-:W-:Y:S01]  /*17040*/  @P4 LOP3.LUT R41, R41, R40.reuse, RZ, 0x3c, !PT ;  /* 0x0000002829294212 */ /* 0x080fe200078e3cff */
[----:B------:R0:W-:Y:S03]  /*17050*/  STL [R1+0xd8], R40 ;  /* 0x0000d82801007387 */ /* 0x0001e60000100800 */
[----:B0-----:R-:W-:-:S04]  /*17060*/  @P4 LOP3.LUT R40, R41, R40, RZ, 0x3c, !PT ;  /* 0x0000002829284212 */ /* 0x001fc800078e3cff */
[----:B------:R-:W-:-:S05]  /*17070*/  @P4 LOP3.LUT R41, R41, R40, RZ, 0x3c, !PT ;  /* 0x0000002829294212 */ /* 0x000fca00078e3cff */
[----:B------:R0:W2:Y:S02]  /*17080*/  @P4 LDG.E.U8 R106, desc[UR18][R40.64] ;  /* 0x00000012286a4981 */ /* 0x0000a4000c1e1100 */
[----:B0-----:R-:W-:Y:S02]  /*17090*/  @P2 IMAD.MOV.U32 R40, RZ, RZ, R30 ;  /* 0x000000ffff282224 */ /* 0x001fe400078e001e */
[----:B------:R-:W-:-:S05]  /*170a0*/  @P2 IMAD.MOV.U32 R41, RZ, RZ, R68 ;  /* 0x000000ffff292224 */ /* 0x000fca00078e0044 */
[----:B------:R0:W3:Y:S02]  /*170b0*/  @P2 LDG.E.U8 R31, desc[UR18][R40.64] ;  /* 0x00000012281f2981 */ /* 0x0000e4000c1e1100 */
[----:B0-----:R-:W-:Y:S02]  /*170c0*/  @P3 IMAD.MOV.U32 R40, RZ, RZ, R66 ;  /* 0x000000ffff283224 */ /* 0x001fe400078e0042 */
[----:B------:R-:W-:-:S05]  /*170d0*/  @P3 IMAD.MOV.U32 R41, RZ, RZ, R69 ;  /* 0x000000ffff293224 */ /* 0x000fca00078e0045 */
[----:B------:R-:W4:Y:S04]  /*170e0*/  @P3 LDG.E.U8 R16, desc[UR18][R40.64] ;  /* 0x0000001228103981 */ /* 0x000f28000c1e1100 */
[----:B------:R0:W-:Y:S01]  /*170f0*/  STL [R1+0xe0], R68 ;  /* 0x0000e04401007387 */ /* 0x0001e20000100800 */
[C---:B------:R-:W-:Y:S02]  /*17100*/  IADD3 R70, P6, PT, R35.reuse, R70, RZ ;  /* 0x0000004623467210 */ /* 0x040fe40007fde0ff */
[----:B------:R-:W-:Y:S01]  /*17110*/  IADD3 R29, P5, PT, R35, R29, RZ ;  /* 0x0000001d231d7210 */ /* 0x000fe20007fbe0ff */
[----:B0-----:R-:W2:Y:S04]  /*17120*/  LDL.LU R68, [R1+0x528] ;  /* 0x0005280001447983 */ /* 0x001ea80000300800 */
[----:B------:R-:W2:Y:S04]  /*17130*/  LDL.LU R30, [R1+0x534] ;  /* 0x00053400011e7983 */ /* 0x000ea80000300800 */
[----:B------:R0:W-:Y:S04]  /*17140*/  STL [R1+0xec], R66 ;  /* 0x0000ec4201007387 */ /* 0x0001e80000100800 */
[----:B------:R1:W-:Y:S04]  /*17150*/  STL [R1+0xe8], R69 ;  /* 0x0000e84501007387 */ /* 0x0003e80000100800 */
[----:B------:R-:W3:Y:S04]  /*17160*/  LDL.LU R41, [R1+0xf0] ;  /* 0x0000f00001297983 */ /* 0x000ee80000300800 */
[----:B------:R-:W-:Y:S04]  /*17170*/  STL [R1+0x524], R70 ;  /* 0x0005244601007387 */ /* 0x000fe80000100800 */
[----:B0-----:R-:W3:Y:S04]  /*17180*/  LDL.LU R66, [R1+0x530] ;  /* 0x0005300001427983 */ /* 0x001ee80000300800 */
[----:B------:R-:W-:Y:S04]  /*17190*/  STL [R1+0x52c], R29 ;  /* 0x00052c1d01007387 */ /* 0x000fe80000100800 */
[----:B-1----:R-:W3:Y:S04]  /*171a0*/  LDL.LU R69, [R1+0x53c] ;  /* 0x00053c0001457983 */ /* 0x002ee80000300800 */
[----:B----4-:R0:W-:Y:S04]  /*171b0*/  STL [R1+0x50], R16 ;  /* 0x0000501001007387 */ /* 0x0101e80000100800 */
[----:B0-----:R-:W4:Y:S01]  /*171c0*/  LDL.LU R16, [R1+0x544] ;  /* 0x0005440001107983 */ /* 0x001f220000300800 */
[----:B------:R-:W-:-:S02]  /*171d0*/  ISETP.GT.AND P4, PT, R65, 0x25, PT ;  /* 0x000000254100780c */ /* 0x000fc40003f84270 */
[C---:B------:R-:W-:Y:S02]  /*171e0*/  ISETP.GT.AND P2, PT, R65.reuse, 0x26, PT ;  /* 0x000000264100780c */ /* 0x040fe40003f44270 */
[----:B------:R-:W-:Y:S02]  /*171f0*/  PRMT R5, RZ, 0x7610, R5 ;  /* 0x00007610ff057816 */ /* 0x000fe40000000005 */
[----:B------:R-:W-:Y:S01]  /*17200*/  ISETP.GT.AND P3, PT, R65, 0x27, PT ;  /* 0x000000274100780c */ /* 0x000fe20003f64270 */
[----:B--2---:R-:W-:Y:S01]  /*17210*/  IMAD.X R68, R37, 0x1, R68, P5 ;  /* 0x0000000125447824 */ /* 0x004fe200028e0644 */
[----:B------:R-:W-:-:S05]  /*17220*/  IADD3 R30, P5, PT, R35, R30, RZ ;  /* 0x0000001e231e7210 */ /* 0x000fca0007fbe0ff */
[----:B------:R-:W-:Y:S01]  /*17230*/  @P4 IMAD.MOV.U32 R40, RZ, RZ, R70 ;  /* 0x000000ffff284224 */ /* 0x000fe200078e0046 */
[----:B------:R-:W-:Y:S01]  /*17240*/  PRMT R22, RZ, 0x7610, R22 ;  /* 0x00007610ff167816 */ /* 0x000fe20000000016 */
[----:B---3--:R-:W-:-:S05]  /*17250*/  IMAD.X R41, R37, 0x1, R41, P6 ;  /* 0x0000000125297824 */ /* 0x008fca00030e0629 */
[----:B------:R0:W-:Y:S04]  /*17260*/  STL [R1+0xf0], R41 ;  /* 0x0000f02901007387 */ /* 0x0001e80000100800 */
[----:B------:R1:W2:Y:S01]  /*17270*/  @P4 LDG.E.U8 R5, desc[UR18][R40.64] ;  /* 0x0000001228054981 */ /* 0x0002a2000c1e1100 */
[----:B------:R-:W-:-:S03]  /*17280*/  IMAD.X R66, R37, 0x1, R66, P5 ;  /* 0x0000000125427824 */ /* 0x000fc600028e0642 */
[----:B------:R3:W-:Y:S01]  /*17290*/  STL [R1+0x528], R68 ;  /* 0x0005284401007387 */ /* 0x0007e20000100800 */
[----:B------:R-:W-:Y:S02]  /*172a0*/  PRMT R11, RZ, 0x7610, R11 ;  /* 0x00007610ff0b7816 */ /* 0x000fe4000000000b */
[----:B------:R-:W-:Y:S01]  /*172b0*/  IADD3 R69, P6, PT, R35, R69, RZ ;  /* 0x0000004523457210 */ /* 0x000fe20007fde0ff */
[----:B-1----:R-:W-:Y:S02]  /*172c0*/  @P2 IMAD.MOV.U32 R40, RZ, RZ, R29 ;  /* 0x000000ffff282224 */ /* 0x002fe400078e001d */
[----:B0-----:R-:W-:Y:S02]  /*172d0*/  @P2 IMAD.MOV.U32 R41, RZ, RZ, R68 ;  /* 0x000000ffff292224 */ /* 0x001fe400078e0044 */
[----:B---3--:R-:W3:Y:S04]  /*172e0*/  LDL.LU R68, [R1+0x540] ;  /* 0x0005400001447983 */ /* 0x008ee80000300800 */
[----:B------:R-:W2:Y:S04]  /*172f0*/  LDL.LU R29, [R1+0x54c] ;  /* 0x00054c00011d7983 */ /* 0x000ea80000300800 */
[----:B------:R0:W-:Y:S04]  /*17300*/  STL [R1+0x534], R30 ;  /* 0x0005341e01007387 */ /* 0x0001e80000100800 */
[----:B------:R1:W2:Y:S04]  /*17310*/  @P2 LDG.E.U8 R22, desc[UR18][R40.64] ;  /* 0x0000001228162981 */ /* 0x0002a8000c1e1100 */
[----:B------:R4:W-:Y:S01]  /*17320*/  STL [R1+0x530], R66 ;  /* 0x0005304201007387 */ /* 0x0009e20000100800 */
[----:B-1----:R-:W-:-:S02]  /*17330*/  @P3 IMAD.MOV.U32 R40, RZ, RZ, R30 ;  /* 0x000000ffff283224 */ /* 0x002fc400078e001e */
[----:B------:R-:W-:Y:S01]  /*17340*/  @P3 IMAD.MOV.U32 R41, RZ, RZ, R66 ;  /* 0x000000ffff293224 */ /* 0x000fe200078e0042 */
[----:B0-----:R-:W2:Y:S04]  /*17350*/  LDL.LU R30, [R1+0x548] ;  /* 0x00054800011e7983 */ /* 0x001ea80000300800 */
[----:B------:R-:W-:Y:S04]  /*17360*/  STL [R1+0x53c], R69 ;  /* 0x00053c4501007387 */ /* 0x000fe80000100800 */
[----:B------:R-:W2:Y:S04]  /*17370*/  LDL.LU R70, [R1+0x554] ;  /* 0x0005540001467983 */ /* 0x000ea80000300800 */
[----:B------:R0:W2:Y:S01]  /*17380*/  @P3 LDG.E.U8 R11, desc[UR18][R40.64] ;  /* 0x00000012280b3981 */ /* 0x0000a2000c1e1100 */
[----:B----4-:R-:W-:-:S05]  /*17390*/  IADD3 R16, P5, PT, R35, R16, RZ ;  /* 0x0000001023107210 */ /* 0x010fca0007fbe0ff */
[----:B------:R-:W-:Y:S04]  /*173a0*/  STL [R1+0x544], R16 ;  /* 0x0005441001007387 */ /* 0x000fe80000100800 */
[----:B------:R-:W4:Y:S04]  /*173b0*/  LDL.LU R66, [R1+0x55c] ;  /* 0x00055c0001427983 */ /* 0x000f280000300800 */
[----:B------:R-:W4:Y:S01]  /*173c0*/  LDL.LU R41, [R1+0x538] ;  /* 0x0005380001297983 */ /* 0x000f220000300800 */
[C---:B------:R-:W-:Y:S02]  /*173d0*/  ISETP.GT.AND P4, PT, R65.reuse, 0x28, PT ;  /* 0x000000284100780c */ /* 0x040fe40003f84270 */
[----:B------:R-:W-:-:S02]  /*173e0*/  ISETP.GT.AND P2, PT, R65, 0x29, PT ;  /* 0x000000294100780c */ /* 0x000fc40003f44270 */
[----:B------:R-:W-:Y:S02]  /*173f0*/  PRMT R60, RZ, 0x7610, R60 ;  /* 0x00007610ff3c7816 */ /* 0x000fe4000000003c */
[----:B------:R-:W-:Y:S02]  /*17400*/  ISETP.GT.AND P3, PT, R65, 0x2a, PT ;  /* 0x0000002a4100780c */ /* 0x000fe40003f64270 */
[----:B------:R-:W-:-:S05]  /*17410*/  PRMT R44, RZ, 0x7610, R44 ;  /* 0x00007610ff2c7816 */ /* 0x000fca000000002c */
[----:B0-----:R-:W-:Y:S01]  /*17420*/  @P4 IMAD.MOV.U32 R40, RZ, RZ, R69 ;  /* 0x000000ffff284224 */ /* 0x001fe200078e0045 */
[----:B------:R-:W-:Y:S01]  /*17430*/  PRMT R105, RZ, 0x7610, R105 ;  /* 0x00007610ff697816 */ /* 0x000fe20000000069 */
[----:B---3--:R-:W-:Y:S01]  /*17440*/  IMAD.X R68, R37, 0x1, R68, P5 ;  /* 0x0000000125447824 */ /* 0x008fe200028e0644 */
[----:B--2---:R-:W-:-:S05]  /*17450*/  IADD3 R29, P5, PT, R35, R29, RZ ;  /* 0x0000001d231d7210 */ /* 0x004fca0007fbe0ff */
[C---:B------:R-:W-:Y:S02]  /*17460*/  IMAD.X R30, R37.reuse, 0x1, R30, P5 ;  /* 0x00000001251e7824 */ /* 0x040fe400028e061e */
[----:B----4-:R-:W-:-:S05]  /*17470*/  IMAD.X R41, R37, 0x1, R41, P6 ;  /* 0x0000000125297824 */ /* 0x010fca00030e0629 */
[----:B------:R0:W-:Y:S04]  /*17480*/  STL [R1+0x538], R41 ;  /* 0x0005382901007387 */ /* 0x0001e80000100800 */
[----:B------:R1:W2:Y:S01]  /*17490*/  @P4 LDG.E.U8 R60, desc[UR18][R40.64] ;  /* 0x00000012283c4981 */ /* 0x0002a2000c1e1100 */
[----:B------:R-:W-:-:S03]  /*174a0*/  IADD3 R70, P6, PT, R35, R70, RZ ;  /* 0x0000004623467210 */ /* 0x000fc60007fde0ff */
[----:B------:R3:W-:Y:S01]  /*174b0*/  STL [R1+0x540], R68 ;  /* 0x0005404401007387 */ /* 0x0007e20000100800 */
[----:B-1----:R-:W-:Y:S02]  /*174c0*/  @P2 IMAD.MOV.U32 R40, RZ, RZ, R16 ;  /* 0x000000ffff282224 */ /* 0x002fe400078e0010 */
[----:B0-----:R-:W-:Y:S02]  /*174d0*/  @P2 IMAD.MOV.U32 R41, RZ, RZ, R68 ;  /* 0x000000ffff292224 */ /* 0x001fe400078e0044 */
[----:B---3--:R-:W3:Y:S01]  /*174e0*/  LDL.LU R68, [R1+0x558] ;  /* 0x0005580001447983 */ /* 0x008ee20000300800 */
[----:B------:R-:W-:-:S03]  /*174f0*/  IADD3 R66, P5, PT, R35, R66, RZ ;  /* 0x0000004223427210 */ /* 0x000fc60007fbe0ff */
        /* <DEDUP_REMOVED lines=16> */
[----:B------:R-:W-:Y:S02]  /*17600*/  ISETP.GT.AND P2, PT, R65, 0x2c, PT ;  /* 0x0000002c4100780c */ /* 0x000fe40003f44270 */
[----:B------:R-:W-:Y:S02]  /*17610*/  PRMT R147, RZ, 0x7610, R147 ;  /* 0x00007610ff937816 */ /* 0x000fe40000000093 */
[----:B------:R-:W-:Y:S01]  /*17620*/  PRMT R28, RZ, 0x7610, R28 ;  /* 0x00007610ff1c7816 */ /* 0x000fe2000000001c */
[C---:B---3--:R-:W-:Y:S02]  /*17630*/  IMAD.X R68, R37.reuse, 0x1, R68, P5 ;  /* 0x0000000125447824 */ /* 0x048fe400028e0644 */
[----:B--2---:R-:W-:-:S05]  /*17640*/  IMAD.X R40, R37, 0x1, R40, P6 ;  /* 0x0000000125287824 */ /* 0x004fca00030e0628 */
[-C--:B------:R-:W-:Y:S01]  /*17650*/  @P4 LOP3.LUT R41, R41, R40.reuse, RZ, 0x3c, !PT ;  /* 0x0000002829294212 */ /* 0x080fe200078e3cff */
[----:B------:R0:W-:Y:S03]  /*17660*/  STL [R1+0x550], R40 ;  /* 0x0005502801007387 */ /* 0x0001e60000100800 */
[----:B0-----:R-:W-:-:S04]  /*17670*/  @P4 LOP3.LUT R40, R41, R40, RZ, 0x3c, !PT ;  /* 0x0000002829284212 */ /* 0x001fc800078e3cff */
[----:B------:R-:W-:-:S05]  /*17680*/  @P4 LOP3.LUT R41, R41, R40, RZ, 0x3c, !PT ;  /* 0x0000002829294212 */ /* 0x000fca00078e3cff */
[----:B------:R0:W2:Y:S02]  /*17690*/  @P4 LDG.E.U8 R147, desc[UR18][R40.64] ;  /* 0x0000001228934981 */ /* 0x0000a4000c1e1100 */
[----:B0-----:R-:W-:Y:S02]  /*176a0*/  @P2 IMAD.MOV.U32 R40, RZ, RZ, R66 ;  /* 0x000000ffff282224 */ /* 0x001fe400078e0042 */
[----:B------:R-:W-:-:S05]  /*176b0*/  @P2 IMAD.MOV.U32 R41, RZ, RZ, R68 ;  /* 0x000000ffff292224 */ /* 0x000fca00078e0044 */
[----:B------:R0:W3:Y:S01]  /*176c0*/  @P2 LDG.E.U8 R28, desc[UR18][R40.64] ;  /* 0x00000012281c2981 */ /* 0x0000e2000c1e1100 */
[----:B------:R-:W-:Y:S02]  /*176d0*/  ISETP.GT.AND P3, PT, R65, 0x2d, PT ;  /* 0x0000002d4100780c */ /* 0x000fe40003f64270 */
[C---:B----4-:R-:W-:Y:S01]  /*176e0*/  IADD3 R16, P5, PT, R35.reuse, R16, RZ ;  /* 0x0000001023107210 */ /* 0x050fe20007fbe0ff */
[----:B------:R-:W-:Y:S01]  /*176f0*/  STL [R1+0x558], R68 ;  /* 0x0005584401007387 */ /* 0x000fe20000100800 */
[----:B------:R-:W-:-:S03]  /*17700*/  IADD3 R69, P6, PT, R35, R69, RZ ;  /* 0x0000004523457210 */ /* 0x000fc60007fde0ff */
[----:B------:R-:W-:Y:S01]  /*17710*/  IMAD.X R30, R37, 0x1, R30, P5 ;  /* 0x00000001251e7824 */ /* 0x000fe200028e061e */
[----:B------:R-:W4:Y:S01]  /*17720*/  LDL.LU R66, [R1+0x570] ;  /* 0x0005700001427983 */ /* 0x000f220000300800 */
[----:B------:R-:W-:-:S03]  /*17730*/  PRMT R19, RZ, 0x7610, R19 ;  /* 0x00007610ff137816 */ /* 0x000fc60000000013 */
[----:B------:R-:W-:Y:S01]  /*17740*/  STL [R1+0x564], R16 ;  /* 0x0005641001007387 */ /* 0x000fe20000100800 */
[----:B------:R-:W-:Y:S01]  /*17750*/  IADD3 R29, P5, PT, R35, R29, RZ ;  /* 0x0000001d231d7210 */ /* 0x000fe20007fbe0ff */
[----:B0-----:R-:W-:Y:S02]  /*17760*/  @P3 IMAD.MOV.U32 R40, RZ, RZ, R16 ;  /* 0x000000ffff283224 */ /* 0x001fe400078e0010 */
[----:B------:R-:W-:-:S05]  /*17770*/  @P3 IMAD.MOV.U32 R41, RZ, RZ, R30 ;  /* 0x000000ffff293224 */ /* 0x000fca00078e001e */
[----:B------:R0:W2:Y:S04]  /*17780*/  @P3 LDG.E.U8 R19, desc[UR18][R40.64] ;  /* 0x0000001228133981 */ /* 0x0000a8000c1e1100 */
[----:B---3--:R1:W-:Y:S04]  /*17790*/  STL [R1+0x40], R28 ;  /* 0x0000401c01007387 */ /* 0x0083e80000100800 */
[----:B-1----:R-:W3:Y:S04]  /*177a0*/  LDL.LU R28, [R1+0x57c] ;  /* 0x00057c00011c7983 */ /* 0x002ee80000300800 */
[----:B------:R1:W-:Y:S04]  /*177b0*/  STL [R1+0x560], R30 ;  /* 0x0005601e01007387 */ /* 0x0003e80000100800 */
[----:B-1----:R-:W2:Y:S04]  /*177c0*/  LDL.LU R30, [R1+0x578] ;  /* 0x00057800011e7983 */ /* 0x002ea80000300800 */
        /* <DEDUP_REMOVED lines=8> */
[----:B------:R-:W-:Y:S01]  /*17850*/  ISETP.GT.AND P3, PT, R65, 0x30, PT ;  /* 0x000000304100780c */ /* 0x000fe20003f64270 */
[----:B----4-:R-:W-:Y:S01]  /*17860*/  IMAD.X R66, R37, 0x1, R66, P5 ;  /* 0x0000000125427824 */ /* 0x010fe200028e0642 */
[----:B------:R-:W-:-:S05]  /*17870*/  PRMT R8, RZ, 0x7610, R8 ;  /* 0x00007610ff087816 */ /* 0x000fca0000000008 */
[----:B0-----:R-:W-:Y:S01]  /*17880*/  @P4 IMAD.MOV.U32 R40, RZ, RZ, R69 ;  /* 0x000000ffff284224 */ /* 0x001fe200078e0045 */
[----:B------:R-:W-:Y:S02]  /*17890*/  PRMT R59, RZ, 0x7610, R59 ;  /* 0x00007610ff3b7816 */ /* 0x000fe4000000003b */
[----:B---3--:R-:W-:-:S05]  /*178a0*/  IADD3 R28, P5, PT, R35, R28, RZ ;  /* 0x0000001c231c7210 */ /* 0x008fca0007fbe0ff */
[C---:B--2---:R-:W-:Y:S02]  /*178b0*/  IMAD.X R30, R37.reuse, 0x1, R30, P5 ;  /* 0x00000001251e7824 */ /* 0x044fe400028e061e */
[----:B------:R-:W-:Y:S01]  /*178c0*/  IMAD.X R41, R37, 0x1, R41, P6 ;  /* 0x0000000125297824 */ /* 0x000fe200030e0629 */
        /* <DEDUP_REMOVED lines=56> */
[----:B------:R-:W-:Y:S01]  /*17c50*/  PRMT R67, RZ, 0x7610, R67 ;  /* 0x00007610ff437816 */ /* 0x000fe20000000043 */
[----:B--2---:R-:W-:-:S10]  /*17c60*/  IMAD.X R40, R37, 0x1, R40, P6 ;  /* 0x0000000125287824 */ /* 0x004fd400030e0628 */
[-C--:B------:R-:W-:Y:S01]  /*17c70*/  @P4 LOP3.LUT R41, R41, R40.reuse, RZ, 0x3c, !PT ;  /* 0x0000002829294212 */ /* 0x080fe200078e3cff */
[----:B------:R0:W-:Y:S03]  /*17c80*/  STL [R1+0x598], R40 ;  /* 0x0005982801007387 */ /* 0x0001e60000100800 */
[----:B0-----:R-:W-:-:S04]  /*17c90*/  @P4 LOP3.LUT R40, R41, R40, RZ, 0x3c, !PT ;  /* 0x0000002829284212 */ /* 0x001fc800078e3cff */
[----:B------:R-:W-:-:S05]  /*17ca0*/  @P4 LOP3.LUT R41, R41, R40, RZ, 0x3c, !PT ;  /* 0x0000002829294212 */ /* 0x000fca00078e3cff */
[----:B------:R0:W2:Y:S01]  /*17cb0*/  @P4 LDG.E.U8 R67, desc[UR18][R40.64] ;  /* 0x0000001228434981 */ /* 0x0000a2000c1e1100 */
[C---:B------:R-:W-:Y:S02]  /*17cc0*/  ISETP.GT.AND P2, PT, R65.reuse, 0x35, PT ;  /* 0x000000354100780c */ /* 0x040fe40003f44270 */
[----:B------:R-:W-:Y:S01]  /*17cd0*/  ISETP.GT.AND P3, PT, R65, 0x36, PT ;  /* 0x000000364100780c */ /* 0x000fe20003f64270 */
[----:B---3--:R-:W-:Y:S01]  /*17ce0*/  IMAD.X R66, R37, 0x1, R66, P5 ;  /* 0x0000000125427824 */ /* 0x008fe200028e0642 */
[----:B----4-:R-:W-:Y:S02]  /*17cf0*/  IADD3 R16, P5, PT, R35, R16, RZ ;  /* 0x0000001023107210 */ /* 0x010fe40007fbe0ff */
[----:B------:R-:W-:Y:S02]  /*17d00*/  PRMT R26, RZ, 0x7610, R26 ;  /* 0x00007610ff1a7816 */ /* 0x000fe4000000001a */
[----:B------:R1:W-:Y:S01]  /*17d10*/  STL [R1+0x5a0], R66 ;  /* 0x0005a04201007387 */ /* 0x0003e20000100800 */
[----:B------:R-:W-:Y:S01]  /*17d20*/  IMAD.X R30, R37, 0x1, R30, P5 ;  /* 0x00000001251e7824 */ /* 0x000fe200028e061e */
[----:B------:R-:W-:-:S03]  /*17d30*/  IADD3 R68, P6, PT, R35, R68, RZ ;  /* 0x0000004423447210 */ /* 0x000fc60007fde0ff */
[----:B0-----:R-:W-:Y:S02]  /*17d40*/  @P2 IMAD.MOV.U32 R40, RZ, RZ, R28 ;  /* 0x000000ffff282224 */ /* 0x001fe400078e001c */
[----:B------:R-:W-:Y:S02]  /*17d50*/  @P2 IMAD.MOV.U32 R41, RZ, RZ, R66 ;  /* 0x000000ffff292224 */ /* 0x000fe400078e0042 */
[----:B-1----:R-:W3:Y:S01]  /*17d60*/  LDL.LU R66, [R1+0x5b8] ;  /* 0x0005b80001427983 */ /* 0x002ee20000300800 */
[----:B------:R-:W-:-:S03]  /*17d70*/  PRMT R18, RZ, 0x7610, R18 ;  /* 0x00007610ff127816 */ /* 0x000fc60000000012 */
[----:B------:R-:W4:Y:S01]  /*17d80*/  LDL.LU R28, [R1+0x5c4] ;  /* 0x0005c400011c7983 */ /* 0x000f220000300800 */
[----:B------:R-:W-:-:S03]  /*17d90*/  IADD3 R29, P5, PT, R35, R29, RZ ;  /* 0x0000001d231d7210 */ /* 0x000fc60007fbe0ff */
[----:B------:R-:W-:Y:S04]  /*17da0*/  STL [R1+0x5ac], R16 ;  /* 0x0005ac1001007387 */ /* 0x000fe80000100800 */
[----:B------:R0:W3:Y:S04]  /*17db0*/  @P2 LDG.E.U8 R26, desc[UR18][R40.64] ;  /* 0x00000012281a2981 */ /* 0x0000e8000c1e1100 */
[----:B------:R1:W-:Y:S01]  /*17dc0*/  STL [R1+0x5a8], R30 ;  /* 0x0005a81e01007387 */ /* 0x0003e20000100800 */
[----:B0-----:R-:W-:Y:S02]  /*17dd0*/  @P3 IMAD.MOV.U32 R41, RZ, RZ, R30 ;  /* 0x000000ffff293224 */ /* 0x001fe400078e001e */
[----:B------:R-:W-:Y:S01]  /*17de0*/  @P3 IMAD.MOV.U32 R40, RZ, RZ, R16 ;  /* 0x000000ffff283224 */ /* 0x000fe200078e0010 */
[----:B-1----:R-:W4:Y:S04]  /*17df0*/  LDL.LU R30, [R1+0x5c0] ;  /* 0x0005c000011e7983 */ /* 0x002f280000300800 */
[----:B------:R-:W-:Y:S04]  /*17e00*/  STL [R1+0x5b4], R68 ;  /* 0x0005b44401007387 */ /* 0x000fe80000100800 */
[----:B------:R0:W4:Y:S04]  /*17e10*/  @P3 LDG.E.U8 R18, desc[UR18][R40.64] ;  /* 0x0000001228123981 */ /* 0x000128000c1e1100 */
[----:B--2---:R1:W-:Y:S04]  /*17e20*/  STL [R1+0x28], R67 ;  /* 0x0000284301007387 */ /* 0x0043e80000100800 */
[----:B-1----:R-:W2:Y:S04]  /*17e30*/  LDL.LU R67, [R1+0x5cc] ;  /* 0x0005cc0001437983 */ /* 0x002ea80000300800 */
[----:B------:R-:W-:Y:S04]  /*17e40*/  STL [R1+0x5bc], R29 ;  /* 0x0005bc1d01007387 */ /* 0x000fe80000100800 */
[----:B------:R-:W2:Y:S04]  /*17e50*/  LDL.LU R16, [R1+0x5d4] ;  /* 0x0005d40001107983 */ /* 0x000ea80000300800 */
[----:B------:R-:W2:Y:S01]  /*17e60*/  LDL.LU R41, [R1+0x5b0] ;  /* 0x0005b00001297983 */ /* 0x000ea20000300800 */
[----:B------:R-:W-:-:S02]  /*17e70*/  ISETP.GT.AND P4, PT, R65, 0x37, PT ;  /* 0x000000374100780c */ /* 0x000fc40003f84270 */
[C---:B------:R-:W-:Y:S02]  /*17e80*/  ISETP.GT.AND P2, PT, R65.reuse, 0x38, PT ;  /* 0x000000384100780c */ /* 0x040fe40003f44270 */
[----:B------:R-:W-:Y:S02]  /*17e90*/  PRMT R9, RZ, 0x7610, R9 ;  /* 0x00007610ff097816 */ /* 0x000fe40000000009 */
[----:B------:R-:W-:Y:S01]  /*17ea0*/  ISETP.GT.AND P3, PT, R65, 0x39, PT ;  /* 0x000000394100780c */ /* 0x000fe20003f64270 */
[----:B---3--:R-:W-:Y:S01]  /*17eb0*/  IMAD.X R66, R37, 0x1, R66, P5 ;  /* 0x0000000125427824 */ /* 0x008fe200028e0642 */
[----:B----4-:R-:W-:-:S05]  /*17ec0*/  IADD3 R28, P5, PT, R35, R28, RZ ;  /* 0x0000001c231c7210 */ /* 0x010fca0007fbe0ff */
[----:B0-----:R-:W-:Y:S01]  /*17ed0*/  @P4 IMAD.MOV.U32 R40, RZ, RZ, R68 ;  /* 0x000000ffff284224 */ /* 0x001fe200078e0044 */
[----:B------:R-:W-:Y:S02]  /*17ee0*/  PRMT R58, RZ, 0x7610, R58 ;  /* 0x00007610ff3a7816 */ /* 0x000fe4000000003a */
[----:B------:R-:W-:Y:S01]  /*17ef0*/  PRMT R42, RZ, 0x7610, R42 ;  /* 0x00007610ff2a7816 */ /* 0x000fe2000000002a */
[C---:B------:R-:W-:Y:S02]  /*17f00*/  IMAD.X R30, R37.reuse, 0x1, R30, P5 ;  /* 0x00000001251e7824 */ /* 0x040fe400028e061e */
        /* <DEDUP_REMOVED lines=208> */
[----:B------:R0:W-:Y:S04]  /*18c10*/  STL [R1+0x65c], R67 ;  /* 0x00065c4301007387 */ /* 0x0001e80000100800 */
        /* <DEDUP_REMOVED lines=12> */
[----:B---3--:R-:W-:Y:S01]  /*18ce0*/  IMAD.X R66, R37, 0x1, R66, P5 ;  /* 0x0000000125427824 */ /* 0x008fe200028e0642 */
[----:B----4-:R-:W-:-:S05]  /*18cf0*/  IADD3 R29, P5, PT, R35, R29, RZ ;  /* 0x0000001d231d7210 */ /* 0x010fca0007fbe0ff */
[----:B--2---:R-:W-:Y:S01]  /*18d00*/  IMAD.X R30, R37, 0x1, R30, P5 ;  /* 0x00000001251e7824 */ /* 0x004fe200028e061e */
[----:B------:R-:W-:Y:S01]  /*18d10*/  IADD3 R28, P5, PT, R35, R28, RZ ;  /* 0x0000001c231c7210 */ /* 0x000fe20007fbe0ff */
[----:B------:R-:W-:-:S05]  /*18d20*/  IMAD.X R41, R37, 0x1, R41, P6 ;  /* 0x0000000125297824 */ /* 0x000fca00030e0629 */
[----:B------:R1:W-:Y:S04]  /*18d30*/  STL [R1+0x658], R41 ;  /* 0x0006582901007387 */ /* 0x0003e80000100800 */
[----:B------:R2:W3:Y:S01]  /*18d40*/  @P4 LDG.E.U8 R155, desc[UR18][R40.64] ;  /* 0x00000012289b4981 */ /* 0x0004e2000c1e1100 */
[----:B------:R-:W-:-:S03]  /*18d50*/  IADD3 R68, P6, PT, R35, R68, RZ ;  /* 0x0000004423447210 */ /* 0x000fc60007fde0ff */
[----:B------:R-:W-:Y:S04]  /*18d60*/  STL [R1+0x660], R66 ;  /* 0x0006604201007387 */ /* 0x000fe80000100800 */
[----:B0-----:R-:W4:Y:S01]  /*18d70*/  LDL.LU R67, [R1+0x678] ;  /* 0x0006780001437983 */ /* 0x001f220000300800 */
[----:B--2---:R-:W-:Y:S02]  /*18d80*/  @P2 IMAD.MOV.U32 R40, RZ, RZ, R16 ;  /* 0x000000ffff282224 */ /* 0x004fe400078e0010 */
[----:B-1----:R-:W-:Y:S01]  /*18d90*/  @P2 IMAD.MOV.U32 R41, RZ, RZ, R66 ;  /* 0x000000ffff292224 */ /* 0x002fe200078e0042 */
[----:B------:R-:W2:Y:S04]  /*18da0*/  LDL.LU R16, [R1+0x684] ;  /* 0x0006840001107983 */ /* 0x000ea80000300800 */
[----:B------:R0:W3:Y:S04]  /*18db0*/  @P2 LDG.E.U8 R154, desc[UR18][R40.64] ;  /* 0x00000012289a2981 */ /* 0x0000e8000c1e1100 */
[----:B------:R-:W-:Y:S04]  /*18dc0*/  STL [R1+0x66c], R29 ;  /* 0x00066c1d01007387 */ /* 0x000fe80000100800 */
[----:B------:R1:W-:Y:S01]  /*18dd0*/  STL [R1+0x668], R30 ;  /* 0x0006681e01007387 */ /* 0x0003e20000100800 */
[----:B0-----:R-:W-:-:S02]  /*18de0*/  @P3 IMAD.MOV.U32 R40, RZ, RZ, R29 ;  /* 0x000000ffff283224 */ /* 0x001fc400078e001d */
[----:B------:R-:W-:-:S05]  /*18df0*/  @P3 IMAD.MOV.U32 R41, RZ, RZ, R30 ;  /* 0x000000ffff293224 */ /* 0x000fca00078e001e */
[----:B------:R0:W3:Y:S04]  /*18e00*/  @P3 LDG.E.U8 R152, desc[UR18][R40.64] ;  /* 0x0000001228983981 */ /* 0x0000e8000c1e1100 */
[----:B-1----:R-:W3:Y:S04]  /*18e10*/  LDL.LU R30, [R1+0x680] ;  /* 0x00068000011e7983 */ /* 0x002ee80000300800 */
[----:B------:R1:W-:Y:S01]  /*18e20*/  STL [R1+0x674], R68 ;  /* 0x0006744401007387 */ /* 0x0003e20000100800 */
[----:B0-----:R-:W-:-:S03]  /*18e30*/  IMAD.MOV.U32 R41, RZ, RZ, R68 ;  /* 0x000000ffff297224 */ /* 0x001fc600078e0044 */
[----:B------:R-:W3:Y:S04]  /*18e40*/  LDL.LU R66, [R1+0x68c] ;  /* 0x00068c0001427983 */ /* 0x000ee80000300800 */
[----:B------:R-:W-:Y:S04]  /*18e50*/  STL [R1+0x67c], R28 ;  /* 0x00067c1c01007387 */ /* 0x000fe80000100800 */
[----:B------:R-:W3:Y:S04]  /*18e60*/  LDL.LU R29, [R1+0x694] ;  /* 0x00069400011d7983 */ /* 0x000ee80000300800 */
[----:B-1----:R-:W3:Y:S04]  /*18e70*/  LDL.LU R68, [R1+0xa40] ;  /* 0x000a400001447983 */ /* 0x002ee80000300800 */
[----:B------:R-:W3:Y:S01]  /*18e80*/  LDL.LU R40, [R1+0x670] ;  /* 0x0006700001287983 */ /* 0x000ee20000300800 */
[----:B------:R-:W-:-:S02]  /*18e90*/  ISETP.GT.AND P4, PT, R65, 0x4f, PT ;  /* 0x0000004f4100780c */ /* 0x000fc40003f84270 */
[C---:B------:R-:W-:Y:S02]  /*18ea0*/  ISETP.GT.AND P2, PT, R65.reuse, 0x50, PT ;  /* 0x000000504100780c */ /* 0x040fe40003f44270 */
[----:B------:R-:W-:Y:S02]  /*18eb0*/  PRMT R148, RZ, 0x7610, R148 ;  /* 0x00007610ff947816 */ /* 0x000fe40000000094 */
[----:B------:R-:W-:Y:S02]  /*18ec0*/  ISETP.GT.AND P3, PT, R65, 0x51, PT ;  /* 0x000000514100780c */ /* 0x000fe40003f64270 */
[----:B------:R-:W-:Y:S02]  /*18ed0*/  PRMT R55, RZ, 0x7610, R55 ;  /* 0x00007610ff377816 */ /* 0x000fe40000000037 */
[----:B------:R-:W-:Y:S01]  /*18ee0*/  PRMT R85, RZ, 0x7610, R85 ;  /* 0x00007610ff557816 */ /* 0x000fe20000000055 */
[----:B----4-:R-:W-:Y:S01]  /*18ef0*/  IMAD.X R67, R37, 0x1, R67, P5 ;  /* 0x0000000125437824 */ /* 0x010fe200028e0643 */
[----:B--2---:R-:W-:-:S05]  /*18f00*/  IADD3 R16, P5, PT, R35, R16, RZ ;  /* 0x0000001023107210 */ /* 0x004fca0007fbe0ff */
[C---:B---3--:R-:W-:Y:S02]  /*18f10*/  IMAD.X R30, R37.reuse, 0x1, R30, P5 ;  /* 0x00000001251e7824 */ /* 0x048fe400028e061e */
[----:B------:R-:W-:-:S05]  /*18f20*/  IMAD.X R40, R37, 0x1, R40, P6 ;  /* 0x0000000125287824 */ /* 0x000fca00030e0628 */
[-C--:B------:R-:W-:Y:S01]  /*18f30*/  @P4 LOP3.LUT R41, R41, R40.reuse, RZ, 0x3c, !PT ;  /* 0x0000002829294212 */ /* 0x080fe200078e3cff */
[----:B------:R0:W-:Y:S03]  /*18f40*/  STL [R1+0x670], R40 ;  /* 0x0006702801007387 */ /* 0x0001e60000100800 */
[----:B0-----:R-:W-:-:S04]  /*18f50*/  @P4 LOP3.LUT R40, R41, R40, RZ, 0x3c, !PT ;  /* 0x0000002829284212 */ /* 0x001fc800078e3cff */
[----:B------:R-:W-:Y:S01]  /*18f60*/  @P4 LOP3.LUT R41, R41, R40, RZ, 0x3c, !PT ;  /* 0x0000002829294212 */ /* 0x000fe200078e3cff */
[----:B------:R0:W-:Y:S04]  /*18f70*/  STL [R1+0x678], R67 ;  /* 0x0006784301007387 */ /* 0x0001e80000100800 */
[----:B------:R1:W2:Y:S01]  /*18f80*/  @P4 LDG.E.U8 R148, desc[UR18][R40.64] ;  /* 0x0000001228944981 */ /* 0x0002a2000c1e1100 */
[C---:B------:R-:W-:Y:S02]  /*18f90*/  IADD3 R66, P6, PT, R35.reuse, R66, RZ ;  /* 0x0000004223427210 */ /* 0x040fe40007fde0ff */
[----:B------:R-:W-:Y:S01]  /*18fa0*/  IADD3 R29, P5, PT, R35, R29, RZ ;  /* 0x0000001d231d7210 */ /* 0x000fe20007fbe0ff */
[----:B-1----:R-:W-:Y:S02]  /*18fb0*/  @P2 IMAD.MOV.U32 R40, RZ, RZ, R28 ;  /* 0x000000ffff282224 */ /* 0x002fe400078e001c */
[----:B------:R-:W-:-:S02]  /*18fc0*/  @P2 IMAD.MOV.U32 R41, RZ, RZ, R67 ;  /* 0x000000ffff292224 */ /* 0x000fc400078e0043 */
[----:B0-----:R-:W3:Y:S04]  /*18fd0*/  LDL.LU R67, [R1+0x690] ;  /* 0x0006900001437983 */ /* 0x001ee80000300800 */
[----:B------:R-:W4:Y:S04]  /*18fe0*/  LDL.LU R28, [R1+0x69c] ;  /* 0x00069c00011c7983 */ /* 0x000f280000300800 */
[----:B------:R0:W2:Y:S04]  /*18ff0*/  @P2 LDG.E.U8 R55, desc[UR18][R40.64] ;  /* 0x0000001228372981 */ /* 0x0000a8000c1e1100 */
[----:B------:R1:W-:Y:S04]  /*19000*/  STL [R1+0x684], R16 ;  /* 0x0006841001007387 */ /* 0x0003e80000100800 */
[----:B------:R1:W-:Y:S01]  /*19010*/  STL [R1+0x680], R30 ;  /* 0x0006801e01007387 */ /* 0x0003e20000100800 */
[----:B0-----:R-:W-:-:S02]  /*19020*/  @P3 IMAD.MOV.U32 R40, RZ, RZ, R16 ;  /* 0x000000ffff283224 */ /* 0x001fc400078e0010 */
[----:B------:R-:W-:Y:S01]  /*19030*/  @P3 IMAD.MOV.U32 R41, RZ, RZ, R30 ;  /* 0x000000ffff293224 */ /* 0x000fe200078e001e */
[----:B-1----:R-:W2:Y:S04]  /*19040*/  LDL.LU R16, [R1+0x6a4] ;  /* 0x0006a40001107983 */ /* 0x002ea80000300800 */
[----:B------:R0:W-:Y:S04]  /*19050*/  STL [R1+0x68c], R66 ;  /* 0x00068c4201007387 */ /* 0x0001e80000100800 */
[----:B------:R-:W2:Y:S04]  /*19060*/  LDL.LU R30, [R1+0x6ac] ;  /* 0x0006ac00011e7983 */ /* 0x000ea80000300800 */
[----:B------:R-:W-:Y:S04]  /*19070*/  STL [R1+0x694], R29 ;  /* 0x0006941d01007387 */ /* 0x000fe80000100800 */
[----:B------:R1:W2:Y:S04]  /*19080*/  @P3 LDG.E.U8 R85, desc[UR18][R40.64] ;  /* 0x0000001228553981 */ /* 0x0002a8000c1e1100 */
[----:B------:R-:W2:Y:S01]  /*19090*/  LDL.LU R41, [R1+0x688] ;  /* 0x0006880001297983 */ /* 0x000ea20000300800 */
[----:B------:R-:W-:-:S02]  /*190a0*/  ISETP.GT.AND P4, PT, R65, 0x52, PT ;  /* 0x000000524100780c */ /* 0x000fc40003f84270 */
[----:B------:R-:W-:Y:S02]  /*190b0*/  ISETP.GT.AND P2, PT, R65, 0x53, PT ;  /* 0x000000534100780c */ /* 0x000fe40003f44270 */
[----:B------:R-:W-:Y:S02]  /*190c0*/  PRMT R100, RZ, 0x7610, R100 ;  /* 0x00007610ff647816 */ /* 0x000fe40000000064 */
[----:B------:R-:W-:-:S07]  /*190d0*/  PRMT R137, RZ, 0x7610, R137 ;  /* 0x00007610ff897816 */ /* 0x000fce0000000089 */
[----:B-1----:R-:W-:Y:S02]  /*190e0*/  @P4 IMAD.MOV.U32 R40, RZ, RZ, R66 ;  /* 0x000000ffff284224 */ /* 0x002fe400078e0042 */
[C---:B---3--:R-:W-:Y:S02]  /*190f0*/  IMAD.X R67, R37.reuse, 0x1, R67, P5 ;  /* 0x0000000125437824 */ /* 0x048fe400028e0643 */
[----:B--2---:R-:W-:-:S05]  /*19100*/  IMAD.X R41, R37, 0x1, R41, P6 ;  /* 0x0000000125297824 */ /* 0x004fca00030e0629 */
[----:B------:R1:W-:Y:S04]  /*19110*/  STL [R1+0x688], R41 ;  /* 0x0006882901007387 */ /* 0x0003e80000100800 */
[----:B------:R1:W2:Y:S04]  /*19120*/  @P4 LDG.E.U8 R100, desc[UR18][R40.64] ;  /* 0x0000001228644981 */ /* 0x0002a8000c1e1100 */
[----:B------:R3:W-:Y:S04]  /*19130*/  STL [R1+0x690], R67 ;  /* 0x0006904301007387 */ /* 0x0007e80000100800 */
[----:B0-----:R-:W2:Y:S01]  /*19140*/  LDL.LU R66, [R1+0x6a8] ;  /* 0x0006a80001427983 */ /* 0x001ea20000300800 */
[----:B-1----:R-:W-:-:S02]  /*19150*/  IMAD.MOV.U32 R41, RZ, RZ, R67 ;  /* 0x000000ffff297224 */ /* 0x002fc400078e0043 */
[----:B------:R-:W-:Y:S01]  /*19160*/  @P2 IMAD.MOV.U32 R40, RZ, RZ, R29 ;  /* 0x000000ffff282224 */ /* 0x000fe200078e001d */
[----:B---3--:R-:W3:Y:S04]  /*19170*/  LDL.LU R67, [R1+0xa3c] ;  /* 0x000a3c0001437983 */ /* 0x008ee80000300800 */
[----:B------:R-:W2:Y:S04]  /*19180*/  LDL.LU R29, [R1+0xf8] ;  /* 0x0000f800011d7983 */ /* 0x000ea80000300800 */
[----:B------:R0:W2:Y:S04]  /*19190*/  @P2 LDG.E.U8 R137, desc[UR18][R40.64] ;  /* 0x0000001228892981 */ /* 0x0000a8000c1e1100 */
[----:B------:R-:W2:Y:S01]  /*191a0*/  LDL.LU R41, [R1+0x698] ;  /* 0x0006980001297983 */ /* 0x000ea20000300800 */
[----:B------:R-:W-:-:S02]  /*191b0*/  ISETP.GT.AND P3, PT, R65, 0x54, PT ;  /* 0x000000544100780c */ /* 0x000fc40003f64270 */
[C---:B----4-:R-:W-:Y:S02]  /*191c0*/  IADD3 R28, P5, PT, R35.reuse, R28, RZ ;  /* 0x0000001c231c7210 */ /* 0x050fe40007fbe0ff */
[----:B------:R-:W-:Y:S02]  /*191d0*/  PRMT R143, RZ, 0x7610, R143 ;  /* 0x00007610ff8f7816 */ /* 0x000fe4000000008f */
[----:B------:R-:W-:Y:S01]  /*191e0*/  IADD3 R16, P6, PT, R35, R16, RZ ;  /* 0x0000001023107210 */ /* 0x000fe20007fde0ff */
[----:B------:R1:W-:Y:S06]  /*191f0*/  STL [R1+0x69c], R28 ;  /* 0x00069c1c01007387 */ /* 0x0003ec0000100800 */
[----:B0-----:R-:W-:-:S02]  /*19200*/  @P3 IMAD.MOV.U32 R40, RZ, RZ, R28 ;  /* 0x000000ffff283224 */ /* 0x001fc400078e001c */
[----:B--2---:R-:W-:-:S05]  /*19210*/  IMAD.X R41, R37, 0x1, R41, P5 ;  /* 0x0000000125297824 */ /* 0x004fca00028e0629 */
[----:B------:R0:W-:Y:S04]  /*19220*/  STL [R1+0x698], R41 ;  /* 0x0006982901007387 */ /* 0x0001e80000100800 */
[----:B-1----:R-:W2:Y:S04]  /*19230*/  LDL.LU R28, [R1+0x6b4] ;  /* 0x0006b400011c7983 */ /* 0x002ea80000300800 */
[----:B------:R-:W-:Y:S04]  /*19240*/  STL [R1+0x6a4], R16 ;  /* 0x0006a41001007387 */ /* 0x000fe80000100800 */
[----:B------:R1:W4:Y:S04]  /*19250*/  @P3 LDG.E.U8 R143, desc[UR18][R40.64] ;  /* 0x00000012288f3981 */ /* 0x000328000c1e1100 */
[----:B0-----:R-:W2:Y:S01]  /*19260*/  LDL.LU R41, [R1+0x6a0] ;  /* 0x0006a00001297983 */ /* 0x001ea20000300800 */
[----:B------:R-:W-:-:S02]  /*19270*/  ISETP.GT.AND P4, PT, R65, 0x55, PT ;  /* 0x000000554100780c */ /* 0x000fc40003f84270 */
[----:B------:R-:W-:Y:S02]  /*19280*/  IADD3 R30, P5, PT, R35, R30, RZ ;  /* 0x0000001e231e7210 */ /* 0x000fe40007fbe0ff */
[----:B------:R-:W-:Y:S02]  /*19290*/  ISETP.GT.AND P2, PT, R65, 0x56, PT ;  /* 0x000000564100780c */ /* 0x000fe40003f44270 */
[----:B------:R-:W-:Y:S01]  /*192a0*/  PRMT R141, RZ, 0x7610, R141 ;  /* 0x00007610ff8d7816 */ /* 0x000fe2000000008d */
[C---:B------:R-:W-:Y:S01]  /*192b0*/  IMAD.X R66, R37.reuse, 0x1, R66, P5 ;  /* 0x0000000125427824 */ /* 0x040fe200028e0642 */
[----:B------:R-:W-:Y:S05]  /*192c0*/  STL [R1+0x6ac], R30 ;  /* 0x0006ac1e01007387 */ /* 0x000fea0000100800 */
[----:B-1----:R-:W-:Y:S01]  /*192d0*/  @P4 IMAD.MOV.U32 R40, RZ, RZ, R16 ;  /* 0x000000ffff284224 */ /* 0x002fe200078e0010 */
[----:B------:R-:W-:Y:S01]  /*192e0*/  PRMT R140, RZ, 0x7610, R140 ;  /* 0x00007610ff8c7816 */ /* 0x000fe2000000008c */
[----:B--2---:R-:W-:-:S05]  /*192f0*/  IMAD.X R41, R37, 0x1, R41, P6 ;  /* 0x0000000125297824 */ /* 0x004fca00030e0629 */
[----:B------:R0:W-:Y:S04]  /*19300*/  STL [R1+0x6a0], R41 ;  /* 0x0006a02901007387 */ /* 0x0001e80000100800 */
[----:B------:R1:W2:Y:S02]  /*19310*/  @P4 LDG.E.U8 R141, desc[UR18][R40.64] ;  /* 0x00000012288d4981 */ /* 0x0002a4000c1e1100 */
[----:B-1----:R-:W-:Y:S02]  /*19320*/  IMAD.MOV.U32 R40, RZ, RZ, R66 ;  /* 0x000000ffff287224 */ /* 0x002fe400078e0042 */
[----:B0-----:R-:W-:-:S05]  /*19330*/  IMAD.MOV.U32 R41, RZ, RZ, R30 ;  /* 0x000000ffff297224 */ /* 0x001fca00078e001e */
[----:B------:R-:W-:-:S04]  /*19340*/  @P2 LOP3.LUT R41, R41, R40, RZ, 0x3c, !PT ;  /* 0x0000002829292212 */ /* 0x000fc800078e3cff */
[----:B------:R-:W-:Y:S02]  /*19350*/  @P2 LOP3.LUT R40, R41, R40, RZ, 0x3c, !PT ;  /* 0x0000002829282212 */ /* 0x000fe400078e3cff */
[----:B------:R-:W-:Y:S02]  /*19360*/  IADD3 R29, P4, PT, R35, R29, RZ ;  /* 0x0000001d231d7210 */ /* 0x000fe40007f9e0ff */
[----:B------:R-:W-:Y:S01]  /*19370*/  @P2 LOP3.LUT R41, R41, R40, RZ, 0x3c, !PT ;  /* 0x0000002829292212 */ /* 0x000fe200078e3cff */
[----:B------:R0:W-:Y:S04]  /*19380*/  STL [R1+0x6a8], R66 ;  /* 0x0006a84201007387 */ /* 0x0001e80000100800 */
[----:B------:R-:W2:Y:S04]  /*19390*/  LDL.LU R16, [R1+0x6bc] ;  /* 0x0006bc0001107983 */ /* 0x000ea80000300800 */
[----:B------:R1:W2:Y:S04]  /*193a0*/  @P2 LDG.E.U8 R140, desc[UR18][R40.64] ;  /* 0x00000012288c2981 */ /* 0x0002a8000c1e1100 */
[----:B0-----:R-:W2:Y:S04]  /*193b0*/  LDL.LU R66, [R1+0xa38] ;  /* 0x000a380001427983 */ /* 0x001ea80000300800 */
[----:B------:R-:W-:Y:S04]  /*193c0*/  STL [R1+0xf8], R29 ;  /* 0x0000f81d01007387 */ /* 0x000fe80000100800 */
[----:B------:R-:W2:Y:S01]  /*193d0*/  LDL.LU R40, [R1+0xf4] ;  /* 0x0000f40001287983 */ /* 0x000ea20000300800 */
[----:B------:R-:W-:Y:S01]  /*193e0*/  ISETP.GT.AND P3, PT, R65, 0x57, PT ;  /* 0x000000574100780c */ /* 0x000fe20003f64270 */
[----:B-1----:R-:W-:Y:S01]  /*193f0*/  IMAD.MOV.U32 R41, RZ, RZ, R29 ;  /* 0x000000ffff297224 */ /* 0x002fe200078e001d */
[----:B------:R-:W-:Y:S01]  /*19400*/  PRMT R136, RZ, 0x7610, R136 ;  /* 0x00007610ff887816 */ /* 0x000fe20000000088 */
[----:B--2---:R-:W-:-:S10]  /*19410*/  IMAD.X R40, R37, 0x1, R40, P4 ;  /* 0x0000000125287824 */ /* 0x004fd400020e0628 */
[-C--:B------:R-:W-:Y:S01]  /*19420*/  @P3 LOP3.LUT R41, R41, R40.reuse, RZ, 0x3c, !PT ;  /* 0x0000002829293212 */ /* 0x080fe200078e3cff */
[----:B------:R0:W-:Y:S03]  /*19430*/  STL [R1+0xf4], R40 ;  /* 0x0000f42801007387 */ /* 0x0001e60000100800 */
[----:B0-----:R-:W-:-:S04]  /*19440*/  @P3 LOP3.LUT R40, R41, R40, RZ, 0x3c, !PT ;  /* 0x0000002829283212 */ /* 0x001fc800078e3cff */
[----:B------:R-:W-:-:S05]  /*19450*/  @P3 LOP3.LUT R41, R41, R40, RZ, 0x3c, !PT ;  /* 0x0000002829293212 */ /* 0x000fca00078e3cff */
[----:B------:R0:W2:Y:S04]  /*19460*/  @P3 LDG.E.U8 R136, desc[UR18][R40.64] ;  /* 0x0000001228883981 */ /* 0x0000a8000c1e1100 */
[----:B------:R-:W2:Y:S01]  /*19470*/  LDL.LU R41, [R1+0x6b0] ;  /* 0x0006b00001297983 */ /* 0x000ea20000300800 */
[----:B------:R-:W-:Y:S02]  /*19480*/  ISETP.GT.AND P5, PT, R65, 0x58, PT ;  /* 0x000000584100780c */ /* 0x000fe40003fa4270 */
[----:B------:R-:W-:Y:S02]  /*19490*/  IADD3 R28, P2, PT, R35, R28, RZ ;  /* 0x0000001c231c7210 */ /* 0x000fe40007f5e0ff */
[----:B------:R-:W-:-:S03]  /*194a0*/  PRMT R54, RZ, 0x7610, R54 ;  /* 0x00007610ff367816 */ /* 0x000fc60000000036 */
[----:B------:R1:W-:Y:S06]  /*194b0*/  STL [R1+0x6b4], R28 ;  /* 0x0006b41c01007387 */ /* 0x0003ec0000100800 */
[----:B0-----:R-:W-:Y:S02]  /*194c0*/  @P5 IMAD.MOV.U32 R40, RZ, RZ, R28 ;  /* 0x000000ffff285224 */ /* 0x001fe400078e001c */
[----:B--2---:R-:W-:-:S05]  /*194d0*/  IMAD.X R41, R37, 0x1, R41, P2 ;  /* 0x0000000125297824 */ /* 0x004fca00010e0629 */
[----:B------:R0:W-:Y:S04]  /*194e0*/  STL [R1+0x6b0], R41 ;  /* 0x0006b02901007387 */ /* 0x0001e80000100800 */
[----:B-1----:R-:W2:Y:S04]  /*194f0*/  LDL.LU R28, [R1+0x6cc] ;  /* 0x0006cc00011c7983 */ /* 0x002ea80000300800 */
[----:B------:R1:W2:Y:S04]  /*19500*/  @P5 LDG.E.U8 R54, desc[UR18][R40.64] ;  /* 0x0000001228365981 */ /* 0x0002a8000c1e1100 */
[----:B0-----:R-:W2:Y:S01]  /*19510*/  LDL.LU R41, [R1+0x6b8] ;  /* 0x0006b80001297983 */ /* 0x001ea20000300800 */
[----:B------:R-:W-:-:S02]  /*19520*/  ISETP.GT.AND P3, PT, R65, 0x59, PT ;  /* 0x000000594100780c */ /* 0x000fc40003f64270 */
[----:B------:R-:W-:Y:S02]  /*19530*/  IADD3 R16, P2, PT, R35, R16, RZ ;  /* 0x0000001023107210 */ /* 0x000fe40007f5e0ff */
[----:B------:R-:W-:-:S03]  /*19540*/  PRMT R86, RZ, 0x7610, R86 ;  /* 0x00007610ff567816 */ /* 0x000fc60000000056 */
[----:B------:R0:W-:Y:S06]  /*19550*/  STL [R1+0x6bc], R16 ;  /* 0x0006bc1001007387 */ /* 0x0001ec0000100800 */
[----:B-1----:R-:W-:Y:S02]  /*19560*/  @P3 IMAD.MOV.U32 R40, RZ, RZ, R16 ;  /* 0x000000ffff283224 */ /* 0x002fe400078e0010 */
[----:B--2---:R-:W-:-:S05]  /*19570*/  IMAD.X R41, R37, 0x1, R41, P2 ;  /* 0x0000000125297824 */ /* 0x004fca00010e0629 */
[----:B------:R1:W-:Y:S04]  /*19580*/  STL [R1+0x6b8], R41 ;  /* 0x0006b82901007387 */ /* 0x0003e80000100800 */
[----:B0-----:R-:W2:Y:S04]  /*19590*/  LDL.LU R16, [R1+0x6d4] ;  /* 0x0006d40001107983 */ /* 0x001ea80000300800 */
[----:B------:R0:W2:Y:S04]  /*195a0*/  @P3 LDG.E.U8 R86, desc[UR18][R40.64] ;  /* 0x0000001228563981 */ /* 0x0000a8000c1e1100 */
[----:B------:R-:W2:Y:S04]  /*195b0*/  LDL.LU R40, [R1+0x6c0] ;  /* 0x0006c00001287983 */ /* 0x000ea80000300800 */
[----:B-1----:R-:W0:Y:S01]  /*195c0*/  LDL.LU R41, [R1+0x6c4] ;  /* 0x0006c40001297983 */ /* 0x002e220000300800 */
[----:B------:R-:W-:-:S02]  /*195d0*/  ISETP.GT.AND P3, PT, R65, 0x5a, PT ;  /* 0x0000005a4100780c */ /* 0x000fc40003f64270 */
[----:B------:R-:W-:Y:S02]  /*195e0*/  PRMT R99, RZ, 0x7610, R99 ;  /* 0x00007610ff637816 */ /* 0x000fe40000000063 */
[----:B0-----:R-:W-:-:S05]  /*195f0*/  IADD3 R41, P2, PT, R35, R41, RZ ;  /* 0x0000002923297210 */ /* 0x001fca0007f5e0ff */
[----:B--2---:R-:W-:Y:S01]  /*19600*/  IMAD.X R40, R37, 0x1, R40, P2 ;  /* 0x0000000125287824 */ /* 0x004fe200010e0628 */
[----:B------:R0:W-:Y:S04]  /*19610*/  STL [R1+0x6c4], R41 ;  /* 0x0006c42901007387 */ /* 0x0001e80000100800 */
[----:B------:R1:W-:Y:S01]  /*19620*/  STL [R1+0x6c0], R40 ;  /* 0x0006c02801007387 */ /* 0x0003e20000100800 */
[----:B0-----:R-:W-:-:S04]  /*19630*/  @P3 LOP3.LUT R41, R41, R40, RZ, 0x3c, !PT ;  /* 0x0000002829293212 */ /* 0x001fc800078e3cff */
[----:B-1----:R-:W-:-:S04]  /*19640*/  @P3 LOP3.LUT R40, R41, R40, RZ, 0x3c, !PT ;  /* 0x0000002829283212 */ /* 0x002fc800078e3cff */
        /* <DEDUP_REMOVED lines=246> */
[----:B-1----:R-:W2:Y:S01]  /*1a5b0*/  LDL.LU R41, [R1+0x768] ;  /* 0x0007680001297983 */ /* 0x002ea20000300800 */
[----:B------:R-:W-:-:S02]  /*1a5c0*/  ISETP.GT.AND P3, PT, R65, RZ, PT ;  /* 0x000000ff4100720c */ /* 0x000fc40003f64270 */
[----:B------:R-:W-:Y:S02]  /*1a5d0*/  IADD3 R2, P2, PT, R35, R2, RZ ;  /* 0x0000000223027210 */ /* 0x000fe40007f5e0ff */
[----:B------:R-:W-:-:S03]  /*1a5e0*/  PRMT R83, RZ, 0x7610, R83 ;  /* 0x00007610ff537816 */ /* 0x000fc60000000053 */
[----:B------:R-:W-:-:S06]  /*1a5f0*/  IMAD.X R3, R37, 0x1, R3, P2 ;  /* 0x0000000125037824 */ /* 0x000fcc00010e0603 */
[----:B------:R-:W3:Y:S01]  /*1a600*/  @P3 LDG.E.U8 R83, desc[UR18][R2.64] ;  /* 0x0000001202533981 */ /* 0x000ee2000c1e1100 */
        /* <DEDUP_REMOVED lines=131> */
[----:B------:R-:W-:Y:S06]  /*1ae40*/  STL [R1+0x7c4], R28 ;  /* 0x0007c41c01007387 */ /* 0x000fec0000100800 */
[----:B0-----:R-:W-:Y:S02]  /*1ae50*/  @P3 IMAD.MOV.U32 R40, RZ, RZ, R28 ;  /* 0x000000ffff283224 */ /* 0x001fe400078e001c */
[----:B--2---:R-:W-:-:S05]  /*1ae60*/  IMAD.X R41, R37, 0x1, R41, P2 ;  /* 0x0000000125297824 */ /* 0x004fca00010e0629 */
[----:B------:R0:W-:Y:S04]  /*1ae70*/  STL [R1+0x7c0], R41 ;  /* 0x0007c02901007387 */ /* 0x0001e80000100800 */
[----:B------:R1:W2:Y:S04]  /*1ae80*/  @P3 LDG.E.U8 R76, desc[UR18][R40.64] ;  /* 0x00000012284c3981 */ /* 0x0002a8000c1e1100 */
[----:B0-----:R-:W2:Y:S01]  /*1ae90*/  LDL.LU R41, [R1+0x11c] ;  /* 0x00011c0001297983 */ /* 0x001ea20000300800 */
[----:B------:R-:W-:Y:S02]  /*1aea0*/  ISETP.GT.AND P4, PT, R65, 0x7f, PT ;  /* 0x0000007f4100780c */ /* 0x000fe40003f84270 */
[----:B------:R-:W-:-:S02]  /*1aeb0*/  IADD3 R16, P3, PT, R35, R16, RZ ;  /* 0x0000001023107210 */ /* 0x000fc40007f7e0ff */
[----:B------:R-:W-:-:S03]  /*1aec0*/  PRMT R74, RZ, 0x7610, R74 ;  /* 0x00007610ff4a7816 */ /* 0x000fc6000000004a */
[----:B------:R0:W-:Y:S06]  /*1aed0*/  STL [R1+0x120], R16 ;  /* 0x0001201001007387 */ /* 0x0001ec0000100800 */
[----:B-1----:R-:W-:Y:S01]  /*1aee0*/  @P4 IMAD.MOV.U32 R40, RZ, RZ, R16 ;  /* 0x000000ffff284224 */ /* 0x002fe200078e0010 */
[----:B------:R-:W1:Y:S01]  /*1aef0*/  S2R R28, SR_TID.X ;  /* 0x00000000001c7919 */ /* 0x000e620000002100 */
[----:B--2---:R-:W-:-:S05]  /*1af00*/  IMAD.X R41, R37, 0x1, R41, P3 ;  /* 0x0000000125297824 */ /* 0x004fca00018e0629 */
[----:B------:R2:W-:Y:S04]  /*1af10*/  STL [R1+0x11c], R41 ;  /* 0x00011c2901007387 */ /* 0x0005e80000100800 */
[----:B0-----:R-:W3:Y:S04]  /*1af20*/  LDL.LU R16, [R1+0x1e8] ;  /* 0x0001e80001107983 */ /* 0x001ee80000300800 */
[----:B------:R0:W3:Y:S04]  /*1af30*/  @P4 LDG.E.U8 R74, desc[UR18][R40.64] ;  /* 0x00000012284a4981 */ /* 0x0000e8000c1e1100 */
[----:B------:R-:W3:Y:S04]  /*1af40*/  LDL.LU R40, [R1+0x124] ;  /* 0x0001240001287983 */ /* 0x000ee80000300800 */
[----:B--2---:R-:W0:Y:S01]  /*1af50*/  LDL.LU R41, [R1+0x128] ;  /* 0x0001280001297983 */ /* 0x004e220000300800 */
[----:B-1----:R-:W-:Y:S01]  /*1af60*/  LOP3.LUT R28, R28, 0x7f, RZ, 0xc0, !PT ;  /* 0x0000007f1c1c7812 */ /* 0x002fe200078ec0ff */
[----:B------:R-:W-:Y:S03]  /*1af70*/  BAR.SYNC.DEFER_BLOCKING 0x0 ;  /* 0x0000000000007b1d */ /* 0x000fe60000010000 */
[----:B------:R-:W-:-:S02]  /*1af80*/  ISETP.GE.AND P2, PT, R28, R65, PT ;  /* 0x000000411c00720c */ /* 0x000fc40003f46270 */
[----:B------:R-:W-:Y:S02]  /*1af90*/  PRMT R73, RZ, 0x7610, R73 ;  /* 0x00007610ff497816 */ /* 0x000fe40000000049 */
[----:B0-----:R-:W-:-:S05]  /*1afa0*/  IADD3 R41, P3, PT, R36, R41, RZ ;  /* 0x0000002924297210 */ /* 0x001fca0007f7e0ff */
[----:B---3--:R-:W-:Y:S01]  /*1afb0*/  IMAD.X R40, R38, 0x1, R40, P3 ;  /* 0x0000000126287824 */ /* 0x008fe200018e0628 */
[----:B------:R0:W-:Y:S04]  /*1afc0*/  STL [R1+0x128], R41 ;  /* 0x0001282901007387 */ /* 0x0001e80000100800 */
[----:B------:R1:W-:Y:S01]  /*1afd0*/  STL [R1+0x124], R40 ;  /* 0x0001242801007387 */ /* 0x0003e20000100800 */
[----:B0-----:R-:W-:-:S04]  /*1afe0*/  @!P2 LOP3.LUT R41, R41, R40, RZ, 0x3c, !PT ;  /* 0x000000282929a212 */ /* 0x001fc800078e3cff */
[----:B-1----:R-:W-:-:S04]  /*1aff0*/  @!P2 LOP3.LUT R40, R41, R40, RZ, 0x3c, !PT ;  /* 0x000000282928a212 */ /* 0x002fc800078e3cff */
[----:B------:R-:W-:-:S05]  /*1b000*/  @!P2 LOP3.LUT R41, R41, R40, RZ, 0x3c, !PT ;  /* 0x000000282929a212 */ /* 0x000fca00078e3cff */
[----:B------:R0:W2:Y:S04]  /*1b010*/  @!P2 LDG.E.U8 R73, desc[UR18][R40.64] ;  /* 0x000000122849a981 */ /* 0x0000a8000c1e1100 */
[----:B------:R-:W3:Y:S04]  /*1b020*/  LDL.LU R40, [R1+0x164] ;  /* 0x0001640001287983 */ /* 0x000ee80000300800 */
[----:B------:R-:W0:Y:S01]  /*1b030*/  LDL.LU R41, [R1+0x168] ;  /* 0x0001680001297983 */ /* 0x000e220000300800 */
        /* <DEDUP_REMOVED lines=8> */
[----:B------:R0:W3:Y:S04]  /*1b0c0*/  @!P2 LDG.E.U8 R72, desc[UR18][R40.64] ;  /* 0x000000122848a981 */ /* 0x0000e8000c1e1100 */
[----:B------:R-:W2:Y:S04]  /*1b0d0*/  LDL.LU R40, [R1+0x1a4] ;  /* 0x0001a40001287983 */ /* 0x000ea80000300800 */
[----:B------:R-:W0:Y:S01]  /*1b0e0*/  LDL.LU R41, [R1+0x1a8] ;  /* 0x0001a80001297983 */ /* 0x000e220000300800 */
[----:B------:R-:W-:Y:S02]  /*1b0f0*/  PRMT R71, RZ, 0x7610, R71 ;  /* 0x00007610ff477816 */ /* 0x000fe40000000047 */
[----:B0-----:R-:W-:-:S05]  /*1b100*/  IADD3 R41, P3, PT, R36, R41, RZ ;  /* 0x0000002924297210 */ /* 0x001fca0007f7e0ff */
[----:B--2---:R-:W-:Y:S01]  /*1b110*/  IMAD.X R40, R38, 0x1, R40, P3 ;  /* 0x0000000126287824 */ /* 0x004fe200018e0628 */
[----:B------:R0:W-:Y:S04]  /*1b120*/  STL [R1+0x1a8], R41 ;  /* 0x0001a82901007387 */ /* 0x0001e80000100800 */
[----:B------:R1:W-:Y:S01]  /*1b130*/  STL [R1+0x1a4], R40 ;  /* 0x0001a42801007387 */ /* 0x0003e20000100800 */
[----:B0-----:R-:W-:-:S04]  /*1b140*/  @!P2 LOP3.LUT R41, R41, R40, RZ, 0x3c, !PT ;  /* 0x000000282929a212 */ /* 0x001fc800078e3cff */
[----:B-1----:R-:W-:-:S04]  /*1b150*/  @!P2 LOP3.LUT R40, R41, R40, RZ, 0x3c, !PT ;  /* 0x000000282928a212 */ /* 0x002fc800078e3cff */
[----:B------:R-:W-:-:S05]  /*1b160*/  @!P2 LOP3.LUT R41, R41, R40, RZ, 0x3c, !PT ;  /* 0x000000282929a212 */ /* 0x000fca00078e3cff */
[----:B------:R0:W2:Y:S04]  /*1b170*/  @!P2 LDG.E.U8 R71, desc[UR18][R40.64] ;  /* 0x000000122847a981 */ /* 0x0000a8000c1e1100 */
[----:B------:R-:W2:Y:S01]  /*1b180*/  LDL.LU R41, [R1+0x1e4] ;  /* 0x0001e40001297983 */ /* 0x000ea20000300800 */
[----:B------:R-:W-:Y:S02]  /*1b190*/  IADD3 R16, P3, PT, R36, R16, RZ ;  /* 0x0000001024107210 */ /* 0x000fe40007f7e0ff */
[----:B------:R-:W-:-:S03]  /*1b1a0*/  PRMT R70, RZ, 0x7610, R70 ;  /* 0x00007610ff467816 */ /* 0x000fc60000000046 */
[----:B0-----:R-:W-:Y:S01]  /*1b1b0*/  @!P2 IMAD.MOV.U32 R40, RZ, RZ, R16 ;  /* 0x000000ffff28a224 */ /* 0x001fe200078e0010 */
[----:B------:R0:W-:Y:S01]  /*1b1c0*/  STL [R1+0x1e8], R16 ;  /* 0x0001e81001007387 */ /* 0x0001e20000100800 */
[----:B--2---:R-:W-:-:S05]  /*1b1d0*/  IMAD.X R41, R38, 0x1, R41, P3 ;  /* 0x0000000126297824 */ /* 0x004fca00018e0629 */
[----:B------:R1:W-:Y:S04]  /*1b1e0*/  STL [R1+0x1e4], R41 ;  /* 0x0001e42901007387 */ /* 0x0003e80000100800 */
[----:B0-----:R-:W2:Y:S04]  /*1b1f0*/  LDL.LU R16, [R1+0x308] ;  /* 0x0003080001107983 */ /* 0x001ea80000300800 */
[----:B------:R0:W2:Y:S04]  /*1b200*/  @!P2 LDG.E.U8 R70, desc[UR18][R40.64] ;  /* 0x000000122846a981 */ /* 0x0000a8000c1e1100 */
[----:B------:R-:W2:Y:S04]  /*1b210*/  LDL.LU R40, [R1+0x224] ;  /* 0x0002240001287983 */ /* 0x000ea80000300800 */
[----:B-1----:R-:W0:Y:S01]  /*1b220*/  LDL.LU R41, [R1+0x240] ;  /* 0x0002400001297983 */ /* 0x002e220000300800 */
[----:B------:R-:W-:-:S02]  /*1b230*/  PRMT R69, RZ, 0x7610, R69 ;  /* 0x00007610ff457816 */ /* 0x000fc40000000045 */
        /* <DEDUP_REMOVED lines=41> */
[----:B------:R-:W-:-:S03]  /*1b4d0*/  PRMT R65, RZ, 0x7610, R65 ;  /* 0x00007610ff417816 */ /* 0x000fc60000000041 */
[----:B------:R1:W-:Y:S01]  /*1b4e0*/  STS.U8 [R28+UR9+0x8000], R83 ;  /* 0x008000531c007988 */ /* 0x0003e20008000009 */
[----:B0-----:R-:W-:-:S05]  /*1b4f0*/  IADD3 R41, P3, PT, R36, R41, RZ ;  /* 0x0000002924297210 */ /* 0x001fca0007f7e0ff */
[----:B--2---:R-:W-:Y:S01]  /*1b500*/  IMAD.X R40, R38, 0x1, R40, P3 ;  /* 0x0000000126287824 */ /* 0x004fe200018e0628 */
[----:B------:R0:W-:Y:S04]  /*1b510*/  STL [R1+0x348], R41 ;  /* 0x0003482901007387 */ /* 0x0001e80000100800 */
[----:B------:R2:W-:Y:S04]  /*1b520*/  STL [R1+0x344], R40 ;  /* 0x0003442801007387 */ /* 0x0005e80000100800 */
[----:B-1----:R-:W3:Y:S01]  /*1b530*/  LDL.LU R83, [R1+0x448] ;  /* 0x0004480001537983 */ /* 0x002ee20000300800 */
[----:B0-----:R-:W-:-:S04]  /*1b540*/  @!P2 LOP3.LUT R41, R41, R40, RZ, 0x3c, !PT ;  /* 0x000000282929a212 */ /* 0x001fc800078e3cff */
[----:B--2---:R-:W-:-:S04]  /*1b550*/  @!P2 LOP3.LUT R40, R41, R40, RZ, 0x3c, !PT ;  /* 0x000000282928a212 */ /* 0x004fc800078e3cff */
[----:B------:R-:W-:-:S05]  /*1b560*/  @!P2 LOP3.LUT R41, R41, R40, RZ, 0x3c, !PT ;  /* 0x000000282929a212 */ /* 0x000fca00078e3cff */
[----:B------:R0:W2:Y:S04]  /*1b570*/  @!P2 LDG.E.U8 R65, desc[UR18][R40.64] ;  /* 0x000000122841a981 */ /* 0x0000a8000c1e1100 */
[----:B------:R-:W2:Y:S04]  /*1b580*/  LDL.LU R40, [R1+0x384] ;  /* 0x0003840001287983 */ /* 0x000ea80000300800 */
[----:B------:R-:W0:Y:S04]  /*1b590*/  LDL.LU R41, [R1+0x388] ;  /* 0x0003880001297983 */ /* 0x000e280000300800 */
[----:B------:R1:W-:Y:S02]  /*1b5a0*/  STS.U8 [R28+UR9+0x8400], R64 ;  /* 0x008400401c007988 */ /* 0x0003e40008000009 */
[----:B-1----:R-:W-:-:S02]  /*1b5b0*/  PRMT R64, RZ, 0x7610, R64 ;  /* 0x00007610ff407816 */ /* 0x002fc40000000040 */
        /* <DEDUP_REMOVED lines=21> */
[----:B------:R-:W-:-:S03]  /*1b710*/  IADD3 R16, P3, PT, R36, R16, RZ ;  /* 0x0000001024107210 */ /* 0x000fc60007f7e0ff */
[----:B------:R1:W-:Y:S02]  /*1b720*/  STS.U8 [R28+UR9+0x8c00], R62 ;  /* 0x008c003e1c007988 */ /* 0x0003e40008000009 */
[----:B0-----:R-:W-:Y:S02]  /*1b730*/  @!P2 IMAD.MOV.U32 R40, RZ, RZ, R16 ;  /* 0x000000ffff28a224 */ /* 0x001fe400078e0010 */
[----:B------:R0:W-:Y:S01]  /*1b740*/  STL [R1+0x408], R16 ;  /* 0x0004081001007387 */ /* 0x0001e20000100800 */
[----:B-1----:R-:W-:Y:S01]  /*1b750*/  PRMT R62, RZ, 0x7610, R62 ;  /* 0x00007610ff3e7816 */ /* 0x002fe2000000003e */
[----:B--2---:R-:W-:-:S05]  /*1b760*/  IMAD.X R41, R38, 0x1, R41, P3 ;  /* 0x0000000126297824 */ /* 0x004fca00018e0629 */
[----:B------:R1:W-:Y:S04]  /*1b770*/  STL [R1+0x404], R41 ;  /* 0x0004042901007387 */ /* 0x0003e80000100800 */
[----:B0-----:R-:W2:Y:S04]  /*1b780*/  LDL.LU R16, [R1+0x500] ;  /* 0x0005000001107983 */ /* 0x001ea80000300800 */
[----:B------:R0:W2:Y:S04]  /*1b790*/  @!P2 LDG.E.U8 R62, desc[UR18][R40.64] ;  /* 0x00000012283ea981 */ /* 0x0000a8000c1e1100 */
[----:B-1----:R-:W2:Y:S01]  /*1b7a0*/  LDL.LU R41, [R1+0x444] ;  /* 0x0004440001297983 */ /* 0x002ea20000300800 */
[----:B---3--:R-:W-:-:S03]  /*1b7b0*/  IADD3 R83, P3, PT, R36, R83, RZ ;  /* 0x0000005324537210 */ /* 0x008fc60007f7e0ff */
[----:B------:R1:W-:Y:S02]  /*1b7c0*/  STS.U8 [R28+UR9+0x9000], R61 ;  /* 0x0090003d1c007988 */ /* 0x0003e40008000009 */
[----:B0-----:R-:W-:Y:S02]  /*1b7d0*/  @!P2 IMAD.MOV.U32 R40, RZ, RZ, R83 ;  /* 0x000000ffff28a224 */ /* 0x001fe400078e0053 */
[----:B------:R0:W-:Y:S01]  /*1b7e0*/  STL [R1+0x448], R83 ;  /* 0x0004485301007387 */ /* 0x0001e20000100800 */
[----:B-1----:R-:W-:Y:S01]  /*1b7f0*/  PRMT R61, RZ, 0x7610, R61 ;  /* 0x00007610ff3d7816 */ /* 0x002fe2000000003d */
[----:B--2---:R-:W-:-:S05]  /*1b800*/  IMAD.X R41, R38, 0x1, R41, P3 ;  /* 0x0000000126297824 */ /* 0x004fca00018e0629 */
[----:B------:R1:W-:Y:S04]  /*1b810*/  STL [R1+0x444], R41 ;  /* 0x0004442901007387 */ /* 0x0003e80000100800 */
[----:B0-----:R-:W2:Y:S04]  /*1b820*/  LDL.LU R83, [R1+0x130] ;  /* 0x0001300001537983 */ /* 0x001ea80000300800 */
[----:B------:R0:W3:Y:S04]  /*1b830*/  @!P2 LDG.E.U8 R61, desc[UR18][R40.64] ;  /* 0x00000012283da981 */ /* 0x0000e8000c1e1100 */
[----:B------:R-:W2:Y:S04]  /*1b840*/  LDL.LU R40, [R1+0x484] ;  /* 0x0004840001287983 */ /* 0x000ea80000300800 */
[----:B-1----:R-:W0:Y:S04]  /*1b850*/  LDL.LU R41, [R1+0x488] ;  /* 0x0004880001297983 */ /* 0x002e280000300800 */
        /* <DEDUP_REMOVED lines=111> */
[----:B0-----:R-:W0:Y:S01]  /*1bf50*/  S2R R40, SR_TID.X ;  /* 0x0000000000287919 */ /* 0x001e220000002100 */
[----:B------:R-:W-:-:S05]  /*1bf60*/  IADD3 R16, P3, PT, R36, R16, RZ ;  /* 0x0000001024107210 */ /* 0x000fca0007f7e0ff */
[----:B------:R-:W-:Y:S01]  /*1bf70*/  STL [R1+0x310], R16 ;  /* 0x0003101001007387 */ /* 0x000fe20000100800 */
[----:B0-----:R-:W-:-:S05]  /*1bf80*/  LOP3.LUT R40, R40, 0x7f, RZ, 0xc0, !PT ;  /* 0x0000007f28287812 */ /* 0x001fca00078ec0ff */
[----:B------:R0:W-:Y:S02]  /*1bf90*/  STS.U8 [R40+UR9+0xbc00], R50 ;  /* 0x00bc003228007988 */ /* 0x0001e40008000009 */
[----:B0-----:R-:W-:Y:S01]  /*1bfa0*/  PRMT R50, RZ, 0x7610, R50 ;  /* 0x00007610ff327816 */ /* 0x001fe20000000032 */
[----:B------:R-:W-:Y:S02]  /*1bfb0*/  @!P2 IMAD.MOV.U32 R40, RZ, RZ, R16 ;  /* 0x000000ffff28a224 */ /* 0x000fe400078e0010 */
[----:B--2---:R-:W-:-:S05]  /*1bfc0*/  IMAD.X R41, R38, 0x1, R41, P3 ;  /* 0x0000000126297824 */ /* 0x004fca00018e0629 */
[----:B------:R0:W-:Y:S04]  /*1bfd0*/  STL [R1+0x30c], R41 ;  /* 0x00030c2901007387 */ /* 0x0001e80000100800 */
[----:B------:R-:W2:Y:S04]  /*1bfe0*/  LDL.LU R16, [R1+0x410] ;  /* 0x0004100001107983 */ /* 0x000ea80000300800 */
[----:B------:R1:W2:Y:S04]  /*1bff0*/  @!P2 LDG.E.U8 R50, desc[UR18][R40.64] ;  /* 0x000000122832a981 */ /* 0x0002a8000c1e1100 */
[----:B0-----:R-:W2:Y:S01]  /*1c000*/  LDL.LU R41, [R1+0x34c] ;  /* 0x00034c0001297983 */ /* 0x001ea20000300800 */
[----:B------:R-:W0:Y:S01]  /*1c010*/  S2R R28, SR_TID.X ;  /* 0x00000000001c7919 */ /* 0x000e220000002100 */
[----:B------:R-:W-:-:S05]  /*1c020*/  IADD3 R83, P3, PT, R36, R83, RZ ;  /* 0x0000005324537210 */ /* 0x000fca0007f7e0ff */
[----:B-1----:R-:W-:Y:S01]  /*1c030*/  @!P2 IMAD.MOV.U32 R40, RZ, RZ, R83 ;  /* 0x000000ffff28a224 */ /* 0x002fe200078e0053 */
[----:B------:R-:W-:Y:S01]  /*1c040*/  STL [R1+0x350], R83 ;  /* 0x0003505301007387 */ /* 0x000fe20000100800 */
[----:B0-----:R-:W-:-:S04]  /*1c050*/  LOP3.LUT R28, R28, 0x7f, RZ, 0xc0, !PT ;  /* 0x0000007f1c1c7812 */ /* 0x001fc800078ec0ff */
[----:B------:R-:W-:-:S05]  /*1c060*/  LOP3.LUT R28, R28, 0x10, RZ, 0x3c, !PT ;  /* 0x000000101c1c7812 */ /* 0x000fca00078e3cff */
[----:B------:R0:W-:Y:S02]  /*1c070*/  STS.U8 [R28+UR9+0x8080], R49 ;  /* 0x008080311c007988 */ /* 0x0001e40008000009 */
[----:B0-----:R-:W-:Y:S01]  /*1c080*/  PRMT R49, RZ, 0x7610, R49 ;  /* 0x00007610ff317816 */ /* 0x001fe20000000031 */
[----:B--2---:R-:W-:-:S05]  /*1c090*/  IMAD.X R41, R38, 0x1, R41, P3 ;  /* 0x0000000126297824 */ /* 0x004fca00018e0629 */
[----:B------:R0:W-:Y:S04]  /*1c0a0*/  STL [R1+0x34c], R41 ;  /* 0x00034c2901007387 */ /* 0x0001e80000100800 */
[----:B------:R-:W2:Y:S04]  /*1c0b0*/  LDL.LU R83, [R1+0x450] ;  /* 0x0004500001537983 */ /* 0x000ea80000300800 */
[----:B------:R1:W2:Y:S04]  /*1c0c0*/  @!P2 LDG.E.U8 R49, desc[UR18][R40.64] ;  /* 0x000000122831a981 */ /* 0x0002a8000c1e1100 */
[----:B------:R-:W2:Y:S04]  /*1c0d0*/  LDL.LU R40, [R1+0x38c] ;  /* 0x00038c0001287983 */ /* 0x000ea80000300800 */
[----:B0-----:R-:W1:Y:S04]  /*1c0e0*/  LDL.LU R41, [R1+0x390] ;  /* 0x0003900001297983 */ /* 0x001e680000300800 */
[----:B------:R0:W-:Y:S02]  /*1c0f0*/  STS.U8 [R28+UR9+0x8480], R48 ;  /* 0x008480301c007988 */ /* 0x0001e40008000009 */
[----:B0-----:R-:W-:-:S02]  /*1c100*/  PRMT R48, RZ, 0x7610, R48 ;  /* 0x00007610ff307816 */ /* 0x001fc40000000030 */
[----:B-1----:R-:W-:-:S05]  /*1c110*/  IADD3 R41, P3, PT, R36, R41, RZ ;  /* 0x0000002924297210 */ /* 0x002fca0007f7e0ff */
        /* <DEDUP_REMOVED lines=65> */
[----:B------:R-:W-:Y:S02]  /*1c530*/  STS.U8 [R28+UR9+0xa080], R82 ;  /* 0x00a080521c007988 */ /* 0x000fe40008000009 */
[----:B0-----:R-:W-:Y:S02]  /*1c540*/  @!P2 IMAD.MOV.U32 R40, RZ, RZ, R16 ;  /* 0x000000ffff28a224 */ /* 0x001fe400078e0010 */
[----:B------:R0:W-:Y:S01]  /*1c550*/  STL [R1+0x508], R16 ;  /* 0x0005081001007387 */ /* 0x0001e20000100800 */
[----:B--2---:R-:W-:-:S05]  /*1c560*/  IMAD.X R41, R38, 0x1, R41, P3 ;  /* 0x0000000126297824 */ /* 0x004fca00018e0629 */
[----:B------:R-:W-:Y:S04]  /*1c570*/  STL [R1+0x504], R41 ;  /* 0x0005042901007387 */ /* 0x000fe80000100800 */
[----:B0-----:R-:W2:Y:S04]  /*1c580*/  LDL.LU R16, [R1+0x1f8] ;  /* 0x0001f80001107983 */ /* 0x001ea80000300800 */
[----:B------:R-:W2:Y:S01]  /*1c590*/  LDL.LU R82, [R1+0x134] ;  /* 0x0001340001527983 */ /* 0x000ea20000300800 */
[----:B------:R-:W-:-:S03]  /*1c5a0*/  IADD3 R83, P3, PT, R36, R83, RZ ;  /* 0x0000005324537210 */ /* 0x000fc60007f7e0ff */
[----:B------:R0:W-:Y:S04]  /*1c5b0*/  STS.U8 [R28+UR9+0x9c80], R42 ;  /* 0x009c802a1c007988 */ /* 0x0001e80008000009 */
[----:B------:R1:W-:Y:S01]  /*1c5c0*/  STL [R1+0x138], R83 ;  /* 0x0001385301007387 */ /* 0x0003e20000100800 */
[----:B0-----:R-:W-:-:S06]  /*1c5d0*/  PRMT R42, RZ, 0x7610, R42 ;  /* 0x00007610ff2a7816 */ /* 0x001fcc000000002a */
[----:B------:R0:W3:Y:S02]  /*1c5e0*/  @!P2 LDG.E.U8 R42, desc[UR18][R40.64] ;  /* 0x00000012282aa981 */ /* 0x0000e4000c1e1100 */
[----:B0-----:R-:W-:Y:S01]  /*1c5f0*/  PRMT R41, RZ, 0x7610, R41 ;  /* 0x00007610ff297816 */ /* 0x001fe20000000029 */
[----:B--2---:R-:W-:-:S05]  /*1c600*/  IMAD.X R82, R38, 0x1, R82, P3 ;  /* 0x0000000126527824 */ /* 0x004fca00018e0652 */
[-C--:B-1----:R-:W-:Y:S01]  /*1c610*/  @!P2 LOP3.LUT R83, R83, R82.reuse, RZ, 0x3c, !PT ;  /* 0x000000525353a212 */ /* 0x082fe200078e3cff */
[----:B------:R0:W-:Y:S03]  /*1c620*/  STL [R1+0x134], R82 ;  /* 0x0001345201007387 */ /* 0x0001e60000100800 */
[----:B0-----:R-:W-:-:S04]  /*1c630*/  @!P2 LOP3.LUT R82, R83, R82, RZ, 0x3c, !PT ;  /* 0x000000525352a212 */ /* 0x001fc800078e3cff */
        /* <DEDUP_REMOVED lines=75> */
[----:B------:R0:W-:Y:S01]  /*1caf0*/  STS.U8 [R28+UR9+0xa480], R109 ;  /* 0x00a4806d1c007988 */ /* 0x0001e20008000009 */
[----:B-1----:R-:W-:-:S03]  /*1cb00*/  PRMT R90, RZ, 0x7610, R90 ;  /* 0x00007610ff5a7816 */ /* 0x002fc6000000005a */
[----:B0-----:R-:W3:Y:S04]  /*1cb10*/  LDL.LU R28, [R1+0x398] ;  /* 0x00039800011c7983 */ /* 0x001ee80000300800 */
[----:B------:R0:W-:Y:S01]  /*1cb20*/  STL [R1+0x318], R16 ;  /* 0x0003181001007387 */ /* 0x0001e20000100800 */
[----:B--2---:R-:W-:-:S05]  /*1cb30*/  IMAD.X R83, R38, 0x1, R83, P3 ;  /* 0x0000000126537824 */ /* 0x004fca00018e0653 */
[----:B------:R1:W-:Y:S04]  /*1cb40*/  STL [R1+0x314], R83 ;  /* 0x0003145301007387 */ /* 0x0003e80000100800 */
[----:B0-----:R-:W2:Y:S04]  /*1cb50*/  LDL.LU R16, [R1+0x418] ;  /* 0x0004180001107983 */ /* 0x001ea80000300800 */
[----:B------:R0:W2:Y:S04]  /*1cb60*/  @!P2 LDG.E.U8 R90, desc[UR18][R82.64] ;  /* 0x00000012525aa981 */ /* 0x0000a8000c1e1100 */
[----:B------:R-:W2:Y:S04]  /*1cb70*/  LDL.LU R82, [R1+0x354] ;  /* 0x0003540001527983 */ /* 0x000ea80000300800 */
[----:B-1----:R-:W0:Y:S01]  /*1cb80*/  LDL.LU R83, [R1+0x358] ;  /* 0x0003580001537983 */ /* 0x002e220000300800 */
[----:B------:R-:W1:Y:S02]  /*1cb90*/  S2R R29, SR_TID.X ;  /* 0x00000000001d7919 */ /* 0x000e640000002100 */
[----:B-1----:R-:W-:-:S04]  /*1cba0*/  LOP3.LUT R29, R29, 0x7f, RZ, 0xc0, !PT ;  /* 0x0000007f1d1d7812 */ /* 0x002fc800078ec0ff */
[----:B------:R-:W-:-:S05]  /*1cbb0*/  LOP3.LUT R29, R29, 0x20, RZ, 0x3c, !PT ;  /* 0x000000201d1d7812 */ /* 0x000fca00078e3cff */
[----:B------:R1:W-:Y:S02]  /*1cbc0*/  STS.U8 [R29+UR9+0x8100], R91 ;  /* 0x0081005b1d007988 */ /* 0x0003e40008000009 */
[----:B-1----:R-:W-:Y:S02]  /*1cbd0*/  PRMT R91, RZ, 0x7610, R91 ;  /* 0x00007610ff5b7816 */ /* 0x002fe4000000005b */
        /* <DEDUP_REMOVED lines=165> */
[----:B0-----:R-:W-:Y:S01]  /*1d630*/  @!P2 IMAD.MOV.U32 R82, RZ, RZ, R16 ;  /* 0x000000ffff52a224 */ /* 0x001fe200078e0010 */
[----:B-1----:R-:W-:Y:S01]  /*1d640*/  PRMT R95, RZ, 0x7610, R95 ;  /* 0x00007610ff5f7816 */ /* 0x002fe2000000005f */
[----:B------:R-:W3:Y:S04]  /*1d650*/  LDL.LU R29, [R1+0x3a0] ;  /* 0x0003a000011d7983 */ /* 0x000ee80000300800 */
[----:B------:R0:W-:Y:S01]  /*1d660*/  STL [R1+0x320], R16 ;  /* 0x0003201001007387 */ /* 0x0001e20000100800 */
[----:B------:R-:W1:Y:S01]  /*1d670*/  S2R R30, SR_TID.X ;  /* 0x00000000001e7919 */ /* 0x000e620000002100 */
[----:B--2---:R-:W-:-:S05]  /*1d680*/  IMAD.X R83, R38, 0x1, R83, P3 ;  /* 0x0000000126537824 */ /* 0x004fca00018e0653 */
[----:B------:R2:W-:Y:S04]  /*1d690*/  STL [R1+0x31c], R83 ;  /* 0x00031c5301007387 */ /* 0x0005e80000100800 */
[----:B0-----:R-:W3:Y:S04]  /*1d6a0*/  LDL.LU R16, [R1+0x3e0] ;  /* 0x0003e00001107983 */ /* 0x001ee80000300800 */
[----:B------:R0:W3:Y:S04]  /*1d6b0*/  @!P2 LDG.E.U8 R95, desc[UR18][R82.64] ;  /* 0x00000012525fa981 */ /* 0x0000e8000c1e1100 */
[----:B--2---:R-:W2:Y:S01]  /*1d6c0*/  LDL.LU R83, [R1+0x35c] ;  /* 0x00035c0001537983 */ /* 0x004ea20000300800 */
[----:B-1----:R-:W-:-:S02]  /*1d6d0*/  LOP3.LUT R30, R30, 0x7f, RZ, 0xc0, !PT ;  /* 0x0000007f1e1e7812 */ /* 0x002fc400078ec0ff */
[----:B------:R-:W-:Y:S02]  /*1d6e0*/  IADD3 R28, P3, PT, R36, R28, RZ ;  /* 0x0000001c241c7210 */ /* 0x000fe40007f7e0ff */
[----:B------:R-:W-:-:S03]  /*1d6f0*/  LOP3.LUT R30, R30, 0x30, RZ, 0x3c, !PT ;  /* 0x000000301e1e7812 */ /* 0x000fc600078e3cff */
[----:B0-----:R-:W-:Y:S02]  /*1d700*/  @!P2 IMAD.MOV.U32 R82, RZ, RZ, R28 ;  /* 0x000000ffff52a224 */ /* 0x001fe400078e001c */
[----:B------:R0:W-:Y:S04]  /*1d710*/  STS.U8 [R30+UR9+0x8180], R94 ;  /* 0x0081805e1e007988 */ /* 0x0001e80008000009 */
[----:B------:R1:W-:Y:S01]  /*1d720*/  STL [R1+0x360], R28 ;  /* 0x0003601c01007387 */ /* 0x0003e20000100800 */
[----:B0-----:R-:W-:Y:S01]  /*1d730*/  PRMT R94, RZ, 0x7610, R94 ;  /* 0x00007610ff5e7816 */ /* 0x001fe2000000005e */
[----:B--2---:R-:W-:-:S05]  /*1d740*/  IMAD.X R83, R38, 0x1, R83, P3 ;  /* 0x0000000126537824 */ /* 0x004fca00018e0653 */
[----:B------:R0:W-:Y:S04]  /*1d750*/  STL [R1+0x35c], R83 ;  /* 0x00035c5301007387 */ /* 0x0001e80000100800 */
[----:B-1----:R-:W2:Y:S04]  /*1d760*/  LDL.LU R28, [R1+0x420] ;  /* 0x00042000011c7983 */ /* 0x002ea80000300800 */
[----:B------:R1:W2:Y:S04]  /*1d770*/  @!P2 LDG.E.U8 R94, desc[UR18][R82.64] ;  /* 0x00000012525ea981 */ /* 0x0002a8000c1e1100 */
[----:B0-----:R-:W2:Y:S01]  /*1d780*/  LDL.LU R83, [R1+0x39c] ;  /* 0x00039c0001537983 */ /* 0x001ea20000300800 */
[----:B---3--:R-:W-:-:S03]  /*1d790*/  IADD3 R29, P3, PT, R36, R29, RZ ;  /* 0x0000001d241d7210 */ /* 0x008fc60007f7e0ff */
[----:B------:R0:W-:Y:S02]  /*1d7a0*/  STS.U8 [R30+UR9+0x8580], R93 ;  /* 0x0085805d1e007988 */ /* 0x0001e40008000009 */
[----:B-1----:R-:W-:Y:S02]  /*1d7b0*/  @!P2 IMAD.MOV.U32 R82, RZ, RZ, R29 ;  /* 0x000000ffff52a224 */ /* 0x002fe400078e001d */
[----:B------:R1:W-:Y:S01]  /*1d7c0*/  STL [R1+0x3a0], R29 ;  /* 0x0003a01d01007387 */ /* 0x0003e20000100800 */
[----:B0-----:R-:W-:Y:S01]  /*1d7d0*/  PRMT R93, RZ, 0x7610, R93 ;  /* 0x00007610ff5d7816 */ /* 0x001fe2000000005d */
[----:B--2---:R-:W-:-:S05]  /*1d7e0*/  IMAD.X R83, R38, 0x1, R83, P3 ;  /* 0x0000000126537824 */ /* 0x004fca00018e0653 */
[----:B------:R0:W-:Y:S04]  /*1d7f0*/  STL [R1+0x39c], R83 ;  /* 0x00039c5301007387 */ /* 0x0001e80000100800 */
[----:B-1----:R-:W2:Y:S04]  /*1d800*/  LDL.LU R29, [R1+0x460] ;  /* 0x00046000011d7983 */ /* 0x002ea80000300800 */
[----:B------:R1:W3:Y:S04]  /*1d810*/  @!P2 LDG.E.U8 R93, desc[UR18][R82.64] ;  /* 0x00000012525da981 */ /* 0x0002e8000c1e1100 */
[----:B0-----:R-:W2:Y:S01]  /*1d820*/  LDL.LU R83, [R1+0x3dc] ;  /* 0x0003dc0001537983 */ /* 0x001ea20000300800 */
[----:B------:R-:W-:-:S02]  /*1d830*/  IADD3 R16, P3, PT, R36, R16, RZ ;  /* 0x0000001024107210 */ /* 0x000fc40007f7e0ff */
[----:B------:R-:W-:-:S03]  /*1d840*/  PRMT R109, RZ, 0x7610, R109 ;  /* 0x00007610ff6d7816 */ /* 0x000fc6000000006d */
[----:B-1----:R-:W-:Y:S01]  /*1d850*/  @!P2 IMAD.MOV.U32 R82, RZ, RZ, R16 ;  /* 0x000000ffff52a224 */ /* 0x002fe200078e0010 */
[----:B------:R0:W-:Y:S01]  /*1d860*/  STL [R1+0x3e0], R16 ;  /* 0x0003e01001007387 */ /* 0x0001e20000100800 */
        /* <DEDUP_REMOVED lines=26> */
[----:B------:R1:W-:Y:S04]  /*1da10*/  STS.U8 [R30+UR9+0x9580], R147 ;  /* 0x009580931e007988 */ /* 0x0003e80008000009 */
[----:B------:R3:W-:Y:S01]  /*1da20*/  STS.U8 [R30+UR9+0x9980], R149 ;  /* 0x009980951e007988 */ /* 0x0007e20008000009 */
[----:B-1----:R-:W-:-:S02]  /*1da30*/  PRMT R147, RZ, 0x7610, R147 ;  /* 0x00007610ff937816 */ /* 0x002fc40000000093 */
[----:B---3--:R-:W-:Y:S02]  /*1da40*/  PRMT R149, RZ, 0x7610, R149 ;  /* 0x00007610ff957816 */ /* 0x008fe40000000095 */
[----:B0-----:R-:W-:-:S05]  /*1da50*/  IADD3 R83, P3, PT, R36, R83, RZ ;  /* 0x0000005324537210 */ /* 0x001fca0007f7e0ff */
[----:B--2---:R-:W-:Y:S01]  /*1da60*/  IMAD.X R82, R38, 0x1, R82, P3 ;  /* 0x0000000126527824 */ /* 0x004fe200018e0652 */
[----:B------:R0:W-:Y:S01]  /*1da70*/  STL [R1+0x4a0], R83 ;  /* 0x0004a05301007387 */ /* 0x0001e20000100800 */
[----:B------:R-:W-:-:S03]  /*1da80*/  IADD3 R16, P3, PT, R36, R16, RZ ;  /* 0x0000001024107210 */ /* 0x000fc60007f7e0ff */
[----:B------:R1:W-:Y:S01]  /*1da90*/  STL [R1+0x49c], R82 ;  /* 0x00049c5201007387 */ /* 0x0003e20000100800 */
[----:B0-----:R-:W-:-:S04]  /*1daa0*/  @!P2 LOP3.LUT R83, R83, R82, RZ, 0x3c, !PT ;  /* 0x000000525353a212 */ /* 0x001fc800078e3cff */
[----:B-1----:R-:W-:Y:S01]  /*1dab0*/  @!P2 LOP3.LUT R82, R83, R82, RZ, 0x3c, !PT ;  /* 0x000000525352a212 */ /* 0x002fe200078e3cff */
[----:B------:R-:W-:-:S03]  /*1dac0*/  IMAD.X R28, R38, 0x1, R28, P3 ;  /* 0x00000001261c7824 */ /* 0x000fc600018e061c */
[----:B------:R-:W-:Y:S01]  /*1dad0*/  @!P2 LOP3.LUT R83, R83, R82, RZ, 0x3c, !PT ;  /* 0x000000525353a212 */ /* 0x000fe200078e3cff */
[----:B------:R0:W-:Y:S04]  /*1dae0*/  STL [R1+0x4e0], R16 ;  /* 0x0004e01001007387 */ /* 0x0001e80000100800 */
[----:B------:R1:W2:Y:S04]  /*1daf0*/  @!P2 LDG.E.U8 R147, desc[UR18][R82.64] ;  /* 0x000000125293a981 */ /* 0x0002a8000c1e1100 */
[----:B------:R3:W-:Y:S01]  /*1db00*/  STL [R1+0x4dc], R28 ;  /* 0x0004dc1c01007387 */ /* 0x0007e20000100800 */
[----:B-1----:R-:W-:-:S02]  /*1db10*/  @!P2 IMAD.MOV.U32 R82, RZ, RZ, R16 ;  /* 0x000000ffff52a224 */ /* 0x002fc400078e0010 */
[----:B------:R-:W-:Y:S01]  /*1db20*/  @!P2 IMAD.MOV.U32 R83, RZ, RZ, R28 ;  /* 0x000000ffff53a224 */ /* 0x000fe200078e001c */
[----:B0-----:R-:W2:Y:S04]  /*1db30*/  LDL.LU R16, [R1+0x188] ;  /* 0x0001880001107983 */ /* 0x001ea80000300800 */
[----:B---3--:R-:W3:Y:S04]  /*1db40*/  LDL.LU R28, [R1+0x1c8] ;  /* 0x0001c800011c7983 */ /* 0x008ee80000300800 */
        /* <DEDUP_REMOVED lines=27> */
[----:B------:R-:W-:Y:S01]  /*1dd00*/  STL [R1+0x188], R16 ;  /* 0x0001881001007387 */ /* 0x000fe20000100800 */
[----:B-1----:R-:W-:-:S03]  /*1dd10*/  PRMT R144, RZ, 0x7610, R144 ;  /* 0x00007610ff907816 */ /* 0x002fc60000000090 */
[----:B------:R0:W-:Y:S02]  /*1dd20*/  STS.U8 [R30+UR9+0xa980], R137 ;  /* 0x00a980891e007988 */ /* 0x0001e40008000009 */
[----:B0-----:R-:W-:Y:S01]  /*1dd30*/  PRMT R137, RZ, 0x7610, R137 ;  /* 0x00007610ff897816 */ /* 0x001fe20000000089 */
[----:B--2---:R-:W-:Y:S01]  /*1dd40*/  IMAD.X R83, R38, 0x1, R83, P3 ;  /* 0x0000000126537824 */ /* 0x004fe200018e0653 */
[----:B---3--:R-:W-:-:S04]  /*1dd50*/  IADD3 R28, P3, PT, R36, R28, RZ ;  /* 0x0000001c241c7210 */ /* 0x008fc80007f7e0ff */
[----:B------:R0:W2:Y:S01]  /*1dd60*/  @!P2 LDG.E.U8 R144, desc[UR18][R82.64] ;  /* 0x000000125290a981 */ /* 0x0000a2000c1e1100 */
[----:B------:R-:W-:-:S03]  /*1dd70*/  IMAD.X R29, R38, 0x1, R29, P3 ;  /* 0x00000001261d7824 */ /* 0x000fc600018e061d */
[----:B------:R1:W-:Y:S04]  /*1dd80*/  STL [R1+0x184], R83 ;  /* 0x0001845301007387 */ /* 0x0003e80000100800 */
[----:B------:R-:W3:Y:S01]  /*1dd90*/  LDL.LU R16, [R1+0x90] ;  /* 0x0000900001107983 */ /* 0x000ee20000300800 */
[----:B0-----:R-:W-:-:S03]  /*1dda0*/  @!P2 IMAD.MOV.U32 R82, RZ, RZ, R28 ;  /* 0x000000ffff52a224 */ /* 0x001fc600078e001c */
[----:B------:R-:W-:Y:S01]  /*1ddb0*/  STL [R1+0x1c8], R28 ;  /* 0x0001c81c01007387 */ /* 0x000fe20000100800 */
[----:B-1----:R-:W-:-:S03]  /*1ddc0*/  @!P2 IMAD.MOV.U32 R83, RZ, RZ, R29 ;  /* 0x000000ffff53a224 */ /* 0x002fc600078e001d */
[----:B------:R0:W-:Y:S04]  /*1ddd0*/  STL [R1+0x1c4], R29 ;  /* 0x0001c41d01007387 */ /* 0x0001e80000100800 */
[----:B------:R1:W2:Y:S04]  /*1dde0*/  @!P2 LDG.E.U8 R137, desc[UR18][R82.64] ;  /* 0x000000125289a981 */ /* 0x0002a8000c1e1100 */
[----:B0-----:R-:W2:Y:S04]  /*1ddf0*/  LDL.LU R29, [R1+0x40] ;  /* 0x00004000011d7983 */ /* 0x001ea80000300800 */
[----:B------:R-:W2:Y:S04]  /*1de00*/  LDL.LU R28, [R1+0x28] ;  /* 0x00002800011c7983 */ /* 0x000ea80000300800 */
[----:B------:R-:W2:Y:S04]  /*1de10*/  LDL.LU R82, [R1+0x204] ;  /* 0x0002040001527983 */ /* 0x000ea80000300800 */
[----:B------:R-:W1:Y:S04]  /*1de20*/  LDL.LU R83, [R1+0x208] ;  /* 0x0002080001537983 */ /* 0x000e680000300800 */
        /* <DEDUP_REMOVED lines=36> */
[----:B------:R1:W-:Y:S04]  /*1e070*/  STS.U8 [R30+UR9+0x9180], R31 ;  /* 0x0091801f1e007988 */ /* 0x0003e80008000009 */
[----:B------:R-:W-:Y:S04]  /*1e080*/  STS.U8 [R30+UR9+0xb980], R84 ;  /* 0x00b980541e007988 */ /* 0x000fe80008000009 */
[----:B------:R0:W-:Y:S01]  /*1e090*/  STS.U8 [R30+UR9+0xbd80], R39 ;  /* 0x00bd80271e007988 */ /* 0x0001e20008000009 */
[----:B-1----:R-:W1:Y:S01]  /*1e0a0*/  S2R R31, SR_TID.X ;  /* 0x00000000001f7919 */ /* 0x002e620000002100 */
[----:B0-----:R-:W-:-:S05]  /*1e0b0*/  IADD3 R83, P3, PT, R36, R83, RZ ;  /* 0x0000005324537210 */ /* 0x001fca0007f7e0ff */
[----:B--2---:R-:W-:Y:S01]  /*1e0c0*/  IMAD.X R82, R38, 0x1, R82, P3 ;  /* 0x0000000126527824 */ /* 0x004fe200018e0652 */
[----:B------:R-:W-:Y:S04]  /*1e0d0*/  STL [R1+0x2e8], R83 ;  /* 0x0002e85301007387 */ /* 0x000fe80000100800 */
[----:B------:R-:W-:Y:S04]  /*1e0e0*/  STL [R1+0x2e4], R82 ;  /* 0x0002e45201007387 */ /* 0x000fe80000100800 */
[----:B------:R-:W2:Y:S01]  /*1e0f0*/  LDL.LU R30, [R1+0x50] ;  /* 0x00005000011e7983 */ /* 0x000ea20000300800 */
[----:B-1----:R-:W-:-:S04]  /*1e100*/  LOP3.LUT R31, R31, 0x7f, RZ, 0xc0, !PT ;  /* 0x0000007f1f1f7812 */ /* 0x002fc800078ec0ff */
[----:B------:R-:W-:-:S05]  /*1e110*/  LOP3.LUT R31, R31, 0x40, RZ, 0x3c, !PT ;  /* 0x000000401f1f7812 */ /* 0x000fca00078e3cff */
[----:B---3--:R0:W-:Y:S04]  /*1e120*/  STS.U8 [R31+UR9+0x8200], R16 ;  /* 0x008200101f007988 */ /* 0x0081e80008000009 */
[----:B------:R1:W-:Y:S04]  /*1e130*/  STS.U8 [R31+UR9+0x8600], R17 ;  /* 0x008600111f007988 */ /* 0x0003e80008000009 */
[----:B------:R3:W-:Y:S04]  /*1e140*/  STS.U8 [R31+UR9+0x8a00], R12 ;  /* 0x008a000c1f007988 */ /* 0x0007e80008000009 */
[----:B0-----:R-:W5:Y:S04]  /*1e150*/  LDL.LU R16, [R1+0xa34] ;  /* 0x000a340001107983 */ /* 0x001f680000300800 */
[----:B-1----:R-:W5:Y:S04]  /*1e160*/  LDL.LU R17, [R1+0xa30] ;  /* 0x000a300001117983 */ /* 0x002f680000300800 */
[----:B------:R0:W-:Y:S04]  /*1e170*/  STS.U8 [R31+UR9+0x9e00], R32 ;  /* 0x009e00201f007988 */ /* 0x0001e80008000009 */
[----:B---3--:R-:W5:Y:S04]  /*1e180*/  LDL.LU R12, [R1+0xa2c] ;  /* 0x000a2c00010c7983 */ /* 0x008f680000300800 */
[----:B------:R1:W-:Y:S01]  /*1e190*/  STS.U8 [R31+UR9+0x8e00], R13 ;  /* 0x008e000d1f007988 */ /* 0x0003e20008000009 */
[----:B0-----:R-:W0:Y:S03]  /*1e1a0*/  S2R R32, SR_TID.X ;  /* 0x0000000000207919 */ /* 0x001e260000002100 */
[----:B------:R3:W-:Y:S04]  /*1e1b0*/  STS.U8 [R31+UR9+0xa200], R162 ;  /* 0x00a200a21f007988 */ /* 0x0007e80008000009 */
[----:B-1----:R-:W5:Y:S04]  /*1e1c0*/  LDL.LU R13, [R1+0xa28] ;  /* 0x000a2800010d7983 */ /* 0x002f680000300800 */
[----:B------:R1:W-:Y:S04]  /*1e1d0*/  STS.U8 [R31+UR9+0xa600], R155 ;  /* 0x00a6009b1f007988 */ /* 0x0003e80008000009 */
[----:B---3--:R-:W3:Y:S04]  /*1e1e0*/  LDL.LU R162, [R1+0x88] ;  /* 0x0000880001a27983 */ /* 0x008ee80000300800 */
[----:B-1----:R-:W3:Y:S01]  /*1e1f0*/  LDL.LU R155, [R1+0x8c] ;  /* 0x00008c00019b7983 */ /* 0x002ee20000300800 */
[----:B0-----:R-:W-:-:S04]  /*1e200*/  LOP3.LUT R32, R32, 0x7f, RZ, 0xc0, !PT ;  /* 0x0000007f20207812 */ /* 0x001fc800078ec0ff */
[----:B------:R-:W-:Y:S01]  /*1e210*/  LOP3.LUT R32, R32, 0x50, RZ, 0x3c, !PT ;  /* 0x0000005020207812 */ /* 0x000fe200078e3cff */
[----:B------:R-:W-:Y:S04]  /*1e220*/  STS.U8 [R31+UR9+0x9600], R29 ;  /* 0x0096001d1f007988 */ /* 0x000fe80008000009 */
[----:B------:R-:W-:Y:S04]  /*1e230*/  STS.U8 [R31+UR9+0x9a00], R28 ;  /* 0x009a001c1f007988 */ /* 0x000fe80008000009 */
[----:B----4-:R-:W-:Y:S04]  /*1e240*/  STS.U8 [R31+UR9+0xaa00], R143 ;  /* 0x00aa008f1f007988 */ /* 0x010fe80008000009 */
[----:B------:R-:W-:Y:S04]  /*1e250*/  STS.U8 [R31+UR9+0xae00], R134 ;  /* 0x00ae00861f007988 */ /* 0x000fe80008000009 */
[----:B------:R-:W-:Y:S04]  /*1e260*/  STS.U8 [R31+UR9+0xb200], R127 ;  /* 0x00b2007f1f007988 */ /* 0x000fe80008000009 */
[----:B------:R-:W-:Y:S04]  /*1e270*/  STS.U8 [R31+UR9+0xb600], R117 ;  /* 0x00b600751f007988 */ /* 0x000fe80008000009 */
[----:B------:R-:W-:Y:S04]  /*1e280*/  STS.U8 [R31+UR9+0xba00], R81 ;  /* 0x00ba00511f007988 */ /* 0x000fe80008000009 */
[----:B------:R-:W-:Y:S04]  /*1e290*/  STS.U8 [R31+UR9+0xbe00], R80 ;  /* 0x00be00501f007988 */ /* 0x000fe80008000009 */
[----:B--2---:R-:W-:Y:S04]  /*1e2a0*/  STS.U8 [R31+UR9+0x9200], R30 ;  /* 0x0092001e1f007988 */ /* 0x004fe80008000009 */
[----:B------:R0:W-:Y:S04]  /*1e2b0*/  STS.U8 [R32+UR9+0x8680], R6 ;  /* 0x0086800620007988 */ /* 0x0001e80008000009 */
[----:B------:R1:W-:Y:S04]  /*1e2c0*/  STS.U8 [R32+UR9+0x8a80], R7 ;  /* 0x008a800720007988 */ /* 0x0003e80008000009 */
[----:B------:R2:W-:Y:S04]  /*1e2d0*/  STS.U8 [R32+UR9+0x8e80], R4 ;  /* 0x008e800420007988 */ /* 0x0005e80008000009 */
[----:B0-----:R-:W5:Y:S04]  /*1e2e0*/  LDL.LU R6, [R1+0xa24] ;  /* 0x000a240001067983 */ /* 0x001f680000300800 */
[----:B-1----:R-:W5:Y:S04]  /*1e2f0*/  LDL.LU R7, [R1+0xa20] ;  /* 0x000a200001077983 */ /* 0x002f680000300800 */
[----:B--2---:R-:W5:Y:S04]  /*1e300*/  LDL.LU R4, [R1+0xa1c] ;  /* 0x000a1c0001047983 */ /* 0x004f680000300800 */
[----:B------:R0:W-:Y:S04]  /*1e310*/  STS.U8 [R32+UR9+0x9280], R5 ;  /* 0x0092800520007988 */ /* 0x0001e80008000009 */
[----:B------:R1:W-:Y:S04]  /*1e320*/  STS.U8 [R32+UR9+0x9680], R19 ;  /* 0x0096801320007988 */ /* 0x0003e80008000009 */
[----:B0-----:R-:W5:Y:S04]  /*1e330*/  LDL.LU R5, [R1+0xa18] ;  /* 0x000a180001057983 */ /* 0x001f680000300800 */
[----:B-1----:R-:W2:Y:S04]  /*1e340*/  LDL.LU R19, [R1+0xa14] ;  /* 0x000a140001137983 */ /* 0x002ea80000300800 */
[----:B------:R0:W-:Y:S02]  /*1e350*/  STS.U8 [R32+UR9+0x9e80], R33 ;  /* 0x009e802120007988 */ /* 0x0001e40008000009 */
[----:B0-----:R-:W0:Y:S02]  /*1e360*/  S2R R33, SR_TID.X ;  /* 0x0000000000217919 */ /* 0x001e240000002100 */
[----:B------:R1:W-:Y:S04]  /*1e370*/  STS.U8 [R32+UR9+0x9a80], R26 ;  /* 0x009a801a20007988 */ /* 0x0003e80008000009 */
[----:B---3--:R-:W-:Y:S04]  /*1e380*/  STS.U8 [R32+UR9+0x8280], R155 ;  /* 0x0082809b20007988 */ /* 0x008fe80008000009 */
[----:B------:R-:W-:Y:S04]  /*1e390*/  STS.U8 [R32+UR9+0xa280], R161 ;  /* 0x00a280a120007988 */ /* 0x000fe80008000009 */
[----:B------:R-:W-:Y:S04]  /*1e3a0*/  STS.U8 [R32+UR9+0xa680], R154 ;  /* 0x00a6809a20007988 */ /* 0x000fe80008000009 */
[----:B------:R-:W-:Y:S04]  /*1e3b0*/  STS.U8 [R32+UR9+0xaa80], R141 ;  /* 0x00aa808d20007988 */ /* 0x000fe80008000009 */
[----:B------:R-:W-:Y:S04]  /*1e3c0*/  STS.U8 [R32+UR9+0xae80], R133 ;  /* 0x00ae808520007988 */ /* 0x000fe80008000009 */
[----:B------:R-:W-:Y:S01]  /*1e3d0*/  STS.U8 [R32+UR9+0xb280], R124 ;  /* 0x00b2807c20007988 */ /* 0x000fe20008000009 */
[----:B0-----:R-:W-:-:S03]  /*1e3e0*/  LOP3.LUT R33, R33, 0x7f, RZ, 0xc0, !PT ;  /* 0x0000007f21217812 */ /* 0x001fc600078ec0ff */
[----:B------:R-:W-:Y:S01]  /*1e3f0*/  STS.U8 [R32+UR9+0xb680], R115 ;  /* 0x00b6807320007988 */ /* 0x000fe20008000009 */
[----:B------:R-:W-:-:S03]  /*1e400*/  LOP3.LUT R33, R33, 0x60, RZ, 0x3c, !PT ;  /* 0x0000006021217812 */ /* 0x000fc600078e3cff */
[----:B------:R-:W-:Y:S04]  /*1e410*/  STS.U8 [R32+UR9+0xba80], R79 ;  /* 0x00ba804f20007988 */ /* 0x000fe80008000009 */
[----:B------:R-:W-:Y:S04]  /*1e420*/  STS.U8 [R32+UR9+0xbe80], R78 ;  /* 0x00be804e20007988 */ /* 0x000fe80008000009 */
[----:B------:R0:W-:Y:S04]  /*1e430*/  STS.U8 [R33+UR9+0x9f00], R34 ;  /* 0x009f002221007988 */ /* 0x0001e80008000009 */
[----:B------:R3:W-:Y:S04]  /*1e440*/  STS.U8 [R33+UR9+0x8300], R162 ;  /* 0x008300a221007988 */ /* 0x0007e80008000009 */
[----:B-1----:R-:W5:Y:S01]  /*1e450*/  LDL.LU R26, [R1+0xa10] ;  /* 0x000a1000011a7983 */ /* 0x002f620000300800 */
[----:B0-----:R-:W0:Y:S01]  /*1e460*/  S2R R34, SR_TID.X ;  /* 0x0000000000227919 */ /* 0x001e220000002100 */
[----:B---3--:R-:W1:Y:S02]  /*1e470*/  S2R R162, SR_TID.X ;  /* 0x0000000000a27919 */ /* 0x008e640000002100 */
[----:B------:R3:W-:Y:S04]  /*1e480*/  STS.U8 [R33+UR9+0x8700], R27 ;  /* 0x0087001b21007988 */ /* 0x0007e80008000009 */
[----:B------:R4:W-:Y:S04]  /*1e490*/  STS.U8 [R33+UR9+0x8b00], R24 ;  /* 0x008b001821007988 */ /* 0x0009e80008000009 */
[----:B------:R4:W-:Y:S04]  /*1e4a0*/  STS.U8 [R33+UR9+0x8f00], R25 ;  /* 0x008f001921007988 */ /* 0x0009e80008000009 */
[----:B---3--:R-:W5:Y:S04]  /*1e4b0*/  LDL.LU R27, [R1+0xa0c] ;  /* 0x000a0c00011b7983 */ /* 0x008f680000300800 */
[----:B----4-:R-:W5:Y:S04]  /*1e4c0*/  LDL.LU R24, [R1+0xa08] ;  /* 0x000a080001187983 */ /* 0x010f680000300800 */
[----:B------:R-:W5:Y:S01]  /*1e4d0*/  LDL.LU R25, [R1+0xa04] ;  /* 0x000a040001197983 */ /* 0x000f620000300800 */
[----:B0-----:R-:W-:-:S04]  /*1e4e0*/  LOP3.LUT R34, R34, 0x7f, RZ, 0xc0, !PT ;  /* 0x0000007f22227812 */ /* 0x001fc800078ec0ff */
[----:B------:R-:W-:Y:S02]  /*1e4f0*/  LOP3.LUT R34, R34, 0x70, RZ, 0x3c, !PT ;  /* 0x0000007022227812 */ /* 0x000fe400078e3cff */
[----:B-1----:R-:W-:Y:S01]  /*1e500*/  LOP3.LUT R162, R162, 0x7f, RZ, 0xc0, !PT ;  /* 0x0000007fa2a27812 */ /* 0x002fe200078ec0ff */
[----:B------:R0:W-:Y:S04]  /*1e510*/  STS.U8 [R33+UR9+0x9300], R22 ;  /* 0x0093001621007988 */ /* 0x0001e80008000009 */
[----:B------:R1:W-:Y:S04]  /*1e520*/  STS.U8 [R33+UR9+0x9700], R23 ;  /* 0x0097001721007988 */ /* 0x0003e80008000009 */
[----:B------:R3:W-:Y:S04]  /*1e530*/  STS.U8 [R33+UR9+0x9b00], R18 ;  /* 0x009b001221007988 */ /* 0x0007e80008000009 */
        /* <DEDUP_REMOVED lines=8> */
[----:B0-----:R-:W5:Y:S04]  /*1e5c0*/  LDL.LU R22, [R1+0xa00] ;  /* 0x000a000001167983 */ /* 0x001f680000300800 */
        /* <DEDUP_REMOVED lines=15> */
[----:B-1----:R-:W5:Y:S04]  /*1e6c0*/  LDL.LU R23, [R1+0x9fc] ;  /* 0x0009fc0001177983 */ /* 0x002f680000300800 */
[----:B---3--:R-:W5:Y:S04]  /*1e6d0*/  LDL.LU R18, [R1+0x9f8] ;  /* 0x0009f80001127983 */ /* 0x008f680000300800 */
[----:B--2---:R0:W-:Y:S04]  /*1e6e0*/  STS.U8 [R34+UR9+0x8380], R19 ;  /* 0x0083801322007988 */ /* 0x0041e80008000009 */
[----:B------:R-:W-:Y:S04]  /*1e6f0*/  STS.U8 [R162+UR9+0xc000], R73 ;  /* 0x00c00049a2007988 */ /* 0x000fe80008000009 */
[----:B------:R-:W-:Y:S04]  /*1e700*/  STS.U8 [R162+UR9+0xc400], R72 ;  /* 0x00c40048a2007988 */ /* 0x000fe80008000009 */
[----:B0-----:R-:W5:Y:S04]  /*1e710*/  LDL.LU R19, [R1+0x9f4] ;  /* 0x0009f40001137983 */ /* 0x001f680000300800 */
[----:B------:R-:W-:Y:S04]  /*1e720*/  STS.U8 [R162+UR9+0xc800], R71 ;  /* 0x00c80047a2007988 */ /* 0x000fe80008000009 */
[----:B------:R-:W5:Y:S04]  /*1e730*/  LDL.LU R14, [R1+0x9f0] ;  /* 0x0009f000010e7983 */ /* 0x000f680000300800 */
        /* <DEDUP_REMOVED lines=13> */
[----:B------:R-:W-:Y:S04]  /*1e810*/  STS.U8 [R162+UR9+0xe800], R63 ;  /* 0x00e8003fa2007988 */ /* 0x000fe80008000009 */
[----:B------:R-:W2:Y:S04]  /*1e820*/  LDL.LU R134, [R1+0x14c] ;  /* 0x00014c0001867983 */ /* 0x000ea80000300800 */
[----:B------:R-:W-:Y:S04]  /*1e830*/  STS.U8 [R162+UR9+0xec00], R62 ;  /* 0x00ec003ea2007988 */ /* 0x000fe80008000009 */
[----:B------:R-:W3:Y:S04]  /*1e840*/  LDL.LU R133, [R1+0x150] ;  /* 0x0001500001857983 */ /* 0x000ee80000300800 */
[----:B------:R-:W-:Y:S04]  /*1e850*/  STS.U8 [R162+UR9+0xf000], R61 ;  /* 0x00f0003da2007988 */ /* 0x000fe80008000009 */
[----:B------:R-:W4:Y:S04]  /*1e860*/  LDL.LU R131, [R1+0x154] ;  /* 0x0001540001837983 */ /* 0x000f280000300800 */
[----:B------:R-:W-:Y:S04]  /*1e870*/  STS.U8 [R162+UR9+0xf400], R60 ;  /* 0x00f4003ca2007988 */ /* 0x000fe80008000009 */
[----:B------:R-:W4:Y:S04]  /*1e880*/  LDL.LU R128, [R1+0x158] ;  /* 0x0001580001807983 */ /* 0x000f280000300800 */
[----:B------:R0:W-:Y:S04]  /*1e890*/  STS.U8 [R162+UR9+0xf800], R59 ;  /* 0x00f8003ba2007988 */ /* 0x0001e80008000009 */
[----:B------:R-:W4:Y:S04]  /*1e8a0*/  LDL.LU R127, [R1+0x15c] ;  /* 0x00015c00017f7983 */ /* 0x000f280000300800 */
[----:B0-----:R-:W4:Y:S01]  /*1e8b0*/  LDL.LU R59, [R1+0x160] ;  /* 0x00016000013b7983 */ /* 0x001f220000300800 */
[----:B------:R-:W0:Y:S01]  /*1e8c0*/  S2R R28, SR_TID.X ;  /* 0x00000000001c7919 */ /* 0x000e220000002100 */
[----:B------:R-:W1:Y:S01]  /*1e8d0*/  S2R R29, SR_TID.X ;  /* 0x00000000001d7919 */ /* 0x000e620000002100 */
[----:B------:R-:W1:Y:S01]  /*1e8e0*/  S2R R30, SR_TID.X ;  /* 0x00000000001e7919 */ /* 0x000e620000002100 */
        /* <DEDUP_REMOVED lines=8> */
[----:B------:R-:W-:Y:S02]  /*1e970*/  LOP3.LUT R28, R28, 0x10, RZ, 0x3c, !PT ;  /* 0x000000101c1c7812 */ /* 0x000fe400078e3cff */
[----:B-1----:R-:W-:Y:S01]  /*1e980*/  LOP3.LUT R29, R29, 0x7f, RZ, 0xc0, !PT ;  /* 0x0000007f1d1d7812 */ /* 0x002fe200078ec0ff */
[----:B------:R-:W-:Y:S01]  /*1e990*/  STS.U8 [R162+UR9+0xfc00], R58 ;  /* 0x00fc003aa2007988 */ /* 0x000fe20008000009 */
[----:B------:R-:W-:Y:S02]  /*1e9a0*/  LOP3.LUT R30, R30, 0x7f, RZ, 0xc0, !PT ;  /* 0x0000007f1e1e7812 */ /* 0x000fe400078ec0ff */
[----:B------:R-:W-:Y:S01]  /*1e9b0*/  LOP3.LUT R29, R29, 0x20, RZ, 0x3c, !PT ;  /* 0x000000201d1d7812 */ /* 0x000fe200078e3cff */
[----:B------:R0:W-:Y:S01]  /*1e9c0*/  STS.U8 [R28+UR9+0xe480], R48 ;  /* 0x00e480301c007988 */ /* 0x0001e20008000009 */
[----:B------:R-:W-:-:S03]  /*1e9d0*/  LOP3.LUT R30, R30, 0x30, RZ, 0x3c, !PT ;  /* 0x000000301e1e7812 */ /* 0x000fc600078e3cff */
        /* <DEDUP_REMOVED lines=31> */
[----:B------:R0:W-:Y:S01]  /*1ebd0*/  STS.U8 [R30+UR9+0xc980], R100 ;  /* 0x00c980641e007988 */ /* 0x0001e20008000009 */
[----:B---3--:R-:W-:-:S05]  /*1ebe0*/  IADD3 R133, P5, PT, R36, R133, RZ ;  /* 0x0000008524857210 */ /* 0x008fca0007fbe0ff */
[----:B--2---:R-:W-:Y:S01]  /*1ebf0*/  IMAD.X R134, R38, 0x1, R134, P5 ;  /* 0x0000000126867824 */ /* 0x004fe200028e0686 */
[----:B------:R-:W-:Y:S01]  /*1ec00*/  STL [R1+0x150], R133 ;  /* 0x0001508501007387 */ /* 0x000fe20000100800 */
[----:B----4-:R-:W-:-:S05]  /*1ec10*/  IADD3 R128, P4, PT, R36, R128, RZ ;  /* 0x0000008024807210 */ /* 0x010fca0007f9e0ff */
[----:B------:R-:W-:Y:S01]  /*1ec20*/  IMAD.X R131, R38, 0x1, R131, P4 ;  /* 0x0000000126837824 */ /* 0x000fe200020e0683 */
[----:B------:R-:W-:-:S05]  /*1ec30*/  IADD3 R59, P3, PT, R36, R59, RZ ;  /* 0x0000003b243b7210 */ /* 0x000fca0007f7e0ff */
[----:B------:R2:W-:Y:S01]  /*1ec40*/  STL [R1+0x160], R59 ;  /* 0x0001603b01007387 */ /* 0x0005e20000100800 */
[----:B------:R-:W-:-:S03]  /*1ec50*/  IMAD.X R127, R38, 0x1, R127, P3 ;  /* 0x00000001267f7824 */ /* 0x000fc600018e067f */
[----:B------:R-:W-:Y:S04]  /*1ec60*/  STL [R1+0x158], R128 ;  /* 0x0001588001007387 */ /* 0x000fe80000100800 */
[----:B------:R-:W-:Y:S04]  /*1ec70*/  STL [R1+0x14c], R134 ;  /* 0x00014c8601007387 */ /* 0x000fe80000100800 */
[----:B------:R-:W-:Y:S04]  /*1ec80*/  STL [R1+0x154], R131 ;  /* 0x0001548301007387 */ /* 0x000fe80000100800 */
[----:B0-----:R-:W3:Y:S04]  /*1ec90*/  LDL.LU R48, [R1+0x1d0] ;  /* 0x0001d00001307983 */ /* 0x001ee80000300800 */
[----:B------:R-:W4:Y:S04]  /*1eca0*/  LDL.LU R58, [R1+0x1d8] ;  /* 0x0001d800013a7983 */ /* 0x000f280000300800 */
[----:B------:R-:W-:Y:S04]  /*1ecb0*/  STL [R1+0x15c], R127 ;  /* 0x00015c7f01007387 */ /* 0x000fe80000100800 */
[----:B-1----:R-:W4:Y:S04]  /*1ecc0*/  LDL.LU R49, [R1+0x1cc] ;  /* 0x0001cc0001317983 */ /* 0x002f280000300800 */
[----:B------:R-:W4:Y:S04]  /*1ecd0*/  LDL.LU R100, [R1+0x1d4] ;  /* 0x0001d40001647983 */ /* 0x000f280000300800 */
[----:B------:R-:W4:Y:S01]  /*1ece0*/  LDL.LU R55, [R1+0x1dc] ;  /* 0x0001dc0001377983 */ /* 0x000f220000300800 */
[----:B------:R-:W-:Y:S01]  /*1ecf0*/  PRMT R39, RZ, 0x7610, R39 ;  /* 0x00007610ff277816 */ /* 0x000fe20000000027 */
[----:B------:R-:W-:-:S02]  /*1ed00*/  @!P2 IMAD.MOV.U32 R42, RZ, RZ, R133 ;  /* 0x000000ffff2aa224 */ /* 0x000fc400078e0085 */
[----:B------:R-:W-:Y:S01]  /*1ed10*/  @!P2 IMAD.MOV.U32 R43, RZ, RZ, R134 ;  /* 0x000000ffff2ba224 */ /* 0x000fe200078e0086 */
[----:B------:R-:W-:Y:S02]  /*1ed20*/  PRMT R40, RZ, 0x7610, R40 ;  /* 0x00007610ff287816 */ /* 0x000fe40000000028 */
[C---:B------:R-:W-:Y:S02]  /*1ed30*/  IADD3 R121, P5, PT, R36.reuse, R121, RZ ;  /* 0x0000007924797210 */ /* 0x040fe40007fbe0ff */
[----:B------:R0:W4:Y:S01]  /*1ed40*/  @!P2 LDG.E.U8 R39, desc[UR18][R42.64] ;  /* 0x000000122a27a981 */ /* 0x000122000c1e1100 */
[C---:B------:R-:W-:Y:S02]  /*1ed50*/  IADD3 R117, P4, PT, R36.reuse, R117, RZ ;  /* 0x0000007524757210 */ /* 0x040fe40007f9e0ff */
[----:B------:R-:W-:Y:S01]  /*1ed60*/  IADD3 R114, P3, PT, R36, R114, RZ ;  /* 0x0000007224727210 */ /* 0x000fe20007f7e0ff */
[----:B------:R-:W-:Y:S02]  /*1ed70*/  IMAD.X R124, R38, 0x1, R124, P5 ;  /* 0x00000001267c7824 */ /* 0x000fe400028e067c */
[----:B0-----:R-:W-:-:S02]  /*1ed80*/  @!P2 IMAD.MOV.U32 R42, RZ, RZ, R128 ;  /* 0x000000ffff2aa224 */ /* 0x001fc400078e0080 */
[----:B------:R-:W-:Y:S02]  /*1ed90*/  @!P2 IMAD.MOV.U32 R43, RZ, RZ, R131 ;  /* 0x000000ffff2ba224 */ /* 0x000fe400078e0083 */
[----:B------:R-:W-:-:S03]  /*1eda0*/  IMAD.X R120, R38, 0x1, R120, P4 ;  /* 0x0000000126787824 */ /* 0x000fc600020e0678 */
[----:B------:R0:W4:Y:S01]  /*1edb0*/  @!P2 LDG.E.U8 R40, desc[UR18][R42.64] ;  /* 0x000000122a28a981 */ /* 0x000122000c1e1100 */
[----:B------:R-:W-:Y:S01]  /*1edc0*/  IMAD.X R115, R38, 0x1, R115, P3 ;  /* 0x0000000126737824 */ /* 0x000fe200018e0673 */
[----:B------:R-:W-:Y:S01]  /*1edd0*/  PRMT R41, RZ, 0x7610, R41 ;  /* 0x00007610ff297816 */ /* 0x000fe20000000029 */
[----:B0-----:R-:W-:Y:S02]  /*1ede0*/  @!P2 IMAD.MOV.U32 R42, RZ, RZ, R59 ;  /* 0x000000ffff2aa224 */ /* 0x001fe400078e003b */
[----:B--2---:R-:W2:Y:S04]  /*1edf0*/  LDL.LU R59, [R1+0x220] ;  /* 0x00022000013b7983 */ /* 0x004ea80000300800 */
[----:B------:R-:W-:Y:S04]  /*1ee00*/  STL [R1+0x190], R121 ;  /* 0x0001907901007387 */ /* 0x000fe80000100800 */
[----:B------:R-:W-:Y:S04]  /*1ee10*/  STL [R1+0x1a0], R114 ;  /* 0x0001a07201007387 */ /* 0x000fe80000100800 */
[----:B------:R-:W-:Y:S04]  /*1ee20*/  STL [R1+0x198], R117 ;  /* 0x0001987501007387 */ /* 0x000fe80000100800 */
[----:B------:R-:W-:Y:S01]  /*1ee30*/  STL [R1+0x18c], R124 ;  /* 0x00018c7c01007387 */ /* 0x000fe20000100800 */
[----:B------:R-:W-:-:S03]  /*1ee40*/  @!P2 IMAD.MOV.U32 R43, RZ, RZ, R127 ;  /* 0x000000ffff2ba224 */ /* 0x000fc600078e007f */
[----:B------:R-:W-:Y:S04]  /*1ee50*/  STL [R1+0x194], R120 ;  /* 0x0001947801007387 */ /* 0x000fe80000100800 */
[----:B------:R-:W2:Y:S04]  /*1ee60*/  LDL.LU R52, [R1+0x210] ;  /* 0x0002100001347983 */ /* 0x000ea80000300800 */
[----:B------:R0:W-:Y:S01]  /*1ee70*/  STS.U8 [R30+UR9+0xc180], R102 ;  /* 0x00c180661e007988 */ /* 0x0001e20008000009 */
[----:B------:R-:W-:-:S03]  /*1ee80*/  @!P2 IMAD.MOV.U32 R46, RZ, RZ, R121 ;  /* 0x000000ffff2ea224 */ /* 0x000fc600078e0079 */
[----:B------:R1:W2:Y:S04]  /*1ee90*/  @!P2 LDG.E.U8 R41, desc[UR18][R42.64] ;  /* 0x000000122a29a981 */ /* 0x0002a8000c1e1100 */
[----:B0-----:R-:W2:Y:S04]  /*1eea0*/  LDL.LU R102, [R1+0x218] ;  /* 0x0002180001667983 */ /* 0x001ea80000300800 */
[----:B------:R-:W-:Y:S01]  /*1eeb0*/  STL [R1+0x19c], R115 ;  /* 0x00019c7301007387 */ /* 0x000fe20000100800 */
[----:B-1----:R-:W-:-:S03]  /*1eec0*/  PRMT R42, RZ, 0x7610, R42 ;  /* 0x00007610ff2a7816 */ /* 0x002fc6000000002a */
[----:B------:R-:W2:Y:S01]  /*1eed0*/  LDL.LU R53, [R1+0x20c] ;  /* 0x00020c0001357983 */ /* 0x000ea20000300800 */
[----:B------:R-:W-:-:S03]  /*1eee0*/  @!P2 IMAD.MOV.U32 R47, RZ, RZ, R124 ;  /* 0x000000ffff2fa224 */ /* 0x000fc600078e007c */
[----:B------:R-:W2:Y:S01]  /*1eef0*/  LDL.LU R103, [R1+0x214] ;  /* 0x0002140001677983 */ /* 0x000ea20000300800 */
[----:B------:R-:W-:-:S03]  /*1ef00*/  PRMT R43, RZ, 0x7610, R43 ;  /* 0x00007610ff2b7816 */ /* 0x000fc6000000002b */
[----:B------:R0:W-:Y:S04]  /*1ef10*/  STS.U8 [R30+UR9+0xcd80], R99 ;  /* 0x00cd80631e007988 */ /* 0x0001e80008000009 */
[----:B------:R1:W2:Y:S04]  /*1ef20*/  @!P2 LDG.E.U8 R42, desc[UR18][R46.64] ;  /* 0x000000122e2aa981 */ /* 0x0002a8000c1e1100 */
[----:B0-----:R-:W2:Y:S01]  /*1ef30*/  LDL.LU R99, [R1+0x21c] ;  /* 0x00021c0001637983 */ /* 0x001ea20000300800 */
[----:B-1----:R-:W-:Y:S02]  /*1ef40*/  @!P2 IMAD.MOV.U32 R46, RZ, RZ, R117 ;  /* 0x000000ffff2ea224 */ /* 0x002fe400078e0075 */
[----:B------:R-:W-:Y:S01]  /*1ef50*/  @!P2 IMAD.MOV.U32 R47, RZ, RZ, R120 ;  /* 0x000000ffff2fa224 */ /* 0x000fe200078e0078 */
[----:B------:R-:W-:-:S02]  /*1ef60*/  PRMT R44, RZ, 0x7610, R44 ;  /* 0x00007610ff2c7816 */ /* 0x000fc4000000002c */
[----:B------:R-:W-:Y:S02]  /*1ef70*/  IADD3 R113, P3, PT, R36, R113, RZ ;  /* 0x0000007124717210 */ /* 0x000fe40007f7e0ff */
[----:B------:R0:W2:Y:S01]  /*1ef80*/  @!P2 LDG.E.U8 R43, desc[UR18][R46.64] ;  /* 0x000000122e2ba981 */ /* 0x0000a2000c1e1100 */
[----:B------:R-:W-:-:S03]  /*1ef90*/  PRMT R45, RZ, 0x7610, R45 ;  /* 0x00007610ff2d7816 */ /* 0x000fc6000000002d */
[----:B------:R1:W-:Y:S01]  /*1efa0*/  STS.U8 [R30+UR9+0xd180], R98 ;  /* 0x00d180621e007988 */ /* 0x0003e20008000009 */
[----:B0-----:R-:W-:Y:S02]  /*1efb0*/  @!P2 IMAD.MOV.U32 R46, RZ, RZ, R114 ;  /* 0x000000ffff2ea224 */ /* 0x001fe400078e0072 */
[----:B------:R-:W-:Y:S01]  /*1efc0*/  @!P2 IMAD.MOV.U32 R47, RZ, RZ, R115 ;  /* 0x000000ffff2fa224 */ /* 0x000fe200078e0073 */
[----:B-1----:R-:W2:Y:S04]  /*1efd0*/  LDL.LU R98, [R1+0x280] ;  /* 0x0002800001627983 */ /* 0x002ea80000300800 */
[----:B------:R0:W2:Y:S02]  /*1efe0*/  @!P2 LDG.E.U8 R44, desc[UR18][R46.64] ;  /* 0x000000122e2ca981 */ /* 0x0000a4000c1e1100 */
[----:B0-----:R-:W-:-:S02]  /*1eff0*/  PRMT R46, RZ, 0x7610, R46 ;  /* 0x00007610ff2e7816 */ /* 0x001fc4000000002e */
[C---:B---3--:R-:W-:Y:S02]  /*1f000*/  IADD3 R48, P5, PT, R36.reuse, R48, RZ ;  /* 0x0000003024307210 */ /* 0x048fe40007fbe0ff */
[----:B----4-:R-:W-:-:S03]  /*1f010*/  IADD3 R58, P4, PT, R36, R58, RZ ;  /* 0x0000003a243a7210 */ /* 0x010fc60007f9e0ff */
[----:B------:R0:W-:Y:S04]  /*1f020*/  STL [R1+0x1d0], R48 ;  /* 0x0001d03001007387 */ /* 0x0001e80000100800 */
[----:B------:R-:W-:Y:S01]  /*1f030*/  STL [R1+0x1e0], R113 ;  /* 0x0001e07101007387 */ /* 0x000fe20000100800 */
[----:B------:R-:W-:-:S03]  /*1f040*/  IMAD.X R49, R38, 0x1, R49, P5 ;  /* 0x0000000126317824 */ /* 0x000fc600028e0631 */
[----:B------:R-:W-:Y:S01]  /*1f050*/  STL [R1+0x1d8], R58 ;  /* 0x0001d83a01007387 */ /* 0x000fe20000100800 */
[----:B------:R-:W-:-:S03]  /*1f060*/  IMAD.X R100, R38, 0x1, R100, P4 ;  /* 0x0000000126647824 */ /* 0x000fc600020e0664 */
[----:B------:R1:W-:Y:S04]  /*1f070*/  STL [R1+0x1cc], R49 ;  /* 0x0001cc3101007387 */ /* 0x0003e80000100800 */
[----:B------:R0:W3:Y:S01]  /*1f080*/  @!P2 LDG.E.U8 R45, desc[UR18][R48.64] ;  /* 0x00000012302da981 */ /* 0x0000e2000c1e1100 */
[----:B------:R-:W-:-:S03]  /*1f090*/  IMAD.X R55, R38, 0x1, R55, P3 ;  /* 0x0000000126377824 */ /* 0x000fc600018e0637 */
[----:B------:R-:W-:Y:S04]  /*1f0a0*/  STL [R1+0x1d4], R100 ;  /* 0x0001d46401007387 */ /* 0x000fe80000100800 */
[----:B------:R-:W4:Y:S01]  /*1f0b0*/  LDL.LU R54, [R1+0x270] ;  /* 0x0002700001367983 */ /* 0x000f220000300800 */
[----:B0-----:R-:W-:Y:S02]  /*1f0c0*/  @!P2 IMAD.MOV.U32 R48, RZ, RZ, R58 ;  /* 0x000000ffff30a224 */ /* 0x001fe400078e003a */
[----:B-1----:R-:W-:Y:S01]  /*1f0d0*/  @!P2 IMAD.MOV.U32 R49, RZ, RZ, R100 ;  /* 0x000000ffff31a224 */ /* 0x002fe200078e0064 */
[----:B------:R-:W3:Y:S04]  /*1f0e0*/  LDL.LU R105, [R1+0x278] ;  /* 0x0002780001697983 */ /* 0x000ee80000300800 */
[----:B------:R0:W3:Y:S04]  /*1f0f0*/  @!P2 LDG.E.U8 R46, desc[UR18][R48.64] ;  /* 0x00000012302ea981 */ /* 0x0000e8000c1e1100 */
[----:B------:R1:W-:Y:S01]  /*1f100*/  STL [R1+0x1dc], R55 ;  /* 0x0001dc3701007387 */ /* 0x0003e20000100800 */
[----:B0-----:R-:W-:-:S03]  /*1f110*/  @!P2 IMAD.MOV.U32 R49, RZ, RZ, R55 ;  /* 0x000000ffff31a224 */ /* 0x001fc600078e0037 */
[----:B-1----:R-:W3:Y:S04]  /*1f120*/  LDL.LU R55, [R1+0x26c] ;  /* 0x00026c0001377983 */ /* 0x002ee80000300800 */
[----:B------:R-:W3:Y:S04]  /*1f130*/  LDL.LU R106, [R1+0x274] ;  /* 0x00027400016a7983 */ /* 0x000ee80000300800 */
[----:B------:R-:W3:Y:S01]  /*1f140*/  LDL.LU R100, [R1+0x27c] ;  /* 0x00027c0001647983 */ /* 0x000ee20000300800 */
[----:B------:R-:W-:Y:S01]  /*1f150*/  PRMT R47, RZ, 0x7610, R47 ;  /* 0x00007610ff2f7816 */ /* 0x000fe2000000002f */
[----:B------:R-:W-:Y:S01]  /*1f160*/  @!P2 IMAD.MOV.U32 R48, RZ, RZ, R113 ;  /* 0x000000ffff30a224 */ /* 0x000fe200078e0071 */
[----:B--2---:R-:W-:Y:S01]  /*1f170*/  IADD3 R59, P3, PT, R36, R59, RZ ;  /* 0x0000003b243b7210 */ /* 0x004fe20007f7e0ff */
[----:B------:R0:W-:Y:S04]  /*1f180*/  STS.U8 [R30+UR9+0xc580], R101 ;  /* 0x00c580651e007988 */ /* 0x0001e80008000009 */
[----:B------:R1:W2:Y:S04]  /*1f190*/  @!P2 LDG.E.U8 R47, desc[UR18][R48.64] ;  /* 0x00000012302fa981 */ /* 0x0002a8000c1e1100 */
[----:B0-----:R-:W2:Y:S01]  /*1f1a0*/  LDL.LU R101, [R1+0x2c0] ;  /* 0x0002c00001657983 */ /* 0x001ea20000300800 */
[----:B-1----:R-:W-:-:S02]  /*1f1b0*/  PRMT R48, RZ, 0x7610, R48 ;  /* 0x00007610ff307816 */ /* 0x002fc40000000030 */
[----:B------:R-:W-:Y:S02]  /*1f1c0*/  IADD3 R52, P5, PT, R36, R52, RZ ;  /* 0x0000003424347210 */ /* 0x000fe40007fbe0ff */
[----:B------:R-:W-:-:S03]  /*1f1d0*/  PRMT R49, RZ, 0x7610, R49 ;  /* 0x00007610ff317816 */ /* 0x000fc60000000031 */
[----:B------:R0:W-:Y:S01]  /*1f1e0*/  STL [R1+0x210], R52 ;  /* 0x0002103401007387 */ /* 0x0001e20000100800 */
[----:B------:R-:W-:-:S03]  /*1f1f0*/  IADD3 R102, P4, PT, R36, R102, RZ ;  /* 0x0000006624667210 */ /* 0x000fc60007f9e0ff */
[----:B------:R-:W-:Y:S01]  /*1f200*/  STL [R1+0x220], R59 ;  /* 0x0002203b01007387 */ /* 0x000fe20000100800 */
[----:B------:R-:W-:-:S03]  /*1f210*/  IMAD.X R53, R38, 0x1, R53, P5 ;  /* 0x0000000126357824 */ /* 0x000fc600028e0635 */
[----:B------:R-:W-:Y:S01]  /*1f220*/  STL [R1+0x218], R102 ;  /* 0x0002186601007387 */ /* 0x000fe20000100800 */
[----:B------:R-:W-:-:S03]  /*1f230*/  IMAD.X R103, R38, 0x1, R103, P4 ;  /* 0x0000000126677824 */ /* 0x000fc600020e0667 */
[----:B------:R1:W-:Y:S04]  /*1f240*/  STL [R1+0x20c], R53 ;  /* 0x00020c3501007387 */ /* 0x0003e80000100800 */
[----:B------:R0:W2:Y:S04]  /*1f250*/  @!P2 LDG.E.U8 R48, desc[UR18][R52.64] ;  /* 0x000000123430a981 */ /* 0x0000a8000c1e1100 */
[----:B------:R1:W-:Y:S04]  /*1f260*/  STL [R1+0x214], R103 ;  /* 0x0002146701007387 */ /* 0x0003e80000100800 */
[----:B------:R-:W2:Y:S01]  /*1f270*/  LDL.LU R58, [R1+0x2b0] ;  /* 0x0002b000013a7983 */ /* 0x000ea20000300800 */
[----:B------:R-:W-:-:S02]  /*1f280*/  IMAD.X R99, R38, 0x1, R99, P3 ;  /* 0x0000000126637824 */ /* 0x000fc400018e0663 */
[----:B0-----:R-:W-:Y:S01]  /*1f290*/  @!P2 IMAD.MOV.U32 R52, RZ, RZ, R102 ;  /* 0x000000ffff34a224 */ /* 0x001fe200078e0066 */
[----:B------:R-:W2:Y:S01]  /*1f2a0*/  LDL.LU R104, [R1+0x2b8] ;  /* 0x0002b80001687983 */ /* 0x000ea20000300800 */
[----:B-1----:R-:W-:-:S03]  /*1f2b0*/  @!P2 IMAD.MOV.U32 R53, RZ, RZ, R103 ;  /* 0x000000ffff35a224 */ /* 0x002fc600078e0067 */
[----:B------:R0:W-:Y:S04]  /*1f2c0*/  STL [R1+0x21c], R99 ;  /* 0x00021c6301007387 */ /* 0x0001e80000100800 */
[----:B------:R1:W2:Y:S02]  /*1f2d0*/  @!P2 LDG.E.U8 R49, desc[UR18][R52.64] ;  /* 0x000000123431a981 */ /* 0x0002a4000c1e1100 */
[----:B-1----:R-:W-:Y:S02]  /*1f2e0*/  @!P2 IMAD.MOV.U32 R52, RZ, RZ, R59 ;  /* 0x000000ffff34a224 */ /* 0x002fe400078e003b */
[----:B------:R-:W2:Y:S04]  /*1f2f0*/  LDL.LU R59, [R1+0x2ac] ;  /* 0x0002ac00013b7983 */ /* 0x000ea80000300800 */
[----:B------:R-:W2:Y:S04]  /*1f300*/  LDL.LU R107, [R1+0x2b4] ;  /* 0x0002b400016b7983 */ /* 0x000ea80000300800 */
[----:B------:R-:W2:Y:S01]  /*1f310*/  LDL.LU R103, [R1+0x2bc] ;  /* 0x0002bc0001677983 */ /* 0x000ea20000300800 */
[----:B------:R-:W-:-:S03]  /*1f320*/  IADD3 R98, P3, PT, R36, R98, RZ ;  /* 0x0000006224627210 */ /* 0x000fc60007f7e0ff */
[----:B------:R-:W2:Y:S01]  /*1f330*/  LDL.LU R102, [R1+0x300] ;  /* 0x0003000001667983 */ /* 0x000ea20000300800 */
[----:B------:R-:W-:Y:S01]  /*1f340*/  @!P2 IMAD.MOV.U32 R53, RZ, RZ, R99 ;  /* 0x000000ffff35a224 */ /* 0x000fe200078e0063 */
[----:B------:R-:W-:Y:S02]  /*1f350*/  PRMT R51, RZ, 0x7610, R51 ;  /* 0x00007610ff337816 */ /* 0x000fe40000000033 */
[----:B------:R1:W-:Y:S01]  /*1f360*/  STS.U8 [R30+UR9+0xe980], R109 ;  /* 0x00e9806d1e007988 */ /* 0x0003e20008000009 */
[C---:B----4-:R-:W-:Y:S02]  /*1f370*/  IADD3 R54, P5, PT, R36.reuse, R54, RZ ;  /* 0x0000003624367210 */ /* 0x050fe40007fbe0ff */
[----:B---3--:R-:W-:-:S03]  /*1f380*/  IADD3 R105, P4, PT, R36, R105, RZ ;  /* 0x0000006924697210 */ /* 0x008fc60007f9e0ff */
[----:B------:R-:W-:Y:S04]  /*1f390*/  STL [R1+0x270], R54 ;  /* 0x0002703601007387 */ /* 0x000fe80000100800 */
[----:B------:R-:W-:Y:S04]  /*1f3a0*/  STL [R1+0x280], R98 ;  /* 0x0002806201007387 */ /* 0x000fe80000100800 */
[----:B------:R-:W-:Y:S01]  /*1f3b0*/  STL [R1+0x278], R105 ;  /* 0x0002786901007387 */ /* 0x000fe20000100800 */
[C---:B------:R-:W-:Y:S02]  /*1f3c0*/  IMAD.X R55, R38.reuse, 0x1, R55, P5 ;  /* 0x0000000126377824 */ /* 0x040fe400028e0637 */
[----:B------:R-:W-:-:S03]  /*1f3d0*/  IMAD.X R106, R38, 0x1, R106, P4 ;  /* 0x00000001266a7824 */ /* 0x000fc600020e066a */
[----:B------:R3:W-:Y:S01]  /*1f3e0*/  STL [R1+0x26c], R55 ;  /* 0x00026c3701007387 */ /* 0x0007e20000100800 */
[----:B------:R-:W-:-:S03]  /*1f3f0*/  IMAD.X R100, R38, 0x1, R100, P3 ;  /* 0x0000000126647824 */ /* 0x000fc600018e0664 */
[----:B------:R4:W-:Y:S04]  /*1f400*/  STL [R1+0x274], R106 ;  /* 0x0002746a01007387 */ /* 0x0009e80000100800 */
[----:B0-----:R-:W2:Y:S04]  /*1f410*/  LDL.LU R99, [R1+0x2f0] ;  /* 0x0002f00001637983 */ /* 0x001ea80000300800 */
[----:B------:R-:W2:Y:S04]  /*1f420*/  LDL.LU R108, [R1+0x2f8] ;  /* 0x0002f800016c7983 */ /* 0x000ea80000300800 */
[----:B------:R0:W-:Y:S04]  /*1f430*/  STL [R1+0x27c], R100 ;  /* 0x00027c6401007387 */ /* 0x0001e80000100800 */
[----:B-1----:R-:W2:Y:S04]  /*1f440*/  LDL.LU R109, [R1+0x2ec] ;  /* 0x0002ec00016d7983 */ /* 0x002ea80000300800 */
[----:B------:R-:W2:Y:S04]  /*1f450*/  LDL.LU R113, [R1+0x2f4] ;  /* 0x0002f40001717983 */ /* 0x000ea80000300800 */
[----:B------:R3:W2:Y:S02]  /*1f460*/  @!P2 LDG.E.U8 R51, desc[UR18][R54.64] ;  /* 0x000000123633a981 */ /* 0x0006a4000c1e1100 */
[----:B---3--:R-:W-:-:S02]  /*1f470*/  @!P2 IMAD.MOV.U32 R55, RZ, RZ, R106 ;  /* 0x000000ffff37a224 */ /* 0x008fc400078e006a */
[----:B----4-:R-:W3:Y:S01]  /*1f480*/  LDL.LU R106, [R1+0x2fc] ;  /* 0x0002fc00016a7983 */ /* 0x010ee20000300800 */
[----:B------:R-:W-:Y:S01]  /*1f490*/  PRMT R50, RZ, 0x7610, R50 ;  /* 0x00007610ff327816 */ /* 0x000fe20000000032 */
[----:B------:R-:W-:-:S05]  /*1f4a0*/  @!P2 IMAD.MOV.U32 R54, RZ, RZ, R105 ;  /* 0x000000ffff36a224 */ /* 0x000fca00078e0069 */
[----:B------:R1:W4:Y:S01]  /*1f4b0*/  @!P2 LDG.E.U8 R50, desc[UR18][R52.64] ;  /* 0x000000123432a981 */ /* 0x000322000c1e1100 */
[----:B--2---:R-:W-:Y:S02]  /*1f4c0*/  IADD3 R101, P3, PT, R36, R101, RZ ;  /* 0x0000006524657210 */ /* 0x004fe40007f7e0ff */
[----:B-1----:R-:W-:Y:S02]  /*1f4d0*/  PRMT R52, RZ, 0x7610, R52 ;  /* 0x00007610ff347816 */ /* 0x002fe40000000034 */
[----:B------:R-:W-:-:S04]  /*1f4e0*/  PRMT R53, RZ, 0x7610, R53 ;  /* 0x00007610ff357816 */ /* 0x000fc80000000035 */
[----:B------:R1:W2:Y:S01]  /*1f4f0*/  @!P2 LDG.E.U8 R52, desc[UR18][R54.64] ;  /* 0x000000123634a981 */ /* 0x0002a2000c1e1100 */
[C---:B------:R-:W-:Y:S02]  /*1f500*/  IADD3 R58, P5, PT, R36.reuse, R58, RZ ;  /* 0x0000003a243a7210 */ /* 0x040fe40007fbe0ff */
[----:B------:R-:W-:Y:S01]  /*1f510*/  IADD3 R104, P4, PT, R36, R104, RZ ;  /* 0x0000006824687210 */ /* 0x000fe20007f9e0ff */
[----:B-1----:R-:W-:Y:S02]  /*1f520*/  @!P2 IMAD.MOV.U32 R54, RZ, RZ, R98 ;  /* 0x000000ffff36a224 */ /* 0x002fe400078e0062 */
[----:B------:R-:W-:Y:S02]  /*1f530*/  @!P2 IMAD.MOV.U32 R55, RZ, RZ, R100 ;  /* 0x000000ffff37a224 */ /* 0x000fe400078e0064 */
[----:B0-----:R-:W2:Y:S04]  /*1f540*/  LDL.LU R100, [R1+0x338] ;  /* 0x0003380001647983 */ /* 0x001ea80000300800 */
[----:B------:R0:W-:Y:S04]  /*1f550*/  STL [R1+0x2b0], R58 ;  /* 0x0002b03a01007387 */ /* 0x0001e80000100800 */
[----:B------:R1:W4:Y:S01]  /*1f560*/  @!P2 LDG.E.U8 R53, desc[UR18][R54.64] ;  /* 0x000000123635a981 */ /* 0x000322000c1e1100 */
[----:B------:R-:W-:-:S03]  /*1f570*/  IMAD.X R59, R38, 0x1, R59, P5 ;  /* 0x00000001263b7824 */ /* 0x000fc600028e063b */
[----:B------:R-:W-:Y:S01]  /*1f580*/  STL [R1+0x2c0], R101 ;  /* 0x0002c06501007387 */ /* 0x000fe20000100800 */
[----:B------:R-:W-:-:S03]  /*1f590*/  IMAD.X R107, R38, 0x1, R107, P4 ;  /* 0x00000001266b7824 */ /* 0x000fc600020e066b */
[----:B------:R-:W-:Y:S01]  /*1f5a0*/  STL [R1+0x2b8], R104 ;  /* 0x0002b86801007387 */ /* 0x000fe20000100800 */
[----:B-1----:R-:W-:Y:S01]  /*1f5b0*/  PRMT R54, RZ, 0x7610, R54 ;  /* 0x00007610ff367816 */ /* 0x002fe20000000036 */
[----:B------:R-:W-:Y:S02]  /*1f5c0*/  IMAD.X R103, R38, 0x1, R103, P3 ;  /* 0x0000000126677824 */ /* 0x000fe400018e0667 */
[----:B------:R1:W-:Y:S04]  /*1f5d0*/  STL [R1+0x2ac], R59 ;  /* 0x0002ac3b01007387 */ /* 0x0003e80000100800 */
[----:B------:R0:W-:Y:S01]  /*1f5e0*/  STL [R1+0x2b4], R107 ;  /* 0x0002b46b01007387 */ /* 0x0001e20000100800 */
[----:B------:R-:W-:-:S03]  /*1f5f0*/  PRMT R55, RZ, 0x7610, R55 ;  /* 0x00007610ff377816 */ /* 0x000fc60000000037 */
[----:B------:R-:W4:Y:S04]  /*1f600*/  LDL.LU R98, [R1+0x328] ;  /* 0x0003280001627983 */ /* 0x000f280000300800 */
[----:B------:R-:W4:Y:S04]  /*1f610*/  LDL.LU R105, [R1+0x330] ;  /* 0x0003300001697983 */ /* 0x000f280000300800 */
[----:B------:R0:W4:Y:S04]  /*1f620*/  @!P2 LDG.E.U8 R54, desc[UR18][R58.64] ;  /* 0x000000123a36a981 */ /* 0x000128000c1e1100 */
[----:B------:R1:W-:Y:S01]  /*1f630*/  STL [R1+0x2bc], R103 ;  /* 0x0002bc6701007387 */ /* 0x0003e20000100800 */
[----:B0-----:R-:W-:-:S02]  /*1f640*/  @!P2 IMAD.MOV.U32 R58, RZ, RZ, R104 ;  /* 0x000000ffff3aa224 */ /* 0x001fc400078e0068 */
[----:B-1----:R-:W-:Y:S01]  /*1f650*/  @!P2 IMAD.MOV.U32 R59, RZ, RZ, R107 ;  /* 0x000000ffff3ba224 */ /* 0x002fe200078e006b */
[----:B------:R-:W4:Y:S04]  /*1f660*/  LDL.LU R104, [R1+0x324] ;  /* 0x0003240001687983 */ /* 0x000f280000300800 */
[----:B------:R-:W4:Y:S04]  /*1f670*/  LDL.LU R107, [R1+0x32c] ;  /* 0x00032c00016b7983 */ /* 0x000f280000300800 */
[----:B------:R0:W4:Y:S02]  /*1f680*/  @!P2 LDG.E.U8 R55, desc[UR18][R58.64] ;  /* 0x000000123a37a981 */ /* 0x000124000c1e1100 */
[----:B0-----:R-:W-:-:S02]  /*1f690*/  @!P2 IMAD.MOV.U32 R59, RZ, RZ, R103 ;  /* 0x000000ffff3ba224 */ /* 0x001fc400078e0067 */
[----:B------:R-:W4:Y:S01]  /*1f6a0*/  LDL.LU R103, [R1+0x334] ;  /* 0x0003340001677983 */ /* 0x000f220000300800 */
[----:B------:R-:W-:Y:S01]  /*1f6b0*/  PRMT R56, RZ, 0x7610, R56 ;  /* 0x00007610ff387816 */ /* 0x000fe20000000038 */
[----:B------:R-:W-:Y:S01]  /*1f6c0*/  @!P2 IMAD.MOV.U32 R58, RZ, RZ, R101 ;  /* 0x000000ffff3aa224 */ /* 0x000fe200078e0065 */
[----:B------:R-:W-:Y:S01]  /*1f6d0*/  IADD3 R102, P3, PT, R36, R102, RZ ;  /* 0x0000006624667210 */ /* 0x000fe20007f7e0ff */
[----:B------:R-:W4:Y:S01]  /*1f6e0*/  LDL.LU R101, [R1+0x370] ;  /* 0x0003700001657983 */ /* 0x000f220000300800 */
[----:B------:R-:W-:-:S03]  /*1f6f0*/  PRMT R57, RZ, 0x7610, R57 ;  /* 0x00007610ff397816 */ /* 0x000fc60000000039 */
[----:B------:R0:W4:Y:S01]  /*1f700*/  @!P2 LDG.E.U8 R56, desc[UR18][R58.64] ;  /* 0x000000123a38a981 */ /* 0x000122000c1e1100 */
[----:B------:R-:W-:Y:S02]  /*1f710*/  PRMT R60, RZ, 0x7610, R60 ;  /* 0x00007610ff3c7816 */ /* 0x000fe4000000003c */
[C---:B------:R-:W-:Y:S02]  /*1f720*/  IADD3 R99, P5, PT, R36.reuse, R99, RZ ;  /* 0x0000006324637210 */ /* 0x040fe40007fbe0ff */
[----:B------:R-:W-:-:S03]  /*1f730*/  IADD3 R108, P4, PT, R36, R108, RZ ;  /* 0x0000006c246c7210 */ /* 0x000fc60007f9e0ff */
[----:B------:R1:W-:Y:S01]  /*1f740*/  STL [R1+0x2f0], R99 ;  /* 0x0002f06301007387 */ /* 0x0003e20000100800 */
[----:B0-----:R-:W-:-:S03]  /*1f750*/  @!P2 IMAD.MOV.U32 R58, RZ, RZ, R99 ;  /* 0x000000ffff3aa224 */ /* 0x001fc600078e0063 */
[----:B------:R-:W-:Y:S01]  /*1f760*/  STL [R1+0x300], R102 ;  /* 0x0003006601007387 */ /* 0x000fe20000100800 */
[----:B------:R-:W-:-:S03]  /*1f770*/  IMAD.X R109, R38, 0x1, R109, P5 ;  /* 0x00000001266d7824 */ /* 0x000fc600028e066d */
[----:B------:R-:W-:Y:S01]  /*1f780*/  STL [R1+0x2f8], R108 ;  /* 0x0002f86c01007387 */ /* 0x000fe20000100800 */
[----:B------:R-:W-:-:S03]  /*1f790*/  IMAD.X R113, R38, 0x1, R113, P4 ;  /* 0x0000000126717824 */ /* 0x000fc600020e0671 */
[----:B------:R0:W-:Y:S01]  /*1f7a0*/  STL [R1+0x2ec], R109 ;  /* 0x0002ec6d01007387 */ /* 0x0001e20000100800 */
[----:B------:R-:W-:-:S03]  /*1f7b0*/  @!P2 IMAD.MOV.U32 R59, RZ, RZ, R109 ;  /* 0x000000ffff3ba224 */ /* 0x000fc600078e006d */
[----:B------:R3:W-:Y:S04]  /*1f7c0*/  STL [R1+0x2f4], R113 ;  /* 0x0002f47101007387 */ /* 0x0007e80000100800 */
[----:B-1----:R-:W4:Y:S04]  /*1f7d0*/  LDL.LU R99, [R1+0x340] ;  /* 0x0003400001637983 */ /* 0x002f280000300800 */
[----:B0-----:R-:W4:Y:S01]  /*1f7e0*/  LDL.LU R109, [R1+0x368] ;  /* 0x00036800016d7983 */ /* 0x001f220000300800 */
[----:B---3--:R-:W-:-:S03]  /*1f7f0*/  IMAD.X R106, R38, 0x1, R106, P3 ;  /* 0x00000001266a7824 */ /* 0x008fc600018e066a */
[----:B------:R0:W3:Y:S04]  /*1f800*/  @!P2 LDG.E.U8 R57, desc[UR18][R58.64] ;  /* 0x000000123a39a981 */ /* 0x0000e8000c1e1100 */
[----:B------:R1:W-:Y:S01]  /*1f810*/  STL [R1+0x2fc], R106 ;  /* 0x0002fc6a01007387 */ /* 0x0003e20000100800 */
[----:B0-----:R-:W-:Y:S02]  /*1f820*/  @!P2 IMAD.MOV.U32 R58, RZ, RZ, R108 ;  /* 0x000000ffff3aa224 */ /* 0x001fe400078e006c */
[----:B------:R-:W-:Y:S01]  /*1f830*/  @!P2 IMAD.MOV.U32 R59, RZ, RZ, R113 ;  /* 0x000000ffff3ba224 */ /* 0x000fe200078e0071 */
[----:B------:R-:W3:Y:S04]  /*1f840*/  LDL.LU R108, [R1+0x33c] ;  /* 0x00033c00016c7983 */ /* 0x000ee80000300800 */
[----:B------:R-:W3:Y:S04]  /*1f850*/  LDL.LU R113, [R1+0x364] ;  /* 0x0003640001717983 */ /* 0x000ee80000300800 */
[----:B------:R0:W3:Y:S02]  /*1f860*/  @!P2 LDG.E.U8 R60, desc[UR18][R58.64] ;  /* 0x000000123a3ca981 */ /* 0x0000e4000c1e1100 */
[----:B0-----:R-:W-:-:S02]  /*1f870*/  @!P2 IMAD.MOV.U32 R59, RZ, RZ, R106 ;  /* 0x000000ffff3ba224 */ /* 0x001fc400078e006a */
[----:B-1----:R-:W3:Y:S01]  /*1f880*/  LDL.LU R106, [R1+0x36c] ;  /* 0x00036c00016a7983 */ /* 0x002ee20000300800 */
[----:B------:R-:W-:Y:S01]  /*1f890*/  PRMT R61, RZ, 0x7610, R61 ;  /* 0x00007610ff3d7816 */ /* 0x000fe2000000003d */
[----:B------:R-:W-:Y:S01]  /*1f8a0*/  @!P2 IMAD.MOV.U32 R58, RZ, RZ, R102 ;  /* 0x000000ffff3aa224 */ /* 0x000fe200078e0066 */
[----:B--2---:R-:W-:Y:S01]  /*1f8b0*/  IADD3 R100, P3, PT, R36, R100, RZ ;  /* 0x0000006424647210 */ /* 0x004fe20007f7e0ff */
[----:B------:R-:W2:Y:S01]  /*1f8c0*/  LDL.LU R102, [R1+0x3a8] ;  /* 0x0003a80001667983 */ /* 0x000ea20000300800 */
[----:B------:R-:W-:-:S03]  /*1f8d0*/  PRMT R62, RZ, 0x7610, R62 ;  /* 0x00007610ff3e7816 */ /* 0x000fc6000000003e */
[----:B------:R0:W2:Y:S01]  /*1f8e0*/  @!P2 LDG.E.U8 R61, desc[UR18][R58.64] ;  /* 0x000000123a3da981 */ /* 0x0000a2000c1e1100 */
[----:B------:R-:W-:Y:S02]  /*1f8f0*/  PRMT R63, RZ, 0x7610, R63 ;  /* 0x00007610ff3f7816 */ /* 0x000fe4000000003f */
[C---:B----4-:R-:W-:Y:S02]  /*1f900*/  IADD3 R98, P5, PT, R36.reuse, R98, RZ ;  /* 0x0000006224627210 */ /* 0x050fe40007fbe0ff */
[----:B------:R-:W-:-:S03]  /*1f910*/  IADD3 R105, P4, PT, R36, R105, RZ ;  /* 0x0000006924697210 */ /* 0x000fc60007f9e0ff */
[----:B------:R1:W-:Y:S01]  /*1f920*/  STL [R1+0x328], R98 ;  /* 0x0003286201007387 */ /* 0x0003e20000100800 */
[----:B0-----:R-:W-:-:S03]  /*1f930*/  @!P2 IMAD.MOV.U32 R58, RZ, RZ, R98 ;  /* 0x000000ffff3aa224 */ /* 0x001fc600078e0062 */
[----:B------:R-:W-:Y:S04]  /*1f940*/  STL [R1+0x338], R100 ;  /* 0x0003386401007387 */ /* 0x000fe80000100800 */
[----:B------:R-:W-:Y:S01]  /*1f950*/  STL [R1+0x330], R105 ;  /* 0x0003306901007387 */ /* 0x000fe20000100800 */
[C---:B------:R-:W-:Y:S02]  /*1f960*/  IMAD.X R104, R38.reuse, 0x1, R104, P5 ;  /* 0x0000000126687824 */ /* 0x040fe400028e0668 */
[----:B------:R-:W-:-:S03]  /*1f970*/  IMAD.X R107, R38, 0x1, R107, P4 ;  /* 0x00000001266b7824 */ /* 0x000fc600020e066b */
[----:B------:R0:W-:Y:S01]  /*1f980*/  STL [R1+0x324], R104 ;  /* 0x0003246801007387 */ /* 0x0001e20000100800 */
[----:B------:R-:W-:-:S03]  /*1f990*/  @!P2 IMAD.MOV.U32 R59, RZ, RZ, R104 ;  /* 0x000000ffff3ba224 */ /* 0x000fc600078e0068 */
[----:B------:R4:W-:Y:S04]  /*1f9a0*/  STL [R1+0x32c], R107 ;  /* 0x00032c6b01007387 */ /* 0x0009e80000100800 */
[----:B-1----:R-:W2:Y:S04]  /*1f9b0*/  LDL.LU R98, [R1+0x378] ;  /* 0x0003780001627983 */ /* 0x002ea80000300800 */
[----:B0-----:R-:W2:Y:S01]  /*1f9c0*/  LDL.LU R104, [R1+0x380] ;  /* 0x0003800001687983 */ /* 0x001ea20000300800 */
[----:B------:R-:W-:-:S03]  /*1f9d0*/  IMAD.X R103, R38, 0x1, R103, P3 ;  /* 0x0000000126677824 */ /* 0x000fc600018e0667 */
[----:B------:R0:W2:Y:S04]  /*1f9e0*/  @!P2 LDG.E.U8 R62, desc[UR18][R58.64] ;  /* 0x000000123a3ea981 */ /* 0x0000a8000c1e1100 */
[----:B------:R1:W-:Y:S01]  /*1f9f0*/  STL [R1+0x334], R103 ;  /* 0x0003346701007387 */ /* 0x0003e20000100800 */
[----:B0-----:R-:W-:-:S03]  /*1fa00*/  @!P2 IMAD.MOV.U32 R58, RZ, RZ, R105 ;  /* 0x000000ffff3aa224 */ /* 0x001fc600078e0069 */
[----:B------:R-:W2:Y:S01]  /*1fa10*/  LDL.LU R105, [R1+0x374] ;  /* 0x0003740001697983 */ /* 0x000ea20000300800 */
[----:B------:R-:W-:-:S03]  /*1fa20*/  @!P2 IMAD.MOV.U32 R59, RZ, RZ, R107 ;  /* 0x000000ffff3ba224 */ /* 0x000fc600078e006b */
[----:B----4-:R-:W4:Y:S04]  /*1fa30*/  LDL.LU R107, [R1+0x37c] ;  /* 0x00037c00016b7983 */ /* 0x010f280000300800 */
[----:B------:R0:W4:Y:S01]  /*1fa40*/  @!P2 LDG.E.U8 R63, desc[UR18][R58.64] ;  /* 0x000000123a3fa981 */ /* 0x000122000c1e1100 */
[----:B------:R-:W-:Y:S02]  /*1fa50*/  PRMT R64, RZ, 0x7610, R64 ;  /* 0x00007610ff407816 */ /* 0x000fe40000000040 */
[----:B------:R-:W-:Y:S01]  /*1fa60*/  IADD3 R101, P3, PT, R36, R101, RZ ;  /* 0x0000006524657210 */ /* 0x000fe20007f7e0ff */
[----:B0-----:R-:W-:Y:S02]  /*1fa70*/  @!P2 IMAD.MOV.U32 R59, RZ, RZ, R103 ;  /* 0x000000ffff3ba224 */ /* 0x001fe400078e0067 */
[----:B-1----:R-:W4:Y:S01]  /*1fa80*/  LDL.LU R103, [R1+0x3a4] ;  /* 0x0003a40001677983 */ /* 0x002f220000300800 */
[----:B------:R-:W-:-:S03]  /*1fa90*/  @!P2 IMAD.MOV.U32 R58, RZ, RZ, R100 ;  /* 0x000000ffff3aa224 */ /* 0x000fc600078e0064 */
        /* <DEDUP_REMOVED lines=8> */
[----:B------:R-:W-:Y:S04]  /*1fb20*/  STL [R1+0x370], R101 ;  /* 0x0003706501007387 */ /* 0x000fe80000100800 */
[----:B------:R-:W-:Y:S01]  /*1fb30*/  STL [R1+0x368], R109 ;  /* 0x0003686d01007387 */ /* 0x000fe20000100800 */
[C---:B---3--:R-:W-:Y:S02]  /*1fb40*/  IMAD.X R108, R38.reuse, 0x1, R108, P5 ;  /* 0x00000001266c7824 */ /* 0x048fe400028e066c */
[----:B------:R-:W-:-:S03]  /*1fb50*/  IMAD.X R113, R38, 0x1, R113, P4 ;  /* 0x0000000126717824 */ /* 0x000fc600020e0671 */
[----:B------:R0:W-:Y:S01]  /*1fb60*/  STL [R1+0x33c], R108 ;  /* 0x00033c6c01007387 */ /* 0x0001e20000100800 */
[----:B------:R-:W-:-:S03]  /*1fb70*/  @!P2 IMAD.MOV.U32 R59, RZ, RZ, R108 ;  /* 0x000000ffff3ba224 */ /* 0x000fc600078e006c */
[----:B------:R3:W-:Y:S04]  /*1fb80*/  STL [R1+0x364], R113 ;  /* 0x0003647101007387 */ /* 0x0007e80000100800 */
[----:B-1----:R-:W4:Y:S04]  /*1fb90*/  LDL.LU R99, [R1+0x3b0] ;  /* 0x0003b00001637983 */ /* 0x002f280000300800 */
[----:B0-----:R-:W4:Y:S01]  /*1fba0*/  LDL.LU R108, [R1+0x3b8] ;  /* 0x0003b800016c7983 */ /* 0x001f220000300800 */
[----:B------:R-:W-:-:S03]  /*1fbb0*/  IMAD.X R106, R38, 0x1, R106, P3 ;  /* 0x00000001266a7824 */ /* 0x000fc600018e066a */
[----:B------:R0:W4:Y:S04]  /*1fbc0*/  @!P2 LDG.E.U8 R65, desc[UR18][R58.64] ;  /* 0x000000123a41a981 */ /* 0x000128000c1e1100 */
[----:B------:R1:W-:Y:S01]  /*1fbd0*/  STL [R1+0x36c], R106 ;  /* 0x00036c6a01007387 */ /* 0x0003e20000100800 */
[----:B0-----:R-:W-:Y:S02]  /*1fbe0*/  @!P2 IMAD.MOV.U32 R58, RZ, RZ, R109 ;  /* 0x000000ffff3aa224 */ /* 0x001fe400078e006d */
[----:B------:R-:W-:Y:S01]  /*1fbf0*/  @!P2 IMAD.MOV.U32 R59, RZ, RZ, R113 ;  /* 0x000000ffff3ba224 */ /* 0x000fe200078e0071 */
[----:B------:R-:W4:Y:S04]  /*1fc00*/  LDL.LU R109, [R1+0x3ac] ;  /* 0x0003ac00016d7983 */ /* 0x000f280000300800 */
[----:B---3--:R-:W3:Y:S04]  /*1fc10*/  LDL.LU R113, [R1+0x3b4] ;  /* 0x0003b40001717983 */ /* 0x008ee80000300800 */
        /* <DEDUP_REMOVED lines=10> */
[C---:B------:R-:W-:Y:S02]  /*1fcc0*/  IADD3 R98, P5, PT, R36.reuse, R98, RZ ;  /* 0x0000006224627210 */ /* 0x040fe40007fbe0ff */
[----:B------:R-:W-:-:S03]  /*1fcd0*/  IADD3 R104, P4, PT, R36, R104, RZ ;  /* 0x0000006824687210 */ /* 0x000fc60007f9e0ff */
[----:B0-----:R-:W-:Y:S01]  /*1fce0*/  @!P2 IMAD.MOV.U32 R58, RZ, RZ, R98 ;  /* 0x000000ffff3aa224 */ /* 0x001fe200078e0062 */
[----:B------:R0:W-:Y:S04]  /*1fcf0*/  STL [R1+0x378], R98 ;  /* 0x0003786201007387 */ /* 0x0001e80000100800 */
[----:B------:R-:W-:Y:S01]  /*1fd00*/  STL [R1+0x3a8], R102 ;  /* 0x0003a86601007387 */ /* 0x000fe20000100800 */
[----:B------:R-:W-:-:S04]  /*1fd10*/  IMAD.X R105, R38, 0x1, R105, P5 ;  /* 0x0000000126697824 */ /* 0x000fc800028e0669 */
[----:B------:R-:W-:Y:S02]  /*1fd20*/  @!P2 IMAD.MOV.U32 R59, RZ, RZ, R105 ;  /* 0x000000ffff3ba224 */ /* 0x000fe400078e0069 */
[C---:B----4-:R-:W-:Y:S01]  /*1fd30*/  IMAD.X R107, R38.reuse, 0x1, R107, P4 ;  /* 0x00000001266b7824 */ /* 0x050fe200020e066b */
[----:B------:R-:W-:Y:S04]  /*1fd40*/  STL [R1+0x380], R104 ;  /* 0x0003806801007387 */ /* 0x000fe80000100800 */
[----:B------:R1:W4:Y:S04]  /*1fd50*/  @!P2 LDG.E.U8 R68, desc[UR18][R58.64] ;  /* 0x000000123a44a981 */ /* 0x000328000c1e1100 */
[----:B------:R0:W-:Y:S04]  /*1fd60*/  STL [R1+0x374], R105 ;  /* 0x0003746901007387 */ /* 0x0001e80000100800 */
[----:B------:R0:W-:Y:S01]  /*1fd70*/  STL [R1+0x37c], R107 ;  /* 0x00037c6b01007387 */ /* 0x0001e20000100800 */
[----:B------:R-:W-:-:S02]  /*1fd80*/  IMAD.X R103, R38, 0x1, R103, P3 ;  /* 0x0000000126677824 */ /* 0x000fc400018e0667 */
[----:B-1----:R-:W-:Y:S01]  /*1fd90*/  @!P2 IMAD.MOV.U32 R58, RZ, RZ, R104 ;  /* 0x000000ffff3aa224 */ /* 0x002fe200078e0068 */
[----:B0-----:R-:W4:Y:S01]  /*1fda0*/  LDL.LU R98, [R1+0x3e8] ;  /* 0x0003e80001627983 */ /* 0x001f220000300800 */
[----:B------:R-:W-:-:S03]  /*1fdb0*/  @!P2 IMAD.MOV.U32 R59, RZ, RZ, R107 ;  /* 0x000000ffff3ba224 */ /* 0x000fc600078e006b */
[----:B------:R-:W4:Y:S04]  /*1fdc0*/  LDL.LU R105, [R1+0x3f0] ;  /* 0x0003f00001697983 */ /* 0x000f280000300800 */
[----:B------:R0:W4:Y:S04]  /*1fdd0*/  @!P2 LDG.E.U8 R69, desc[UR18][R58.64] ;  /* 0x000000123a45a981 */ /* 0x000128000c1e1100 */
[----:B------:R1:W-:Y:S01]  /*1fde0*/  STL [R1+0x3a4], R103 ;  /* 0x0003a46701007387 */ /* 0x0003e20000100800 */
[----:B0-----:R-:W-:-:S03]  /*1fdf0*/  @!P2 IMAD.MOV.U32 R58, RZ, RZ, R102 ;  /* 0x000000ffff3aa224 */ /* 0x001fc600078e0066 */
[----:B------:R-:W4:Y:S04]  /*1fe00*/  LDL.LU R102, [R1+0x3e4] ;  /* 0x0003e40001667983 */ /* 0x000f280000300800 */
[----:B------:R-:W4:Y:S01]  /*1fe10*/  LDL.LU R107, [R1+0x3ec] ;  /* 0x0003ec00016b7983 */ /* 0x000f220000300800 */
[----:B------:R-:W-:-:S03]  /*1fe20*/  @!P2 IMAD.MOV.U32 R59, RZ, RZ, R103 ;  /* 0x000000ffff3ba224 */ /* 0x000fc600078e0067 */
[----:B-1----:R-:W4:Y:S01]  /*1fe30*/  LDL.LU R103, [R1+0x3f4] ;  /* 0x0003f40001677983 */ /* 0x002f220000300800 */
[----:B------:R-:W-:Y:S02]  /*1fe40*/  PRMT R70, RZ, 0x7610, R70 ;  /* 0x00007610ff467816 */ /* 0x000fe40000000046 */
        /* <DEDUP_REMOVED lines=11> */
[C---:B------:R-:W-:Y:S02]  /*1ff00*/  IMAD.X R109, R38.reuse, 0x1, R109, P5 ;  /* 0x00000001266d7824 */ /* 0x040fe400028e066d */
[----:B---3--:R-:W-:-:S03]  /*1ff10*/  IMAD.X R113, R38, 0x1, R113, P4 ;  /* 0x0000000126717824 */ /* 0x008fc600020e0671 */
        /* <DEDUP_REMOVED lines=32> */
[----:B------:R-:W-:Y:S02]  /*20120*/  @!P2 IMAD.MOV.U32 R59, RZ, RZ, R102 ;  /* 0x000000ffff3ba224 */ /* 0x000fe400078e0066 */
[----:B------:R-:W-:Y:S01]  /*20130*/  IMAD.X R103, R38, 0x1, R103, P3 ;  /* 0x0000000126677824 */ /* 0x000fe200018e0667 */
[----:B------:R4:W-:Y:S04]  /*20140*/  STL [R1+0x3ec], R107 ;  /* 0x0003ec6b01007387 */ /* 0x0009e80000100800 */
[----:B-1----:R-:W2:Y:S04]  /*20150*/  LDL.LU R98, [R1+0x438] ;  /* 0x0004380001627983 */ /* 0x002ea80000300800 */
[----:B------:R1:W2:Y:S04]  /*20160*/  @!P2 LDG.E.U8 R74, desc[UR18][R58.64] ;  /* 0x000000123a4aa981 */ /* 0x0002a8000c1e1100 */
[----:B0-----:R-:W2:Y:S04]  /*20170*/  LDL.LU R102, [R1+0x440] ;  /* 0x0004400001667983 */ /* 0x001ea80000300800 */
[----:B------:R0:W-:Y:S01]  /*20180*/  STL [R1+0x3f4], R103 ;  /* 0x0003f46701007387 */ /* 0x0001e20000100800 */
[----:B-1----:R-:W-:-:S02]  /*20190*/  @!P2 IMAD.MOV.U32 R58, RZ, RZ, R105 ;  /* 0x000000ffff3aa224 */ /* 0x002fc400078e0069 */
[----:B------:R-:W-:Y:S02]  /*201a0*/  @!P2 IMAD.MOV.U32 R59, RZ, RZ, R107 ;  /* 0x000000ffff3ba224 */ /* 0x000fe400078e006b */
[----:B----4-:R-:W4:Y:S04]  /*201b0*/  LDL.LU R107, [R1+0x434] ;  /* 0x00043400016b7983 */ /* 0x010f280000300800 */
[----:B------:R1:W4:Y:S04]  /*201c0*/  @!P2 LDG.E.U8 R75, desc[UR18][R58.64] ;  /* 0x000000123a4ba981 */ /* 0x000328000c1e1100 */
[----:B------:R-:W4:Y:S01]  /*201d0*/  LDL.LU R105, [R1+0x43c] ;  /* 0x00043c0001697983 */ /* 0x000f220000300800 */
[----:B-1----:R-:W-:-:S03]  /*201e0*/  @!P2 IMAD.MOV.U32 R59, RZ, RZ, R103 ;  /* 0x000000ffff3ba224 */ /* 0x002fc600078e0067 */
[----:B0-----:R-:W4:Y:S01]  /*201f0*/  LDL.LU R103, [R1+0x464] ;  /* 0x0004640001677983 */ /* 0x001f220000300800 */
[----:B------:R-:W-:Y:S01]  /*20200*/  @!P2 IMAD.MOV.U32 R58, RZ, RZ, R101 ;  /* 0x000000ffff3aa224 */ /* 0x000fe200078e0065 */
[----:B------:R-:W-:Y:S02]  /*20210*/  IADD3 R104, P3, PT, R36, R104, RZ ;  /* 0x0000006824687210 */ /* 0x000fe40007f7e0ff */
[----:B------:R-:W4:Y:S01]  /*20220*/  LDL.LU R101, [R1+0x4e8] ;  /* 0x0004e80001657983 */ /* 0x000f220000300800 */
[----:B------:R-:W-:-:S03]  /*20230*/  PRMT R77, RZ, 0x7610, R77 ;  /* 0x00007610ff4d7816 */ /* 0x000fc6000000004d */
[----:B------:R0:W4:Y:S01]  /*20240*/  @!P2 LDG.E.U8 R76, desc[UR18][R58.64] ;  /* 0x000000123a4ca981 */ /* 0x000122000c1e1100 */
[-C--:B------:R-:W-:Y:S02]  /*20250*/  @!P2 LOP3.LUT R83, R83, R82.reuse, RZ, 0x3c, !PT ;  /* 0x000000525353a212 */ /* 0x080fe400078e3cff */
[----:B------:R-:W-:Y:S02]  /*20260*/  PRMT R78, RZ, 0x7610, R78 ;  /* 0x00007610ff4e7816 */ /* 0x000fe4000000004e */
[C---:B------:R-:W-:Y:S02]  /*20270*/  @!P2 LOP3.LUT R82, R83.reuse, R82, RZ, 0x3c, !PT ;  /* 0x000000525352a212 */ /* 0x040fe400078e3cff */
[----:B------:R-:W-:Y:S02]  /*20280*/  PRMT R84, RZ, 0x7610, R84 ;  /* 0x00007610ff547816 */ /* 0x000fe40000000054 */
[----:B------:R-:W-:-:S05]  /*20290*/  @!P2 LOP3.LUT R83, R83, R82, RZ, 0x3c, !PT ;  /* 0x000000525353a212 */ /* 0x000fca00078e3cff */
[----:B------:R-:W4:Y:S01]  /*202a0*/  @!P2 LDG.E.U8 R84, desc[UR18][R82.64] ;  /* 0x000000125254a981 */ /* 0x000f22000c1e1100 */
[C---:B------:R-:W-:Y:S02]  /*202b0*/  IADD3 R99, P5, PT, R36.reuse, R99, RZ ;  /* 0x0000006324637210 */ /* 0x040fe40007fbe0ff */
[----:B------:R-:W-:-:S03]  /*202c0*/  IADD3 R109, P4, PT, R36, R109, RZ ;  /* 0x0000006d246d7210 */ /* 0x000fc60007f9e0ff */
[----:B------:R-:W-:Y:S01]  /*202d0*/  STL [R1+0x400], R99 ;  /* 0x0004006301007387 */ /* 0x000fe20000100800 */
[----:B0-----:R-:W-:-:S03]  /*202e0*/  @!P2 IMAD.MOV.U32 R58, RZ, RZ, R99 ;  /* 0x000000ffff3aa224 */ /* 0x001fc600078e0063 */
[----:B------:R-:W-:Y:S04]  /*202f0*/  STL [R1+0x430], R104 ;  /* 0x0004306801007387 */ /* 0x000fe80000100800 */
[----:B------:R-:W-:Y:S01]  /*20300*/  STL [R1+0x428], R109 ;  /* 0x0004286d01007387 */ /* 0x000fe20000100800 */
[C---:B------:R-:W-:Y:S02]  /*20310*/  IMAD.X R108, R38.reuse, 0x1, R108, P5 ;  /* 0x00000001266c7824 */ /* 0x040fe400028e066c */
[----:B---3--:R-:W-:-:S03]  /*20320*/  IMAD.X R113, R38, 0x1, R113, P4 ;  /* 0x0000000126717824 */ /* 0x008fc600020e0671 */
[----:B------:R0:W-:Y:S01]  /*20330*/  STL [R1+0x3fc], R108 ;  /* 0x0003fc6c01007387 */ /* 0x0001e20000100800 */
[----:B------:R-:W-:-:S03]  /*20340*/  @!P2 IMAD.MOV.U32 R59, RZ, RZ, R108 ;  /* 0x000000ffff3ba224 */ /* 0x000fc600078e006c */
[----:B------:R-:W-:Y:S04]  /*20350*/  STL [R1+0x424], R113 ;  /* 0x0004247101007387 */ /* 0x000fe80000100800 */
[----:B------:R1:W3:Y:S04]  /*20360*/  @!P2 LDG.E.U8 R77, desc[UR18][R58.64] ;  /* 0x000000123a4da981 */ /* 0x0002e8000c1e1100 */
[----:B0-----:R-:W3:Y:S01]  /*20370*/  LDL.LU R108, [R1+0x470] ;  /* 0x00047000016c7983 */ /* 0x001ee20000300800 */
[----:B------:R-:W-:-:S03]  /*20380*/  IMAD.X R106, R38, 0x1, R106, P3 ;  /* 0x00000001266a7824 */ /* 0x000fc600018e066a */
[----:B------:R-:W3:Y:S01]  /*20390*/  LDL.LU R99, [R1+0x4a8] ;  /* 0x0004a80001637983 */ /* 0x000ee20000300800 */
[----:B-1----:R-:W-:Y:S02]  /*203a0*/  @!P2 IMAD.MOV.U32 R58, RZ, RZ, R109 ;  /* 0x000000ffff3aa224 */ /* 0x002fe400078e006d */
[----:B------:R-:W-:Y:S01]  /*203b0*/  @!P2 IMAD.MOV.U32 R59, RZ, RZ, R113 ;  /* 0x000000ffff3ba224 */ /* 0x000fe200078e0071 */
[----:B------:R0:W-:Y:S04]  /*203c0*/  STL [R1+0x42c], R106 ;  /* 0x00042c6a01007387 */ /* 0x0001e80000100800 */
[----:B------:R-:W3:Y:S04]  /*203d0*/  LDL.LU R109, [R1+0x46c] ;  /* 0x00046c00016d7983 */ /* 0x000ee80000300800 */
[----:B------:R1:W3:Y:S02]  /*203e0*/  @!P2 LDG.E.U8 R78, desc[UR18][R58.64] ;  /* 0x000000123a4ea981 */ /* 0x0002e4000c1e1100 */
[----:B-1----:R-:W-:-:S02]  /*203f0*/  @!P2 IMAD.MOV.U32 R59, RZ, RZ, R106 ;  /* 0x000000ffff3ba224 */ /* 0x002fc400078e006a */
[----:B------:R-:W-:Y:S01]  /*20400*/  @!P2 IMAD.MOV.U32 R58, RZ, RZ, R104 ;  /* 0x000000ffff3aa224 */ /* 0x000fe200078e0068 */
[----:B0-----:R-:W3:Y:S04]  /*20410*/  LDL.LU R106, [R1+0x4a4] ;  /* 0x0004a400016a7983 */ /* 0x001ee80000300800 */
[----:B------:R-:W3:Y:S01]  /*20420*/  LDL.LU R104, [R1+0x4e4] ;  /* 0x0004e40001687983 */ /* 0x000ee20000300800 */
[----:B------:R-:W-:Y:S02]  /*20430*/  PRMT R79, RZ, 0x7610, R79 ;  /* 0x00007610ff4f7816 */ /* 0x000fe4000000004f */
[----:B--2---:R-:W-:Y:S02]  /*20440*/  IADD3 R100, P3, PT, R36, R100, RZ ;  /* 0x0000006424647210 */ /* 0x004fe40007f7e0ff */
[----:B------:R-:W-:-:S02]  /*20450*/  PRMT R80, RZ, 0x7610, R80 ;  /* 0x00007610ff507816 */ /* 0x000fc40000000050 */
[----:B------:R0:W2:Y:S01]  /*20460*/  @!P2 LDG.E.U8 R79, desc[UR18][R58.64] ;  /* 0x000000123a4fa981 */ /* 0x0000a2000c1e1100 */
[----:B------:R-:W-:Y:S02]  /*20470*/  PRMT R81, RZ, 0x7610, R81 ;  /* 0x00007610ff517816 */ /* 0x000fe40000000051 */
[----:B------:R-:W-:Y:S02]  /*20480*/  PRMT R82, RZ, 0x7610, R82 ;  /* 0x00007610ff527816 */ /* 0x000fe40000000052 */
[C---:B------:R-:W-:Y:S02]  /*20490*/  IADD3 R98, P5, PT, R36.reuse, R98, RZ ;  /* 0x0000006224627210 */ /* 0x040fe40007fbe0ff */
[----:B------:R-:W-:-:S03]  /*204a0*/  IADD3 R102, P4, PT, R36, R102, RZ ;  /* 0x0000006624667210 */ /* 0x000fc60007f9e0ff */
[----:B------:R1:W-:Y:S01]  /*204b0*/  STL [R1+0x438], R98 ;  /* 0x0004386201007387 */ /* 0x0003e20000100800 */
[----:B0-----:R-:W-:-:S03]  /*204c0*/  @!P2 IMAD.MOV.U32 R58, RZ, RZ, R98 ;  /* 0x000000ffff3aa224 */ /* 0x001fc600078e0062 */
[----:B------:R-:W-:Y:S01]  /*204d0*/  STL [R1+0x468], R100 ;  /* 0x0004686401007387 */ /* 0x000fe20000100800 */
[----:B----4-:R-:W-:-:S03]  /*204e0*/  IMAD.X R107, R38, 0x1, R107, P5 ;  /* 0x00000001266b7824 */ /* 0x010fc600028e066b */
[----:B------:R-:W-:Y:S01]  /*204f0*/  STL [R1+0x440], R102 ;  /* 0x0004406601007387 */ /* 0x000fe20000100800 */
[----:B------:R-:W-:Y:S02]  /*20500*/  @!P2 IMAD.MOV.U32 R59, RZ, RZ, R107 ;  /* 0x000000ffff3ba224 */ /* 0x000fe400078e006b */
[C---:B------:R-:W-:Y:S01]  /*20510*/  IMAD.X R105, R38.reuse, 0x1, R105, P4 ;  /* 0x0000000126697824 */ /* 0x040fe200020e0669 */
[----:B------:R-:W-:Y:S04]  /*20520*/  STL [R1+0x434], R107 ;  /* 0x0004346b01007387 */ /* 0x000fe80000100800 */
[----:B------:R0:W-:Y:S01]  /*20530*/  STL [R1+0x43c], R105 ;  /* 0x00043c6901007387 */ /* 0x0001e20000100800 */
[----:B------:R-:W-:-:S03]  /*20540*/  IMAD.X R103, R38, 0x1, R103, P3 ;  /* 0x0000000126677824 */ /* 0x000fc600018e0667 */
[----:B-1----:R-:W4:Y:S04]  /*20550*/  LDL.LU R98, [R1+0x4b0] ;  /* 0x0004b00001627983 */ /* 0x002f280000300800 */
[----:B------:R1:W2:Y:S04]  /*20560*/  @!P2 LDG.E.U8 R80, desc[UR18][R58.64] ;  /* 0x000000123a50a981 */ /* 0x0002a8000c1e1100 */
[----:B------:R0:W-:Y:S01]  /*20570*/  STL [R1+0x464], R103 ;  /* 0x0004646701007387 */ /* 0x0001e20000100800 */
[----:B-1----:R-:W-:Y:S02]  /*20580*/  @!P2 IMAD.MOV.U32 R58, RZ, RZ, R102 ;  /* 0x000000ffff3aa224 */ /* 0x002fe400078e0066 */
[----:B------:R-:W-:-:S02]  /*20590*/  @!P2 IMAD.MOV.U32 R59, RZ, RZ, R105 ;  /* 0x000000ffff3ba224 */ /* 0x000fc400078e0069 */
[----:B0-----:R-:W2:Y:S04]  /*205a0*/  LDL.LU R105, [R1+0x520] ;  /* 0x0005200001697983 */ /* 0x001ea80000300800 */
[----:B------:R-:W2:Y:S04]  /*205b0*/  LDL.LU R102, [R1+0x478] ;  /* 0x0004780001667983 */ /* 0x000ea80000300800 */
[----:B------:R0:W2:Y:S04]  /*205c0*/  @!P2 LDG.E.U8 R81, desc[UR18][R58.64] ;  /* 0x000000123a51a981 */ /* 0x0000a8000c1e1100 */
[----:B------:R-:W2:Y:S01]  /*205d0*/  LDL.LU R107, [R1+0x51c] ;  /* 0x00051c00016b7983 */ /* 0x000ea20000300800 */
[----:B0-----:R-:W-:-:S02]  /*205e0*/  @!P2 IMAD.MOV.U32 R59, RZ, RZ, R103 ;  /* 0x000000ffff3ba224 */ /* 0x001fc400078e0067 */
[----:B------:R-:W-:Y:S01]  /*205f0*/  @!P2 IMAD.MOV.U32 R58, RZ, RZ, R100 ;  /* 0x000000ffff3aa224 */ /* 0x000fe200078e0064 */
[----:B------:R-:W2:Y:S04]  /*20600*/  LDL.LU R103, [R1+0x474] ;  /* 0x0004740001677983 */ /* 0x000ea80000300800 */
[----:B------:R-:W2:Y:S01]  /*20610*/  LDL.LU R100, [R1+0x4ac] ;  /* 0x0004ac0001647983 */ /* 0x000ea20000300800 */
[----:B------:R-:W-:Y:S02]  /*20620*/  IADD3 R101, P3, PT, R36, R101, RZ ;  /* 0x0000006524657210 */ /* 0x000fe40007f7e0ff */
[----:B------:R-:W-:Y:S01]  /*20630*/  PRMT R83, RZ, 0x7610, R83 ;  /* 0x00007610ff537816 */ /* 0x000fe20000000053 */
[----:B------:R0:W2:Y:S04]  /*20640*/  @!P2 LDG.E.U8 R82, desc[UR18][R58.64] ;  /* 0x000000123a52a981 */ /* 0x0000a8000c1e1100 */
        /* <DEDUP_REMOVED lines=10> */
[----:B------:R1:W-:Y:S02]  /*206f0*/  STS.U8 [R31+UR9+0xda00], R84 ;  /* 0x00da00541f007988 */ /* 0x0003e40008000009 */
[----:B-1----:R-:W-:-:S02]  /*20700*/  PRMT R84, RZ, 0x7610, R84 ;  /* 0x00007610ff547816 */ /* 0x002fc40000000054 */
[----:B------:R-:W-:Y:S01]  /*20710*/  STS.U8 [R31+UR9+0xd600], R116 ;  /* 0x00d600741f007988 */ /* 0x000fe20008000009 */
[C---:B---3--:R-:W-:Y:S02]  /*20720*/  IADD3 R108, P5, PT, R36.reuse, R108, RZ ;  /* 0x0000006c246c7210 */ /* 0x048fe40007fbe0ff */
[----:B------:R-:W-:-:S03]  /*20730*/  IADD3 R99, P4, PT, R36, R99, RZ ;  /* 0x0000006324637210 */ /* 0x000fc60007f9e0ff */
[----:B0-----:R-:W-:Y:S01]  /*20740*/  @!P2 IMAD.MOV.U32 R58, RZ, RZ, R108 ;  /* 0x000000ffff3aa224 */ /* 0x001fe200078e006c */
[----:B------:R-:W-:Y:S01]  /*20750*/  STL [R1+0x470], R108 ;  /* 0x0004706c01007387 */ /* 0x000fe20000100800 */
[----:B------:R-:W-:-:S03]  /*20760*/  IMAD.X R109, R38, 0x1, R109, P5 ;  /* 0x00000001266d7824 */ /* 0x000fc600028e066d */
[----:B------:R-:W-:Y:S01]  /*20770*/  STL [R1+0x4e8], R101 ;  /* 0x0004e86501007387 */ /* 0x000fe20000100800 */
[----:B------:R-:W-:-:S03]  /*20780*/  @!P2 IMAD.MOV.U32 R59, RZ, RZ, R109 ;  /* 0x000000ffff3ba224 */ /* 0x000fc600078e006d */
[----:B------:R0:W-:Y:S04]  /*20790*/  STL [R1+0x4a8], R99 ;  /* 0x0004a86301007387 */ /* 0x0001e80000100800 */
[----:B------:R-:W-:Y:S04]  /*207a0*/  STL [R1+0x46c], R109 ;  /* 0x00046c6d01007387 */ /* 0x000fe80000100800 */
[----:B------:R1:W3:Y:S01]  /*207b0*/  @!P2 LDG.E.U8 R83, desc[UR18][R58.64] ;  /* 0x000000123a53a981 */ /* 0x0002e2000c1e1100 */
[C---:B------:R-:W-:Y:S02]  /*207c0*/  IMAD.X R106, R38.reuse, 0x1, R106, P4 ;  /* 0x00000001266a7824 */ /* 0x040fe400020e066a */
[----:B------:R-:W-:-:S03]  /*207d0*/  IMAD.X R104, R38, 0x1, R104, P3 ;  /* 0x0000000126687824 */ /* 0x000fc600018e0668 */
[----:B------:R0:W-:Y:S01]  /*207e0*/  STL [R1+0x4a4], R106 ;  /* 0x0004a46a01007387 */ /* 0x0001e20000100800 */
[----:B-1----:R-:W-:Y:S02]  /*207f0*/  @!P2 IMAD.MOV.U32 R58, RZ, RZ, R99 ;  /* 0x000000ffff3aa224 */ /* 0x002fe400078e0063 */
[----:B------:R-:W-:Y:S01]  /*20800*/  @!P2 IMAD.MOV.U32 R59, RZ, RZ, R106 ;  /* 0x000000ffff3ba224 */ /* 0x000fe200078e006a */
[----:B------:R1:W-:Y:S04]  /*20810*/  STL [R1+0x4e4], R104 ;  /* 0x0004e46801007387 */ /* 0x0003e80000100800 */
[----:B0-----:R-:W3:Y:S04]  /*20820*/  LDL.LU R99, [R1+0x4f0] ;  /* 0x0004f00001637983 */ /* 0x001ee80000300800 */
[----:B------:R-:W3:Y:S04]  /*20830*/  LDL.LU R115, [R1+0x248] ;  /* 0x0002480001737983 */ /* 0x000ee80000300800 */
[----:B------:R0:W3:Y:S04]  /*20840*/  @!P2 LDG.E.U8 R84, desc[UR18][R58.64] ;  /* 0x000000123a54a981 */ /* 0x0000e8000c1e1100 */
[----:B------:R-:W3:Y:S01]  /*20850*/  LDL.LU R113, [R1+0x4b8] ;  /* 0x0004b80001717983 */ /* 0x000ee20000300800 */
[----:B0-----:R-:W-:-:S03]  /*20860*/  @!P2 IMAD.MOV.U32 R58, RZ, RZ, R101 ;  /* 0x000000ffff3aa224 */ /* 0x001fc600078e0065 */
[----:B------:R-:W3:Y:S04]  /*20870*/  LDL.LU R101, [R1+0x4ec] ;  /* 0x0004ec0001657983 */ /* 0x000ee80000300800 */
[----:B------:R-:W3:Y:S01]  /*20880*/  LDL.LU R116, [R1+0x244] ;  /* 0x0002440001747983 */ /* 0x000ee20000300800 */
[----:B------:R-:W-:-:S03]  /*20890*/  @!P2 IMAD.MOV.U32 R59, RZ, RZ, R104 ;  /* 0x000000ffff3ba224 */ /* 0x000fc600078e0068 */
[----:B------:R-:W3:Y:S04]  /*208a0*/  LDL.LU R114, [R1+0x4b4] ;  /* 0x0004b40001727983 */ /* 0x000ee80000300800 */
[----:B------:R-:W3:Y:S04]  /*208b0*/  LDL.LU R108, [R1+0x4f8] ;  /* 0x0004f800016c7983 */ /* 0x000ee80000300800 */
[----:B------:R-:W3:Y:S04]  /*208c0*/  LDL.LU R106, [R1+0x23c] ;  /* 0x00023c00016a7983 */ /* 0x000ee80000300800 */
[----:B-1----:R-:W3:Y:S01]  /*208d0*/  LDL.LU R104, [R1+0x480] ;  /* 0x0004800001687983 */ /* 0x002ee20000300800 */
[----:B------:R-:W-:-:S02]  /*208e0*/  PRMT R85, RZ, 0x7610, R85 ;  /* 0x00007610ff557816 */ /* 0x000fc40000000055 */
[----:B------:R-:W-:-:S04]  /*208f0*/  PRMT R87, RZ, 0x7610, R87 ;  /* 0x00007610ff577816 */ /* 0x000fc80000000057 */
[----:B------:R0:W3:Y:S01]  /*20900*/  @!P2 LDG.E.U8 R85, desc[UR18][R58.64] ;  /* 0x000000123a55a981 */ /* 0x0000e2000c1e1100 */
[----:B------:R-:W-:Y:S02]  /*20910*/  PRMT R86, RZ, 0x7610, R86 ;  /* 0x00007610ff567816 */ /* 0x000fe40000000056 */
[C---:B----4-:R-:W-:Y:S02]  /*20920*/  IADD3 R98, P4, PT, R36.reuse, R98, RZ ;  /* 0x0000006224627210 */ /* 0x050fe40007f9e0ff */
[C---:B--2---:R-:W-:Y:S02]  /*20930*/  IADD3 R105, P3, PT, R36.reuse, R105, RZ ;  /* 0x0000006924697210 */ /* 0x044fe40007f7e0ff */
[----:B------:R-:W-:-:S03]  /*20940*/  IADD3 R102, P5, PT, R36, R102, RZ ;  /* 0x0000006624667210 */ /* 0x000fc60007fbe0ff */
[----:B------:R-:W-:Y:S04]  /*20950*/  STL [R1+0x520], R105 ;  /* 0x0005206901007387 */ /* 0x000fe80000100800 */
[----:B------:R-:W-:Y:S01]  /*20960*/  STL [R1+0x4b0], R98 ;  /* 0x0004b06201007387 */ /* 0x000fe20000100800 */
[----:B------:R-:W-:-:S03]  /*20970*/  IMAD.X R107, R38, 0x1, R107, P3 ;  /* 0x00000001266b7824 */ /* 0x000fc600018e066b */
[----:B------:R-:W-:Y:S04]  /*20980*/  STL [R1+0x478], R102 ;  /* 0x0004786601007387 */ /* 0x000fe80000100800 */
[----:B------:R1:W-:Y:S01]  /*20990*/  STL [R1+0x51c], R107 ;  /* 0x00051c6b01007387 */ /* 0x0003e20000100800 */
[C---:B------:R-:W-:Y:S02]  /*209a0*/  IMAD.X R103, R38.reuse, 0x1, R103, P5 ;  /* 0x0000000126677824 */ /* 0x040fe400028e0667 */
[----:B------:R-:W-:-:S03]  /*209b0*/  IMAD.X R100, R38, 0x1, R100, P4 ;  /* 0x0000000126647824 */ /* 0x000fc600020e0664 */
[----:B------:R2:W-:Y:S04]  /*209c0*/  STL [R1+0x474], R103 ;  /* 0x0004746701007387 */ /* 0x0005e80000100800 */
[----:B------:R4:W-:Y:S04]  /*209d0*/  STL [R1+0x4ac], R100 ;  /* 0x0004ac6401007387 */ /* 0x0009e80000100800 */
[----:B------:R-:W3:Y:S01]  /*209e0*/  LDL.LU R109, [R1+0x4f4] ;  /* 0x0004f400016d7983 */ /* 0x000ee20000300800 */
[----:B0-----:R-:W-:Y:S02]  /*209f0*/  @!P2 IMAD.MOV.U32 R58, RZ, RZ, R105 ;  /* 0x000000ffff3aa224 */ /* 0x001fe400078e0069 */
[----:B------:R-:W-:-:S02]  /*20a00*/  @!P2 IMAD.MOV.U32 R59, RZ, RZ, R107 ;  /* 0x000000ffff3ba224 */ /* 0x000fc400078e006b */
[----:B-1----:R-:W3:Y:S04]  /*20a10*/  LDL.LU R107, [R1+0x238] ;  /* 0x00023800016b7983 */ /* 0x002ee80000300800 */
[----:B------:R0:W3:Y:S04]  /*20a20*/  @!P2 LDG.E.U8 R87, desc[UR18][R58.64] ;  /* 0x000000123a57a981 */ /* 0x0000e8000c1e1100 */
[----:B------:R-:W3:Y:S01]  /*20a30*/  LDL.LU R105, [R1+0x47c] ;  /* 0x00047c0001697983 */ /* 0x000ee20000300800 */
[----:B0-----:R-:W-:Y:S02]  /*20a40*/  @!P2 IMAD.MOV.U32 R58, RZ, RZ, R102 ;  /* 0x000000ffff3aa224 */ /* 0x001fe400078e0066 */
[----:B------:R-:W-:-:S02]  /*20a50*/  @!P2 IMAD.MOV.U32 R59, RZ, RZ, R103 ;  /* 0x000000ffff3ba224 */ /* 0x000fc400078e0067 */
[----:B--2---:R-:W2:Y:S01]  /*20a60*/  LDL.LU R103, [R1+0x4bc] ;  /* 0x0004bc0001677983 */ /* 0x004ea20000300800 */
[----:B------:R-:W-:-:S03]  /*20a70*/  PRMT R88, RZ, 0x7610, R88 ;  /* 0x00007610ff587816 */ /* 0x000fc60000000058 */
[----:B------:R-:W2:Y:S04]  /*20a80*/  LDL.LU R102, [R1+0x4c0] ;  /* 0x0004c00001667983 */ /* 0x000ea80000300800 */
[----:B------:R0:W2:Y:S02]  /*20a90*/  @!P2 LDG.E.U8 R86, desc[UR18][R58.64] ;  /* 0x000000123a56a981 */ /* 0x0000a4000c1e1100 */
[----:B0-----:R-:W-:Y:S02]  /*20aa0*/  @!P2 IMAD.MOV.U32 R59, RZ, RZ, R100 ;  /* 0x000000ffff3ba224 */ /* 0x001fe400078e0064 */
[----:B------:R-:W-:Y:S01]  /*20ab0*/  @!P2 IMAD.MOV.U32 R58, RZ, RZ, R98 ;  /* 0x000000ffff3aa224 */ /* 0x000fe200078e0062 */
[----:B----4-:R-:W4:Y:S04]  /*20ac0*/  LDL.LU R100, [R1+0x234] ;  /* 0x0002340001647983 */ /* 0x010f280000300800 */
[----:B------:R-:W4:Y:S04]  /*20ad0*/  LDL.LU R98, [R1+0x230] ;  /* 0x0002300001627983 */ /* 0x000f280000300800 */
[----:B------:R0:W4:Y:S01]  /*20ae0*/  @!P2 LDG.E.U8 R88, desc[UR18][R58.64] ;  /* 0x000000123a58a981 */ /* 0x000122000c1e1100 */
[----:B---3--:R-:W-:-:S02]  /*20af0*/  IADD3 R99, P4, PT, R36, R99, RZ ;  /* 0x0000006324637210 */ /* 0x008fc40007f9e0ff */
[----:B------:R-:W-:-:S03]  /*20b00*/  IADD3 R115, P3, PT, R36, R115, RZ ;  /* 0x0000007324737210 */ /* 0x000fc60007f7e0ff */
[----:B------:R-:W-:Y:S01]  /*20b10*/  STL [R1+0x4f0], R99 ;  /* 0x0004f06301007387 */ /* 0x000fe20000100800 */
[----:B------:R-:W-:-:S03]  /*20b20*/  IADD3 R113, P5, PT, R36, R113, RZ ;  /* 0x0000007124717210 */ /* 0x000fc60007fbe0ff */
[----:B------:R-:W-:Y:S01]  /*20b30*/  STL [R1+0x248], R115 ;  /* 0x0002487301007387 */ /* 0x000fe20000100800 */
[----:B------:R-:W-:-:S03]  /*20b40*/  IMAD.X R101, R38, 0x1, R101, P4 ;  /* 0x0000000126657824 */ /* 0x000fc600020e0665 */
[----:B------:R-:W-:Y:S01]  /*20b50*/  STL [R1+0x4b8], R113 ;  /* 0x0004b87101007387 */ /* 0x000fe20000100800 */
[----:B------:R-:W-:-:S03]  /*20b60*/  IMAD.X R116, R38, 0x1, R116, P3 ;  /* 0x0000000126747824 */ /* 0x000fc600018e0674 */
[----:B------:R1:W-:Y:S01]  /*20b70*/  STL [R1+0x4ec], R101 ;  /* 0x0004ec6501007387 */ /* 0x0003e20000100800 */
[----:B0-----:R-:W-:-:S03]  /*20b80*/  @!P2 IMAD.MOV.U32 R59, RZ, RZ, R101 ;  /* 0x000000ffff3ba224 */ /* 0x001fc600078e0065 */
[----:B------:R0:W-:Y:S01]  /*20b90*/  STL [R1+0x244], R116 ;  /* 0x0002447401007387 */ /* 0x0001e20000100800 */
[----:B------:R-:W-:-:S03]  /*20ba0*/  @!P2 IMAD.MOV.U32 R58, RZ, RZ, R99 ;  /* 0x000000ffff3aa224 */ /* 0x000fc600078e0063 */
[----:B-1----:R-:W3:Y:S04]  /*20bb0*/  LDL.LU R101, [R1+0x228] ;  /* 0x0002280001657983 */ /* 0x002ee80000300800 */
[----:B------:R-:W3:Y:S01]  /*20bc0*/  LDL.LU R99, [R1+0x22c] ;  /* 0x00022c0001637983 */ /* 0x000ee20000300800 */
[----:B------:R-:W-:Y:S02]  /*20bd0*/  PRMT R90, RZ, 0x7610, R90 ;  /* 0x00007610ff5a7816 */ /* 0x000fe4000000005a */
[----:B------:R-:W-:Y:S01]  /*20be0*/  PRMT R91, RZ, 0x7610, R91 ;  /* 0x00007610ff5b7816 */ /* 0x000fe2000000005b */
[----:B------:R-:W-:-:S03]  /*20bf0*/  IMAD.X R114, R38, 0x1, R114, P5 ;  /* 0x0000000126727824 */ /* 0x000fc600028e0672 */
[----:B------:R1:W3:Y:S01]  /*20c00*/  @!P2 LDG.E.U8 R90, desc[UR18][R58.64] ;  /* 0x000000123a5aa981 */ /* 0x0002e2000c1e1100 */
[C---:B------:R-:W-:Y:S02]  /*20c10*/  IADD3 R108, P4, PT, R36.reuse, R108, RZ ;  /* 0x0000006c246c7210 */ /* 0x040fe40007f9e0ff */
[----:B------:R-:W-:Y:S01]  /*20c20*/  PRMT R89, RZ, 0x7610, R89 ;  /* 0x00007610ff597816 */ /* 0x000fe20000000059 */
[----:B-1----:R-:W-:Y:S02]  /*20c30*/  @!P2 IMAD.MOV.U32 R58, RZ, RZ, R115 ;  /* 0x000000ffff3aa224 */ /* 0x002fe400078e0073 */
[----:B------:R-:W-:Y:S01]  /*20c40*/  @!P2 IMAD.MOV.U32 R59, RZ, RZ, R116 ;  /* 0x000000ffff3ba224 */ /* 0x000fe200078e0074 */
[----:B------:R-:W-:-:S04]  /*20c50*/  IADD3 R106, P3, PT, R36, R106, RZ ;  /* 0x0000006a246a7210 */ /* 0x000fc80007f7e0ff */
[----:B------:R1:W3:Y:S01]  /*20c60*/  @!P2 LDG.E.U8 R91, desc[UR18][R58.64] ;  /* 0x000000123a5ba981 */ /* 0x0002e2000c1e1100 */
[----:B------:R-:W-:Y:S01]  /*20c70*/  PRMT R93, RZ, 0x7610, R93 ;  /* 0x00007610ff5d7816 */ /* 0x000fe2000000005d */
[----:B-1----:R-:W-:Y:S02]  /*20c80*/  @!P2 IMAD.MOV.U32 R58, RZ, RZ, R113 ;  /* 0x000000ffff3aa224 */ /* 0x002fe400078e0071 */
[----:B------:R-:W-:Y:S01]  /*20c90*/  @!P2 IMAD.MOV.U32 R59, RZ, RZ, R114 ;  /* 0x000000ffff3ba224 */ /* 0x000fe200078e0072 */
[----:B------:R-:W-:-:S04]  /*20ca0*/  IADD3 R104, P5, PT, R36, R104, RZ ;  /* 0x0000006824687210 */ /* 0x000fc80007fbe0ff */
[----:B------:R1:W3:Y:S01]  /*20cb0*/  @!P2 LDG.E.U8 R89, desc[UR18][R58.64] ;  /* 0x000000123a59a981 */ /* 0x0002e2000c1e1100 */
[----:B------:R-:W-:Y:S01]  /*20cc0*/  PRMT R94, RZ, 0x7610, R94 ;  /* 0x00007610ff5e7816 */ /* 0x000fe2000000005e */
[----:B-1----:R-:W-:Y:S01]  /*20cd0*/  @!P2 IMAD.MOV.U32 R58, RZ, RZ, R108 ;  /* 0x000000ffff3aa224 */ /* 0x002fe200078e006c */
[----:B------:R-:W-:Y:S02]  /*20ce0*/  PRMT R92, RZ, 0x7610, R92 ;  /* 0x00007610ff5c7816 */ /* 0x000fe4000000005c */
[----:B------:R-:W-:Y:S01]  /*20cf0*/  PRMT R96, RZ, 0x7610, R96 ;  /* 0x00007610ff607816 */ /* 0x000fe20000000060 */
[----:B------:R-:W-:-:S04]  /*20d00*/  IMAD.X R109, R38, 0x1, R109, P4 ;  /* 0x00000001266d7824 */ /* 0x000fc800020e066d */
[----:B------:R-:W-:Y:S02]  /*20d10*/  @!P2 IMAD.MOV.U32 R59, RZ, RZ, R109 ;  /* 0x000000ffff3ba224 */ /* 0x000fe400078e006d */
[----:B------:R-:W-:-:S03]  /*20d20*/  IMAD.X R107, R38, 0x1, R107, P3 ;  /* 0x00000001266b7824 */ /* 0x000fc600018e066b */
[----:B------:R1:W3:Y:S01]  /*20d30*/  @!P2 LDG.E.U8 R93, desc[UR18][R58.64] ;  /* 0x000000123a5da981 */ /* 0x0002e2000c1e1100 */
[----:B------:R-:W-:Y:S02]  /*20d40*/  IMAD.X R105, R38, 0x1, R105, P5 ;  /* 0x0000000126697824 */ /* 0x000fe400028e0669 */
[----:B-1----:R-:W-:Y:S02]  /*20d50*/  @!P2 IMAD.MOV.U32 R58, RZ, RZ, R106 ;  /* 0x000000ffff3aa224 */ /* 0x002fe400078e006a */
[----:B------:R-:W-:-:S05]  /*20d60*/  @!P2 IMAD.MOV.U32 R59, RZ, RZ, R107 ;  /* 0x000000ffff3ba224 */ /* 0x000fca00078e006b */
[----:B------:R1:W3:Y:S01]  /*20d70*/  @!P2 LDG.E.U8 R94, desc[UR18][R58.64] ;  /* 0x000000123a5ea981 */ /* 0x0002e2000c1e1100 */
[----:B--2---:R-:W-:-:S05]  /*20d80*/  IADD3 R102, P5, PT, R36, R102, RZ ;  /* 0x0000006624667210 */ /* 0x004fca0007fbe0ff */
[----:B------:R-:W-:Y:S02]  /*20d90*/  IMAD.X R103, R38, 0x1, R103, P5 ;  /* 0x0000000126677824 */ /* 0x000fe400028e0667 */
[----:B-1----:R-:W-:Y:S02]  /*20da0*/  @!P2 IMAD.MOV.U32 R58, RZ, RZ, R104 ;  /* 0x000000ffff3aa224 */ /* 0x002fe400078e0068 */
[----:B------:R-:W-:-:S05]  /*20db0*/  @!P2 IMAD.MOV.U32 R59, RZ, RZ, R105 ;  /* 0x000000ffff3ba224 */ /* 0x000fca00078e0069 */
[----:B------:R1:W2:Y:S01]  /*20dc0*/  @!P2 LDG.E.U8 R92, desc[UR18][R58.64] ;  /* 0x000000123a5ca981 */ /* 0x0002a2000c1e1100 */
[C---:B----4-:R-:W-:Y:S02]  /*20dd0*/  IADD3 R100, P4, PT, R36.reuse, R100, RZ ;  /* 0x0000006424647210 */ /* 0x050fe40007f9e0ff */
[----:B------:R-:W-:Y:S02]  /*20de0*/  PRMT R97, RZ, 0x7610, R97 ;  /* 0x00007610ff617816 */ /* 0x000fe40000000061 */
[----:B------:R-:W-:Y:S01]  /*20df0*/  IADD3 R98, P3, PT, R36, R98, RZ ;  /* 0x0000006224627210 */ /* 0x000fe20007f7e0ff */
[----:B-1----:R-:W-:Y:S02]  /*20e00*/  @!P2 IMAD.MOV.U32 R58, RZ, RZ, R102 ;  /* 0x000000ffff3aa224 */ /* 0x002fe400078e0066 */
[----:B------:R-:W-:-:S05]  /*20e10*/  @!P2 IMAD.MOV.U32 R59, RZ, RZ, R103 ;  /* 0x000000ffff3ba224 */ /* 0x000fca00078e0067 */
[----:B------:R1:W4:Y:S01]  /*20e20*/  @!P2 LDG.E.U8 R96, desc[UR18][R58.64] ;  /* 0x000000123a60a981 */ /* 0x000322000c1e1100 */
[----:B------:R-:W-:Y:S01]  /*20e30*/  PRMT R95, RZ, 0x7610, R95 ;  /* 0x00007610ff5f7816 */ /* 0x000fe2000000005f */
[----:B-1----:R-:W-:Y:S02]  /*20e40*/  @!P2 IMAD.MOV.U32 R58, RZ, RZ, R100 ;  /* 0x000000ffff3aa224 */ /* 0x002fe400078e0064 */
[----:B---3--:R-:W-:-:S04]  /*20e50*/  IMAD.X R101, R38, 0x1, R101, P4 ;  /* 0x0000000126657824 */ /* 0x008fc800020e0665 */
[----:B------:R-:W-:Y:S02]  /*20e60*/  @!P2 IMAD.MOV.U32 R59, RZ, RZ, R101 ;  /* 0x000000ffff3ba224 */ /* 0x000fe400078e0065 */
[----:B------:R-:W-:-:S03]  /*20e70*/  IMAD.X R99, R38, 0x1, R99, P3 ;  /* 0x0000000126637824 */ /* 0x000fc600018e0663 */
[----:B------:R1:W3:Y:S02]  /*20e80*/  @!P2 LDG.E.U8 R97, desc[UR18][R58.64] ;  /* 0x000000123a61a981 */ /* 0x0002e4000c1e1100 */
[----:B-1----:R-:W-:Y:S02]  /*20e90*/  @!P2 IMAD.MOV.U32 R58, RZ, RZ, R98 ;  /* 0x000000ffff3aa224 */ /* 0x002fe400078e0062 */
[----:B------:R-:W-:-:S05]  /*20ea0*/  @!P2 IMAD.MOV.U32 R59, RZ, RZ, R99 ;  /* 0x000000ffff3ba224 */ /* 0x000fca00078e0063 */
[----:B------:R-:W3:Y:S04]  /*20eb0*/  @!P2 LDG.E.U8 R95, desc[UR18][R58.64] ;  /* 0x000000123a5fa981 */ /* 0x000ee8000c1e1100 */
[----:B------:R0:W-:Y:S04]  /*20ec0*/  STL [R1+0x4b4], R114 ;  /* 0x0004b47201007387 */ /* 0x0001e80000100800 */
[----:B------:R0:W-:Y:S04]  /*20ed0*/  STS.U8 [R31+UR9+0xc200], R153 ;  /* 0x00c200991f007988 */ /* 0x0001e80008000009 */
[----:B------:R0:W-:Y:S04]  /*20ee0*/  STS.U8 [R31+UR9+0xc600], R144 ;  /* 0x00c600901f007988 */ /* 0x0001e80008000009 */
[----:B------:R0:W-:Y:S04]  /*20ef0*/  STS.U8 [R31+UR9+0xca00], R137 ;  /* 0x00ca00891f007988 */ /* 0x0001e80008000009 */
[----:B------:R0:W-:Y:S04]  /*20f00*/  STS.U8 [R31+UR9+0xce00], R129 ;  /* 0x00ce00811f007988 */ /* 0x0001e80008000009 */
[----:B------:R0:W-:Y:S04]  /*20f10*/  STS.U8 [R31+UR9+0xd200], R122 ;  /* 0x00d2007a1f007988 */ /* 0x0001e80008000009 */
[----:B------:R0:W-:Y:S04]  /*20f20*/  STL [R1+0x4f8], R108 ;  /* 0x0004f86c01007387 */ /* 0x0001e80000100800 */
        /* <DEDUP_REMOVED lines=56> */
[----:B--2---:R0:W-:Y:S04]  /*212b0*/  STS.U8 [R34+UR9+0xf380], R92 ;  /* 0x00f3805c22007988 */ /* 0x0041e80008000009 */
[----:B----4-:R0:W-:Y:S04]  /*212c0*/  STS.U8 [R34+UR9+0xf780], R96 ;  /* 0x00f7806022007988 */ /* 0x0101e80008000009 */
[----:B------:R0:W-:Y:S04]  /*212d0*/  STL [R1+0x238], R107 ;  /* 0x0002386b01007387 */ /* 0x0001e80000100800 */
[----:B------:R0:W-:Y:S04]  /*212e0*/  STL [R1+0x47c], R105 ;  /* 0x00047c6901007387 */ /* 0x0001e80000100800 */
[----:B------:R0:W-:Y:S04]  /*212f0*/  STL [R1+0x4c0], R102 ;  /* 0x0004c06601007387 */ /* 0x0001e80000100800 */
[----:B------:R0:W-:Y:S04]  /*21300*/  STL [R1+0x230], R98 ;  /* 0x0002306201007387 */ /* 0x0001e80000100800 */
[----:B---3--:R0:W-:Y:S04]  /*21310*/  STS.U8 [R34+UR9+0xfb80], R97 ;  /* 0x00fb806122007988 */ /* 0x0081e80008000009 */
[----:B------:R0:W-:Y:S04]  /*21320*/  STL [R1+0x234], R100 ;  /* 0x0002346401007387 */ /* 0x0001e80000100800 */
[----:B------:R0:W-:Y:S04]  /*21330*/  STL [R1+0x4bc], R103 ;  /* 0x0004bc6701007387 */ /* 0x0001e80000100800 */
[----:B------:R0:W-:Y:S01]  /*21340*/  STS.U8 [R34+UR9+0xff80], R95 ;  /* 0x00ff805f22007988 */ /* 0x0001e20008000009 */
[----:B------:R1:W-:Y:S06]  /*21350*/  MEMBAR.ALL.CTA ;  /* 0x0000000000007992 */ /* 0x0003ec0000008000 */
[----:B-1----:R-:W1:Y:S04]  /*21360*/  FENCE.VIEW.ASYNC.S ;  /* 0x00000000000073c6 */ /* 0x002e680000000000 */
[----:B------:R0:W-:Y:S04]  /*21370*/  STL [R1+0x228], R101 ;  /* 0x0002286501007387 */ /* 0x0001e80000100800 */
[----:B------:R0:W-:Y:S01]  /*21380*/  STL [R1+0x22c], R99 ;  /* 0x00022c6301007387 */ /* 0x0001e20000100800 */
[----:B------:R-:W-:Y:S01]  /*21390*/  ULEA UR6, UR11, UR9, 0x3 ;  /* 0x000000090b067291 */ /* 0x000fe2000f8e18ff */
[----:B------:R-:W-:-:S03]  /*213a0*/  UMOV UR4, UR5 ;  /* 0x0000000500047c82 */ /* 0x000fc60008000000 */
[----:B------:R-:W-:Y:S01]  /*213b0*/  UIADD3 UR6, UPT, UPT, UR6, 0x10000, URZ ;  /* 0x0001000006067890 */ /* 0x000fe2000fffe0ff */
[----:B-1----:R-:W-:Y:S06]  /*213c0*/  BAR.SYNC.DEFER_BLOCKING 0x0 ;  /* 0x0000000000007b1d */ /* 0x002fec0000010000 */
[----:B------:R-:W-:Y:S05]  /*213d0*/  @P0 BRA `(.L_x_9) ;  /* 0x0000000000480947 */ /* 0x000fea0003800000 */
[----:B------:R-:W-:Y:S01]  /*213e0*/  UMOV UR13, 0x40004040 ;  /* 0x40004040000d7882 */ /* 0x000fe20000000000 */
[----:B------:R-:W-:Y:S01]  /*213f0*/  UMOV UR15, 0x40004040 ;  /* 0x40004040000f7882 */ /* 0x000fe20000000000 */
[----:B------:R-:W-:Y:S01]  /*21400*/  UMOV UR16, 0x0 ;  /* 0x0000000000107882 */ /* 0x000fe20000000000 */
[----:B------:R-:W-:Y:S01]  /*21410*/  UMOV UR17, 0x8208010 ;  /* 0x0820801000117882 */ /* 0x000fe20000000000 */
[----:B------:R-:W-:Y:S01]  /*21420*/  UMOV UR32, 0x0 ;  /* 0x0000000000207882 */ /* 0x000fe20000000000 */
[----:B------:R-:W-:Y:S01]  /*21430*/  UMOV UR33, 0x8208010 ;  /* 0x0820801000217882 */ /* 0x000fe20000000000 */
[----:B------:R-:W-:Y:S01]  /*21440*/  UMOV UR34, 0x0 ;  /* 0x0000000000227882 */ /* 0x000fe20000000000 */
[----:B------:R-:W-:Y:S01]  /*21450*/  UMOV UR35, 0x8208010 ;  /* 0x0820801000237882 */ /* 0x000fe20000000000 */
[----:B------:R-:W-:Y:S01]  /*21460*/  UMOV UR7, URZ ;  /* 0x000000ff00077c82 */ /* 0x000fe20008000000 */
[----:B------:R1:W-:Y:S01]  /*21470*/  UTCQMMA gdesc[UR12], gdesc[UR14], tmem[UR8], tmem[UR16], idesc[UR17], UPT ;  /* 0x00ff100e0c0075ea */ /* 0x0003e2000b800308 */
        /* <DEDUP_REMOVED lines=8> */
.L_x_9:
[----:B0-----:R-:W2:Y:S04]  /*21500*/  LDL R40, [R1+0x7d4] ;  /* 0x0007d40001287983 */ /* 0x001ea80000100800 */
[----:B------:R-:W2:Y:S01]  /*21510*/  LDL.LU R39, [R1+0x7c8] ;  /* 0x0007c80001277983 */ /* 0x000ea20000300800 */
[----:B------:R-:W-:-:S04]  /*21520*/  UIADD3 UR11, UPT, UPT, UR11, 0x1, URZ ;  /* 0x000000010b0b7890 */ /* 0x000fc8000fffe0ff */
[----:B------:R-:W-:-:S04]  /*21530*/  UISETP.GT.AND UP1, UPT, UR11, 0x1, UPT ;  /* 0x000000010b00788c */ /* 0x000fc8000bf24270 */
[----:B-1----:R-:W-:Y:S02]  /*21540*/  USEL UR5, URZ, 0x1, !UP1 ;  /* 0x00000001ff057887 */ /* 0x002fe4000c800000 */
[----:B------:R-:W-:Y:S02]  /*21550*/  USEL UR11, UR11, URZ, !UP1 ;  /* 0x000000ff0b0b7287 */ /* 0x000fe4000c800000 */
[----:B------:R-:W-:Y:S01]  /*21560*/  ULOP3.LUT UR5, UR4, UR5, URZ, 0x3c, !UPT ;  /* 0x0000000504057292 */ /* 0x000fe2000f8e3cff */
[----:B--2---:R-:W-:Y:S02]  /*21570*/  ISETP.NE.U32.AND P2, PT, R39, R40, PT ;  /* 0x000000282700720c */ /* 0x004fe40003f45070 */
[----:B------:R-:W2:Y:S01]  /*21580*/  LDL.LU R40, [R1+0x7cc] ;  /* 0x0007cc0001287983 */ /* 0x000ea20000300800 */
[----:B------:R-:W-:-:S03]  /*21590*/  IMAD.U32 R39, RZ, RZ, UR4 ;  /* 0x00000004ff277e24 */ /* 0x000fc6000f8e00ff */
[----:B--2---:R1:W-:Y:S07]  /*215a0*/  STL [R1+0x7c8], R40 ;  /* 0x0007c82801007387 */ /* 0x0043ee0000100800 */
[----:B------:R-:W-:Y:S05]  /*215b0*/  @P2 BRA `(.L_x_10) ;  /* 0xffffff4400c42947 */ /* 0x000fea000383ffff */
.L_x_7:
[----:B------:R-:W2:Y:S01]  /*215c0*/  LDL.LU R43, [R1+0x8a4] ;  /* 0x0008a400012b7983 */ /* 0x000ea20000300800 */
[----:B0-----:R-:W0:Y:S01]  /*215d0*/  LDC R44, c[0x0][0x3a0] ;  /* 0x0000e800ff2c7b82 */ /* 0x001e220000000800 */
[----:B------:R-:W3:Y:S02]  /*215e0*/  LDCU UR5, c[0x0][0x3b8] ;  /* 0x00007700ff0577ac */ /* 0x000ee40008000800 */
[----:B------:R-:W4:Y:S01]  /*215f0*/  LDL.LU R42, [R1+0x8e8] ;  /* 0x0008e800012a7983 */ /* 0x000f220000300800 */
[----:B------:R-:W2:Y:S03]  /*21600*/  LDCU UR7, c[0x0][0x3b4] ;  /* 0x00007680ff0777ac */ /* 0x000ea60008000800 */
[----:B------:R-:W4:Y:S01]  /*21610*/  LDL.LU R41, [R1+0x8e4] ;  /* 0x0008e40001297983 */ /* 0x000f220000300800 */
[----:B------:R-:W1:Y:S03]  /*21620*/  LDCU.128 UR12, c[0x0][0x390] ;  /* 0x00007200ff0c77ac */ /* 0x000e660008000c00 */
[----:B-1----:R-:W4:Y:S01]  /*21630*/  LDL.LU R40, [R1+0x8e0] ;  /* 0x0008e00001287983 */ /* 0x002f220000300800 */
[----:B---3-5:R-:W-:-:S04]  /*21640*/  IMAD R4, R0, UR5, RZ ;  /* 0x0000000500047c24 */ /* 0x028fc8000f8e02ff */
[----:B------:R-:W-:Y:S02]  /*21650*/  VIADD R5, R4, UR5 ;  /* 0x0000000504057c36 */ /* 0x000fe40008000000 */
[----:B0-----:R-:W-:Y:S02]  /*21660*/  VIADD R44, R44, 0x7f ;  /* 0x0000007f2c2c7836 */ /* 0x001fe40000000000 */
[----:B------:R-:W-:-:S03]  /*21670*/  VIADD R6, R5, UR5 ;  /* 0x0000000505067c36 */ /* 0x000fc60008000000 */
[----:B------:R-:W-:Y:S01]  /*21680*/  ISETP.GE.AND P6, PT, R44, 0x80, PT ;  /* 0x000000802c00780c */ /* 0x000fe20003fc6270 */
[----:B------:R-:W-:-:S04]  /*21690*/  VIADD R7, R6, UR5 ;  /* 0x0000000506077c36 */ /* 0x000fc80008000000 */
[----:B------:R-:W-:-:S04]  /*216a0*/  VIADD R8, R7, UR5 ;  /* 0x0000000507087c36 */ /* 0x000fc80008000000 */
[----:B------:R-:W-:Y:S02]  /*216b0*/  VIADD R9, R8, UR5 ;  /* 0x0000000508097c36 */ /* 0x000fe40008000000 */
[C---:B--2---:R-:W-:Y:S01]  /*216c0*/  IMAD R2, R43.reuse, UR7, RZ ;  /* 0x000000072b027c24 */ /* 0x044fe2000f8e02ff */
[----:B------:R-:W-:-:S04]  /*216d0*/  ISETP.GE.AND P2, PT, R43, UR14, PT ;  /* 0x0000000e2b007c0c */ /* 0x000fc8000bf46270 */
[----:B------:R-:W-:Y:S02]  /*216e0*/  IADD3 R3, P4, PT, R2, UR12, RZ ;  /* 0x0000000c02037c10 */ /* 0x000fe4000ff9e0ff */
[----:B----4-:R-:W-:Y:S02]  /*216f0*/  ISETP.LT.AND P5, PT, R42, UR15, !P2 ;  /* 0x0000000f2a007c0c */ /* 0x010fe4000d7a1270 */
[----:B------:R-:W-:Y:S02]  /*21700*/  ISETP.LT.AND P0, PT, R41, UR15, !P2 ;  /* 0x0000000f29007c0c */ /* 0x000fe4000d701270 */
[----:B------:R-:W-:Y:S02]  /*21710*/  LEA.HI.X.SX32 R2, R2, UR13, 0x1, P4 ;  /* 0x0000000d02027c11 */ /* 0x000fe4000a0f0eff */
[----:B------:R-:W-:Y:S01]  /*21720*/  ISETP.LT.AND P3, PT, R40, UR15, !P2 ;  /* 0x0000000f28007c0c */ /* 0x000fe2000d761270 */
[----:B------:R-:W-:-:S12]  /*21730*/  @!P6 BRA `(.L_x_11) ;  /* 0x000000000010e947 */ /* 0x000fd80003800000 */
[----:B------:R-:W-:-:S06]  /*21740*/  USHF.L.U32 UR4, UR4, 0x1f, URZ ;  /* 0x0000001f04047899 */ /* 0x000fcc00080006ff */
[----:B------:R-:W-:-:S04]  /*21750*/  IMAD.U32 R10, RZ, RZ, UR4 ;  /* 0x00000004ff0a7e24 */ /* 0x000fc8000f8e00ff */
[----:B------:R-:W0:Y:S02]  /*21760*/  SYNCS.PHASECHK.TRANS64.TRYWAIT P4, [UR6], R10 ;  /* 0x0000000aff0075a7 */ /* 0x000e240008081106 */
[----:B0-----:R-:W-:Y:S05]  /*21770*/  @!P4 BRA `(.L_x_12) ;  /* 0x000000480000c947 */ /* 0x001fea0003800000 */
.L_x_11:
[----:B------:R-:W-:Y:S01]  /*21780*/  BAR.SYNC.DEFER_BLOCKING 0x0 ;  /* 0x0000000000007b1d */ /* 0x000fe20000010000 */
[CC--:B------:R-:W-:Y:S01]  /*21790*/  IADD3 R154, P4, PT, R4.reuse, R3.reuse, RZ ;  /* 0x00000003049a7210 */ /* 0x0c0fe20007f9e0ff */
[----:B------:R-:W-:Y:S01]  /*217a0*/  VIADD R10, R9, UR5 ;  /* 0x00000005090a7c36 */ /* 0x000fe20008000000 */
[CC--:B------:R-:W-:Y:S02]  /*217b0*/  IADD3 R158, P6, PT, R5.reuse, R3.reuse, RZ ;  /* 0x00000003059e7210 */ /* 0x0c0fe40007fde0ff */
[-C--:B------:R-:W-:Y:S01]  /*217c0*/  LEA.HI.X.SX32 R155, R4, R2.reuse, 0x1, P4 ;  /* 0x00000002049b7211 */ /* 0x080fe200020f0eff */
[----:B------:R-:W-:Y:S01]  /*217d0*/  VIADD R4, R10, UR5 ;  /* 0x000000050a047c36 */ /* 0x000fe20008000000 */
[-C--:B------:R-:W-:Y:S01]  /*217e0*/  IADD3 R152, P4, PT, R6, R3.reuse, RZ ;  /* 0x0000000306987210 */ /* 0x080fe20007f9e0ff */
[----:B------:R-:W0:Y:S01]  /*217f0*/  LDCU UR4, c[0x0][0x39c] ;  /* 0x00007380ff0477ac */ /* 0x000e220008000800 */
[-C--:B------:R-:W-:Y:S01]  /*21800*/  LEA.HI.X.SX32 R159, R5, R2.reuse, 0x1, P6 ;  /* 0x00000002059f7211 */ /* 0x080fe200030f0eff */
[----:B------:R-:W-:Y:S01]  /*21810*/  VIADD R5, R4, UR5 ;  /* 0x0000000504057c36 */ /* 0x000fe20008000000 */
[-C--:B------:R-:W-:Y:S01]  /*21820*/  LEA.HI.X.SX32 R153, R6, R2.reuse, 0x1, P4 ;  /* 0x0000000206997211 */ /* 0x080fe200020f0eff */
[----:B------:R-:W1:Y:S01]  /*21830*/  LDCU UR6, c[0x0][0x39c] ;  /* 0x00007380ff0677ac */ /* 0x000e620008000800 */
[CC--:B------:R-:W-:Y:S01]  /*21840*/  IADD3 R134, P4, PT, R8.reuse, R3.reuse, RZ ;  /* 0x0000000308867210 */ /* 0x0c0fe20007f9e0ff */
[----:B------:R-:W-:Y:S01]  /*21850*/  VIADD R6, R5, UR5 ;  /* 0x0000000505067c36 */ /* 0x000fe20008000000 */
[-C--:B------:R-:W-:Y:S01]  /*21860*/  IADD3 R150, P6, PT, R7, R3.reuse, RZ ;  /* 0x0000000307967210 */ /* 0x080fe20007fde0ff */
[----:B------:R-:W2:Y:S01]  /*21870*/  LDCU UR7, c[0x0][0x39c] ;  /* 0x00007380ff0777ac */ /* 0x000ea20008000800 */
[----:B------:R-:W-:Y:S01]  /*21880*/  LEA.HI.X.SX32 R135, R8, R2, 0x1, P4 ;  /* 0x0000000208877211 */ /* 0x000fe200020f0eff */
[----:B------:R-:W-:Y:S01]  /*21890*/  VIADD R11, R6, UR5 ;  /* 0x00000005060b7c36 */ /* 0x000fe20008000000 */
[----:B------:R-:W-:-:S02]  /*218a0*/  IADD3 R132, P4, PT, R10, R3, RZ ;  /* 0x000000030a847210 */ /* 0x000fc40007f9e0ff */
[-C--:B------:R-:W-:Y:S01]  /*218b0*/  LEA.HI.X.SX32 R151, R7, R2.reuse, 0x1, P6 ;  /* 0x0000000207977211 */ /* 0x080fe200030f0eff */
[----:B------:R-:W-:Y:S01]  /*218c0*/  VIADD R8, R11, UR5 ;  /* 0x000000050b087c36 */ /* 0x000fe20008000000 */
[----:B------:R-:W-:Y:S01]  /*218d0*/  LEA.HI.X.SX32 R133, R10, R2, 0x1, P4 ;  /* 0x000000020a857211 */ /* 0x000fe200020f0eff */
[----:B------:R-:W3:Y:S02]  /*218e0*/  @!P1 SYNCS.CCTL.IV [UR9+0x10000] ;  /* 0x01000000ff0099b1 */ /* 0x000ee40008000009 */
[----:B---3--:R-:W-:Y:S01]  /*218f0*/  BAR.SYNC.DEFER_BLOCKING 0x0 ;  /* 0x0000000000007b1d */ /* 0x008fe20000010000 */
[----:B------:R-:W-:-:S05]  /*21900*/  IADD3 R14, P4, PT, R5, R3, RZ ;  /* 0x00000003050e7210 */ /* 0x000fca0007f9e0ff */
[----:B------:R-:W3:Y:S01]  /*21910*/  @!P1 SYNCS.CCTL.IV [UR9+0x10008] ;  /* 0x01000800ff0099b1 */ /* 0x000ee20008000009 */
[CC--:B------:R-:W-:Y:S01]  /*21920*/  IADD3 R148, P1, PT, R9.reuse, R3.reuse, RZ ;  /* 0x0000000309947210 */ /* 0x0c0fe20007f3e0ff */
[----:B------:R-:W4:Y:S03]  /*21930*/  LDCU UR9, c[0x0][0x39c] ;  /* 0x00007380ff0977ac */ /* 0x000f260008000800 */
[----:B------:R-:W-:Y:S01]  /*21940*/  LEA.HI.X.SX32 R149, R9, R2, 0x1, P1 ;  /* 0x0000000209957211 */ /* 0x000fe200008f0eff */
[----:B------:R-:W-:Y:S01]  /*21950*/  VIADD R9, R8, UR5 ;  /* 0x0000000508097c36 */ /* 0x000fe20008000000 */
[----:B------:R-:W-:-:S04]  /*21960*/  IADD3 R12, P1, PT, R4, R3, RZ ;  /* 0x00000003040c7210 */ /* 0x000fc80007f3e0ff */
[----:B------:R-:W-:-:S05]  /*21970*/  LEA.HI.X.SX32 R13, R4, R2, 0x1, P1 ;  /* 0x00000002040d7211 */ /* 0x000fca00008f0eff */
[----:B------:R5:W-:Y:S04]  /*21980*/  STL.64 [R1+0x18], R12 ;  /* 0x0000180c01007387 */ /* 0x000be80000100a00 */
[----:B-----5:R-:W5:Y:S01]  /*21990*/  LDL.LU R12, [R1+0x8ec] ;  /* 0x0008ec00010c7983 */ /* 0x020f620000300800 */
[-C--:B------:R-:W-:Y:S01]  /*219a0*/  LEA.HI.X.SX32 R15, R5, R2.reuse, 0x1, P4 ;  /* 0x00000002050f7211 */ /* 0x080fe200020f0eff */
[----:B------:R-:W-:Y:S01]  /*219b0*/  VIADD R7, R9, UR5 ;  /* 0x0000000509077c36 */ /* 0x000fe20008000000 */
[CC--:B------:R-:W-:Y:S01]  /*219c0*/  IADD3 R16, P1, PT, R6.reuse, R3.reuse, RZ ;  /* 0x0000000306107210 */ /* 0x0c0fe20007f3e0ff */
[----:B------:R-:W2:Y:S03]  /*219d0*/  LDL.LU R10, [R1+0x81c] ;  /* 0x00081c00010a7983 */ /* 0x000ea60000300800 */
[----:B------:R-:W-:Y:S01]  /*219e0*/  LEA.HI.X.SX32 R17, R6, R2, 0x1, P1 ;  /* 0x0000000206117211 */ /* 0x000fe200008f0eff */
[----:B------:R0:W-:Y:S01]  /*219f0*/  STL.64 [R1+0x10], R14 ;  /* 0x0000100e01007387 */ /* 0x0001e20000100a00 */
[----:B------:R-:W-:Y:S01]  /*21a00*/  VIADD R6, R7, UR5 ;  /* 0x0000000507067c36 */ /* 0x000fe20008000000 */
[----:B------:R-:W-:-:S02]  /*21a10*/  IADD3 R164, P1, PT, R8, R3, RZ ;  /* 0x0000000308a47210 */ /* 0x000fc40007f3e0ff */
[----:B------:R-:W-:Y:S01]  /*21a20*/  STL.64 [R1+0x8], R16 ;  /* 0x0000081001007387 */ /* 0x000fe20000100a00 */
[----:B------:R-:W-:Y:S01]  /*21a30*/  VIADD R5, R6, UR5 ;  /* 0x0000000506057c36 */ /* 0x000fe20008000000 */
[CC--:B0-----:R-:W-:Y:S02]  /*21a40*/  IADD3 R14, P4, PT, R11.reuse, R3.reuse, RZ ;  /* 0x000000030b0e7210 */ /* 0x0c1fe40007f9e0ff */
[----:B------:R-:W3:Y:S02]  /*21a50*/  LDL.LU R157, [R1+0x868] ;  /* 0x00086800019d7983 */ /* 0x000ee40000300800 */
[-C--:B------:R-:W-:Y:S02]  /*21a60*/  LEA.HI.X.SX32 R15, R11, R2.reuse, 0x1, P4 ;  /* 0x000000020b0f7211 */ /* 0x080fe400020f0eff */
[----:B------:R-:W-:Y:S01]  /*21a70*/  LEA.HI.X.SX32 R165, R8, R2, 0x1, P1 ;  /* 0x0000000208a57211 */ /* 0x000fe200008f0eff */
[----:B------:R-:W-:Y:S01]  /*21a80*/  VIADD R4, R5, UR5 ;  /* 0x0000000505047c36 */ /* 0x000fe20008000000 */
[-C--:B------:R-:W-:Y:S01]  /*21a90*/  IADD3 R146, P4, PT, R9, R3.reuse, RZ ;  /* 0x0000000309927210 */ /* 0x080fe20007f9e0ff */
[----:B------:R-:W3:Y:S01]  /*21aa0*/  LDL.LU R160, [R1+0x86c] ;  /* 0x00086c0001a07983 */ /* 0x000ee20000300800 */
[----:B------:R-:W-:-:S02]  /*21ab0*/  IADD3 R144, P1, PT, R7, R3, RZ ;  /* 0x0000000307907210 */ /* 0x000fc40007f3e0ff */
[-C--:B------:R-:W-:Y:S02]  /*21ac0*/  LEA.HI.X.SX32 R147, R9, R2.reuse, 0x1, P4 ;  /* 0x0000000209937211 */ /* 0x080fe400020f0eff */
[CC--:B------:R-:W-:Y:S02]  /*21ad0*/  IADD3 R142, P4, PT, R6.reuse, R3.reuse, RZ ;  /* 0x00000003068e7210 */ /* 0x0c0fe40007f9e0ff */
[-C--:B------:R-:W-:Y:S02]  /*21ae0*/  LEA.HI.X.SX32 R145, R7, R2.reuse, 0x1, P1 ;  /* 0x0000000207917211 */ /* 0x080fe400008f0eff */
[-C--:B------:R-:W-:Y:S02]  /*21af0*/  IADD3 R140, P1, PT, R5, R3.reuse, RZ ;  /* 0x00000003058c7210 */ /* 0x080fe40007f3e0ff */
[----:B------:R-:W-:Y:S01]  /*21b00*/  LEA.HI.X.SX32 R143, R6, R2, 0x1, P4 ;  /* 0x00000002068f7211 */ /* 0x000fe200020f0eff */
[----:B------:R-:W-:Y:S01]  /*21b10*/  STL.64 [R1], R14 ;  /* 0x0000000e01007387 */ /* 0x000fe20000100a00 */
[----:B------:R-:W-:-:S02]  /*21b20*/  IADD3 R138, P4, PT, R4, R3, RZ ;  /* 0x00000003048a7210 */ /* 0x000fc40007f9e0ff */
[-C--:B------:R-:W-:Y:S01]  /*21b30*/  LEA.HI.X.SX32 R141, R5, R2.reuse, 0x1, P1 ;  /* 0x00000002058d7211 */ /* 0x080fe200008f0eff */
[----:B------:R-:W-:Y:S01]  /*21b40*/  STL.64 [R1+0x9d8], R164 ;  /* 0x0009d8a401007387 */ /* 0x000fe20000100a00 */
[----:B------:R-:W-:-:S03]  /*21b50*/  LEA.HI.X.SX32 R139, R4, R2, 0x1, P4 ;  /* 0x00000002048b7211 */ /* 0x000fc600020f0eff */
[----:B------:R-:W-:Y:S04]  /*21b60*/  STL [R1+0x9f0], R146 ;  /* 0x0009f09201007387 */ /* 0x000fe80000100800 */
[----:B------:R-:W-:Y:S04]  /*21b70*/  STL [R1+0x9e0], R147 ;  /* 0x0009e09301007387 */ /* 0x000fe80000100800 */
[----:B------:R-:W-:Y:S04]  /*21b80*/  STL.64 [R1+0x9e8], R144 ;  /* 0x0009e89001007387 */ /* 0x000fe80000100a00 */
[----:B------:R-:W-:Y:S04]  /*21b90*/  STL.64 [R1+0x9f8], R142 ;  /* 0x0009f88e01007387 */ /* 0x000fe80000100a00 */
[----:B------:R0:W-:Y:S04]  /*21ba0*/  STL [R1+0xa04], R140 ;  /* 0x000a048c01007387 */ /* 0x0001e80000100800 */
[----:B------:R-:W-:Y:S04]  /*21bb0*/  STL [R1+0xa00], R141 ;  /* 0x000a008d01007387 */ /* 0x000fe80000100800 */
[----:B------:R1:W-:Y:S04]  /*21bc0*/  STL.64 [R1+0xa08], R138 ;  /* 0x000a088a01007387 */ /* 0x0003e80000100a00 */
[----:B0-----:R-:W4:Y:S01]  /*21bd0*/  LDL.LU R140, [R1+0x8f0] ;  /* 0x0008f000018c7983 */ /* 0x001f220000300800 */
[----:B------:R-:W-:-:S05]  /*21be0*/  VIADD R156, R4, UR5 ;  /* 0x00000005049c7c36 */ /* 0x000fca0008000000 */
[----:B------:R-:W-:-:S04]  /*21bf0*/  IADD3 R136, P6, PT, R156, R3, RZ ;  /* 0x000000039c887210 */ /* 0x000fc80007fde0ff */
[----:B------:R-:W-:Y:S02]  /*21c00*/  LEA.HI.X.SX32 R137, R156, R2, 0x1, P6 ;  /* 0x000000029c897211 */ /* 0x000fe400030f0eff */
[----:B------:R-:W-:-:S03]  /*21c10*/  ISETP.LT.AND P6, PT, R0, UR15, !P2 ;  /* 0x0000000f00007c0c */ /* 0x000fc6000d7c1270 */
[----:B------:R-:W-:Y:S04]  /*21c20*/  STL [R1+0xa10], R137 ;  /* 0x000a108901007387 */ /* 0x000fe80000100800 */
[----:B-1----:R-:W4:Y:S04]  /*21c30*/  LDL.LU R139, [R1+0x8f4] ;  /* 0x0008f400018b7983 */ /* 0x002f280000300800 */
[----:B------:R-:W4:Y:S01]  /*21c40*/  LDL.LU R138, [R1+0x8f8] ;  /* 0x0008f800018a7983 */ /* 0x000f220000300800 */
[----:B-----5:R-:W-:Y:S02]  /*21c50*/  ISETP.LT.AND P1, PT, R12, UR15, !P2 ;  /* 0x0000000f0c007c0c */ /* 0x020fe4000d721270 */
[----:B--2---:R-:W-:-:S02]  /*21c60*/  ISETP.LT.AND P4, PT, R10, UR15, !P2 ;  /* 0x0000000f0a007c0c */ /* 0x004fc4000d781270 */
[----:B------:R-:W0:Y:S01]  /*21c70*/  LDTM.x128 R4, tmem[UR10] ;  /* 0x0000000a000479ee */ /* 0x000e2200083c0000 */
[----:B------:R-:W-:Y:S01]  /*21c80*/  NOP ;  /* 0x0000000000007918 */ /* 0x000fe20000000000 */
[----:B------:R-:W-:Y:S01]  /*21c90*/  VIADD R0, R156, UR5 ;  /* 0x000000059c007c36 */ /* 0x000fe20008000000 */
[----:B------:R-:W1:Y:S01]  /*21ca0*/  LDCU UR10, c[0x0][0x39c] ;  /* 0x00007380ff0a77ac */ /* 0x000e620008000800 */
[----:B0-----:R-:W-:-:S05]  /*21cb0*/  F2FP.SATFINITE.E4M3.F32.PACK_AB_MERGE_C R5, R5, R4, RZ ;  /* 0x000000040505723e */ /* 0x001fca00048070ff */
[----:B------:R0:W-:Y:S02]  /*21cc0*/  @P6 STG.E.U8 desc[UR18][R154.64], R5 ;  /* 0x000000059a006986 */ /* 0x0001e4000c101112 */
[----:B0-----:R-:W-:-:S04]  /*21cd0*/  PRMT R5, R5, 0x9910, RZ ;  /* 0x0000991005057816 */ /* 0x001fc800000000ff */
[----:B------:R-:W-:-:S05]  /*21ce0*/  SHF.R.S32.HI R5, RZ, 0x8, R5 ;  /* 0x00000008ff057819 */ /* 0x000fca0000011405 */
[----:B------:R0:W-:Y:S01]  /*21cf0*/  @P5 STG.E.U8 desc[UR18][R158.64], R5 ;  /* 0x000000059e005986 */ /* 0x0001e2000c101112 */
[----:B---3--:R-:W-:Y:S02]  /*21d00*/  ISETP.LT.AND P5, PT, R160, UR15, !P2 ;  /* 0x0000000fa0007c0c */ /* 0x008fe4000d7a1270 */
[----:B------:R-:W-:-:S05]  /*21d10*/  F2FP.SATFINITE.E4M3.F32.PACK_AB_MERGE_C R160, R7, R6, RZ ;  /* 0x0000000607a0723e */ /* 0x000fca00048070ff */
[----:B------:R2:W-:Y:S01]  /*21d20*/  @P0 STG.E.U8 desc[UR18][R152.64], R160 ;  /* 0x000000a098000986 */ /* 0x0005e2000c101112 */
[----:B----4-:R-:W-:-:S03]  /*21d30*/  ISETP.LT.AND P0, PT, R140, UR15, !P2 ;  /* 0x0000000f8c007c0c */ /* 0x010fc6000d701270 */
[----:B------:R-:W3:Y:S04]  /*21d40*/  LDL.LU R140, [R1+0x8fc] ;  /* 0x0008fc00018c7983 */ /* 0x000ee80000300800 */
[----:B------:R-:W4:Y:S01]  /*21d50*/  LDL.LU R146, [R1+0x900] ;  /* 0x0009000001927983 */ /* 0x000f220000300800 */
[----:B------:R-:W-:-:S04]  /*21d60*/  ISETP.LT.AND P6, PT, R157, UR15, !P2 ;  /* 0x0000000f9d007c0c */ /* 0x000fc8000d7c1270 */
[----:B------:R-:W-:Y:S02]  /*21d70*/  P2R R4, PR, RZ, 0x40 ;  /* 0x00000040ff047803 */ /* 0x000fe40000000000 */
[----:B------:R-:W-:-:S04]  /*21d80*/  IADD3 R156, P6, PT, R0, R3, RZ ;  /* 0x00000003009c7210 */ /* 0x000fc80007fde0ff */
[C---:B------:R-:W-:Y:S01]  /*21d90*/  LEA.HI.X.SX32 R157, R0.reuse, R2, 0x1, P6 ;  /* 0x00000002009d7211 */ /* 0x040fe200030f0eff */
[----:B------:R-:W-:-:S05]  /*21da0*/  VIADD R0, R0, UR5 ;  /* 0x0000000500007c36 */ /* 0x000fca0008000000 */
[----:B------:R-:W-:-:S04]  /*21db0*/  IADD3 R154, P6, PT, R0, R3, RZ ;  /* 0x00000003009a7210 */ /* 0x000fc80007fde0ff */
[C---:B------:R-:W-:Y:S01]  /*21dc0*/  LEA.HI.X.SX32 R155, R0.reuse, R2, 0x1, P6 ;  /* 0x00000002009b7211 */ /* 0x040fe200030f0eff */
[----:B------:R-:W-:Y:S01]  /*21dd0*/  VIADD R0, R0, UR5 ;  /* 0x0000000500007c36 */ /* 0x000fe20008000000 */
[----:B------:R-:W-:Y:S02]  /*21de0*/  ISETP.NE.AND P6, PT, R4, RZ, PT ;  /* 0x000000ff0400720c */ /* 0x000fe40003fc5270 */
[----:B------:R-:W-:Y:S02]  /*21df0*/  P2R R137, PR, RZ, 0x20 ;  /* 0x00000020ff897803 */ /* 0x000fe40000000000 */
[----:B------:R-:W-:-:S04]  /*21e00*/  IADD3 R4, P5, PT, R0, R3, RZ ;  /* 0x0000000300047210 */ /* 0x000fc80007fbe0ff */
[C---:B0-----:R-:W-:Y:S01]  /*21e10*/  LEA.HI.X.SX32 R5, R0.reuse, R2, 0x1, P5 ;  /* 0x0000000200057211 */ /* 0x041fe200028f0eff */
[----:B------:R-:W-:-:S05]  /*21e20*/  VIADD R0, R0, UR5 ;  /* 0x0000000500007c36 */ /* 0x000fca0008000000 */
[----:B------:R-:W-:-:S04]  /*21e30*/  IADD3 R6, P5, PT, R0, R3, RZ ;  /* 0x0000000300067210 */ /* 0x000fc80007fbe0ff */
[C---:B------:R-:W-:Y:S01]  /*21e40*/  LEA.HI.X.SX32 R7, R0.reuse, R2, 0x1, P5 ;  /* 0x0000000200077211 */ /* 0x040fe200028f0eff */
[----:B------:R-:W-:-:S05]  /*21e50*/  VIADD R0, R0, UR5 ;  /* 0x0000000500007c36 */ /* 0x000fca0008000000 */
[----:B------:R-:W-:-:S04]  /*21e60*/  IADD3 R158, P5, PT, R0, R3, RZ ;  /* 0x00000003009e7210 */ /* 0x000fc80007fbe0ff */
[C---:B------:R-:W-:Y:S01]  /*21e70*/  LEA.HI.X.SX32 R159, R0.reuse, R2, 0x1, P5 ;  /* 0x00000002009f7211 */ /* 0x040fe200028f0eff */
[----:B------:R-:W-:Y:S01]  /*21e80*/  VIADD R0, R0, UR5 ;  /* 0x0000000500007c36 */ /* 0x000fe20008000000 */
[----:B--2---:R-:W-:-:S04]  /*21e90*/  PRMT R160, R160, 0x9910, RZ ;  /* 0x00009910a0a07816 */ /* 0x004fc800000000ff */
[CC--:B------:R-:W-:Y:S02]  /*21ea0*/  IADD3 R152, P5, PT, R0.reuse, R3.reuse, RZ ;  /* 0x0000000300987210 */ /* 0x0c0fe40007fbe0ff */
[----:B------:R-:W-:Y:S02]  /*21eb0*/  SHF.R.S32.HI R160, RZ, 0x8, R160 ;  /* 0x00000008ffa07819 */ /* 0x000fe400000114a0 */
[C---:B------:R-:W-:Y:S01]  /*21ec0*/  LEA.HI.X.SX32 R153, R0.reuse, R2, 0x1, P5 ;  /* 0x0000000200997211 */ /* 0x040fe200028f0eff */
[----:B------:R-:W-:Y:S02]  /*21ed0*/  VIADD R0, R0, UR5 ;  /* 0x0000000500007c36 */ /* 0x000fe40008000000 */
[----:B------:R0:W-:Y:S01]  /*21ee0*/  @P3 STG.E.U8 desc[UR18][R150.64], R160 ;  /* 0x000000a096003986 */ /* 0x0001e2000c101112 */
[----:B------:R-:W-:Y:S02]  /*21ef0*/  F2FP.SATFINITE.E4M3.F32.PACK_AB_MERGE_C R162, R9, R8, RZ ;  /* 0x0000000809a2723e */ /* 0x000fe400048070ff */
[----:B0-----:R-:W-:-:S04]  /*21f00*/  IADD3 R150, P5, PT, R0, R3, RZ ;  /* 0x0000000300967210 */ /* 0x001fc80007fbe0ff */
[C---:B------:R-:W-:Y:S01]  /*21f10*/  LEA.HI.X.SX32 R151, R0.reuse, R2, 0x1, P5 ;  /* 0x0000000200977211 */ /* 0x040fe200028f0eff */
[----:B------:R-:W-:-:S05]  /*21f20*/  VIADD R0, R0, UR5 ;  /* 0x0000000500007c36 */ /* 0x000fca0008000000 */
[----:B------:R-:W-:-:S04]  /*21f30*/  IADD3 R8, P5, PT, R0, R3, RZ ;  /* 0x0000000300087210 */ /* 0x000fc80007fbe0ff */
[C---:B------:R-:W-:Y:S01]  /*21f40*/  LEA.HI.X.SX32 R9, R0.reuse, R2, 0x1, P5 ;  /* 0x0000000200097211 */ /* 0x040fe200028f0eff */
[----:B------:R-:W-:-:S05]  /*21f50*/  VIADD R0, R0, UR5 ;  /* 0x0000000500007c36 */ /* 0x000fca0008000000 */
[----:B------:R-:W-:-:S04]  /*21f60*/  IADD3 R160, P5, PT, R0, R3, RZ ;  /* 0x0000000300a07210 */ /* 0x000fc80007fbe0ff */
[CC--:B------:R-:W-:Y:S01]  /*21f70*/  LEA.HI.X.SX32 R161, R0.reuse, R2.reuse, 0x1, P5 ;  /* 0x0000000200a17211 */ /* 0x0c0fe200028f0eff */
[----:B------:R-:W-:Y:S01]  /*21f80*/  VIADD R0, R0, UR5 ;  /* 0x0000000500007c36 */ /* 0x000fe20008000000 */
[----:B------:R0:W-:Y:S04]  /*21f90*/  @P1 STG.E.U8 desc[UR18][R134.64], R162 ;  /* 0x000000a286001986 */ /* 0x0001e8000c101112 */
[----:B0-----:R-:W-:Y:S02]  /*21fa0*/  IADD3 R134, P5, PT, R0, R3, RZ ;  /* 0x0000000300867210 */ /* 0x001fe40007fbe0ff */
[----:B------:R-:W-:Y:S02]  /*21fb0*/  PRMT R162, R162, 0x9910, RZ ;  /* 0x00009910a2a27816 */ /* 0x000fe400000000ff */
[C---:B------:R-:W-:Y:S01]  /*21fc0*/  LEA.HI.X.SX32 R135, R0.reuse, R2, 0x1, P5 ;  /* 0x0000000200877211 */ /* 0x040fe200028f0eff */
[----:B------:R-:W-:Y:S01]  /*21fd0*/  VIADD R0, R0, UR5 ;  /* 0x0000000500007c36 */ /* 0x000fe20008000000 */
[----:B------:R-:W-:-:S05]  /*21fe0*/  SHF.R.S32.HI R162, RZ, 0x8, R162 ;  /* 0x00000008ffa27819 */ /* 0x000fca00000114a2 */
[----:B------:R0:W-:Y:S01]  /*21ff0*/  @P4 STG.E.U8 desc[UR18][R148.64], R162 ;  /* 0x000000a294004986 */ /* 0x0001e2000c101112 */
[----:B------:R-:W-:Y:S02]  /*22000*/  ISETP.LT.AND P3, PT, R139, UR15, !P2 ;  /* 0x0000000f8b007c0c */ /* 0x000fe4000d761270 */
[----:B------:R-:W-:Y:S02]  /*22010*/  ISETP.LT.AND P1, PT, R138, UR15, !P2 ;  /* 0x0000000f8a007c0c */ /* 0x000fe4000d721270 */
[----:B------:R-:W2:Y:S04]  /*22020*/  LDL.LU.64 R138, [R1+0x18] ;  /* 0x00001800018a7983 */ /* 0x000ea80000300a00 */
[----:B------:R-:W5:Y:S01]  /*22030*/  LDL.LU.64 R142, [R1+0x10] ;  /* 0x00001000018e7983 */ /* 0x000f620000300a00 */
[----:B0-----:R-:W-:-:S03]  /*22040*/  IADD3 R148, P4, PT, R0, R3, RZ ;  /* 0x0000000300947210 */ /* 0x001fc60007f9e0ff */
[----:B------:R-:W5:Y:S01]  /*22050*/  LDL.LU R141, [R1+0x7dc] ;  /* 0x0007dc00018d7983 */ /* 0x000f620000300800 */
[C---:B------:R-:W-:Y:S01]  /*22060*/  LEA.HI.X.SX32 R149, R0.reuse, R2, 0x1, P4 ;  /* 0x0000000200957211 */ /* 0x040fe200020f0eff */
[----:B------:R-:W-:Y:S02]  /*22070*/  VIADD R0, R0, UR5 ;  /* 0x0000000500007c36 */ /* 0x000fe40008000000 */
[----:B------:R-:W5:Y:S04]  /*22080*/  LDL.LU.64 R144, [R1+0x8] ;  /* 0x0000080001907983 */ /* 0x000f680000300a00 */
[----:B------:R-:W5:Y:S01]  /*22090*/  LDL.LU.64 R164, [R1] ;  /* 0x0000000001a47983 */ /* 0x000f620000300a00 */
[----:B---3--:R-:W-:Y:S02]  /*220a0*/  ISETP.LT.AND P5, PT, R140, UR15, !P2 ;  /* 0x0000000f8c007c0c */ /* 0x008fe4000d7a1270 */
[----:B------:R-:W-:-:S02]  /*220b0*/  F2FP.SATFINITE.E4M3.F32.PACK_AB_MERGE_C R140, R11, R10, RZ ;  /* 0x0000000a0b8c723e */ /* 0x000fc400048070ff */
[----:B------:R-:W-:-:S04]  /*220c0*/  IADD3 R10, P4, PT, R0, R3, RZ ;  /* 0x00000003000a7210 */ /* 0x000fc80007f9e0ff */
[----:B------:R-:W-:Y:S02]  /*220d0*/  LEA.HI.X.SX32 R11, R0, R2, 0x1, P4 ;  /* 0x00000002000b7211 */ /* 0x000fe400020f0eff */
[----:B----4-:R-:W-:Y:S02]  /*220e0*/  ISETP.LT.AND P4, PT, R146, UR15, !P2 ;  /* 0x0000000f92007c0c */ /* 0x010fe4000d781270 */
[----:B------:R-:W3:Y:S04]  /*220f0*/  LDL.LU R146, [R1+0x88c] ;  /* 0x00088c0001927983 */ /* 0x000ee80000300800 */
[----:B------:R-:W4:Y:S01]  /*22100*/  LDL.LU R147, [R1+0x888] ;  /* 0x0008880001937983 */ /* 0x000f220000300800 */
[----:B------:R-:W-:-:S03]  /*22110*/  VIADD R0, R0, UR5 ;  /* 0x0000000500007c36 */ /* 0x000fc60008000000 */
[----:B------:R0:W-:Y:S02]  /*22120*/  @P6 STG.E.U8 desc[UR18][R132.64], R140 ;  /* 0x0000008c84006986 */ /* 0x0001e4000c101112 */
[----:B0-----:R-:W-:-:S04]  /*22130*/  IADD3 R132, P6, PT, R0, R3, RZ ;  /* 0x0000000300847210 */ /* 0x001fc80007fde0ff */
[C---:B------:R-:W-:Y:S01]  /*22140*/  LEA.HI.X.SX32 R133, R0.reuse, R2, 0x1, P6 ;  /* 0x0000000200857211 */ /* 0x040fe200030f0eff */
[----:B------:R-:W-:-:S05]  /*22150*/  VIADD R0, R0, UR5 ;  /* 0x0000000500007c36 */ /* 0x000fca0008000000 */
[----:B------:R-:W-:-:S04]  /*22160*/  IADD3 R162, P6, PT, R0, R3, RZ ;  /* 0x0000000300a27210 */ /* 0x000fc80007fde0ff */
[----:B------:R-:W-:Y:S02]  /*22170*/  LEA.HI.X.SX32 R163, R0, R2, 0x1, P6 ;  /* 0x0000000200a37211 */ /* 0x000fe400030f0eff */
[----:B------:R-:W-:Y:S02]  /*22180*/  ISETP.NE.AND P6, PT, R137, RZ, PT ;  /* 0x000000ff8900720c */ /* 0x000fe40003fc5270 */
[----:B------:R-:W-:Y:S01]  /*22190*/  PRMT R140, R140, 0x9910, RZ ;  /* 0x000099108c8c7816 */ /* 0x000fe200000000ff */
[----:B------:R-:W4:Y:S01]  /*221a0*/  LDL.LU R137, [R1+0xa10] ;  /* 0x000a100001897983 */ /* 0x000f220000300800 */
[----:B------:R-:W-:Y:S02]  /*221b0*/  F2FP.SATFINITE.E4M3.F32.PACK_AB_MERGE_C R12, R13, R12, RZ ;  /* 0x0000000c0d0c723e */ /* 0x000fe400048070ff */
[----:B------:R-:W-:Y:S02]  /*221c0*/  SHF.R.S32.HI R140, RZ, 0x8, R140 ;  /* 0x00000008ff8c7819 */ /* 0x000fe4000001148c */
[----:B------:R-:W-:-:S05]  /*221d0*/  F2FP.SATFINITE.E4M3.F32.PACK_AB_MERGE_C R14, R15, R14, RZ ;  /* 0x0000000e0f0e723e */ /* 0x000fca00048070ff */
[----:B--2---:R0:W-:Y:S04]  /*221e0*/  @P6 STG.E.U8 desc[UR18][R138.64], R140 ;  /* 0x0000008c8a006986 */ /* 0x0041e8000c101112 */
[----:B-----5:R2:W-:Y:S01]  /*221f0*/  @P0 STG.E.U8 desc[UR18][R142.64], R12 ;  /* 0x0000000c8e000986 */ /* 0x0205e2000c101112 */
[----:B------:R-:W-:-:S03]  /*22200*/  ISETP.LT.AND P6, PT, R141, UR15, !P2 ;  /* 0x0000000f8d007c0c */ /* 0x000fc6000d7c1270 */
[----:B0-----:R-:W5:Y:S01]  /*22210*/  LDL.LU.64 R138, [R1+0xa08] ;  /* 0x000a0800018a7983 */ /* 0x001f620000300a00 */
[----:B--2---:R-:W-:-:S03]  /*22220*/  PRMT R12, R12, 0x9910, RZ ;  /* 0x000099100c0c7816 */ /* 0x004fc600000000ff */
[----:B------:R-:W2:Y:S01]  /*22230*/  LDL.LU R140, [R1+0xa04] ;  /* 0x000a0400018c7983 */ /* 0x000ea20000300800 */
[----:B------:R-:W-:-:S03]  /*22240*/  SHF.R.S32.HI R12, RZ, 0x8, R12 ;  /* 0x00000008ff0c7819 */ /* 0x000fc6000001140c */
[----:B------:R-:W2:Y:S04]  /*22250*/  LDL.LU R141, [R1+0xa00] ;  /* 0x000a0000018d7983 */ /* 0x000ea80000300800 */
[----:B------:R-:W2:Y:S04]  /*22260*/  LDL.LU R13, [R1+0x908] ;  /* 0x00090800010d7983 */ /* 0x000ea80000300800 */
[----:B------:R-:W2:Y:S04]  /*22270*/  LDL.LU.64 R142, [R1+0x9f8] ;  /* 0x0009f800018e7983 */ /* 0x000ea80000300a00 */
[----:B------:R0:W-:Y:S04]  /*22280*/  @P3 STG.E.U8 desc[UR18][R144.64], R12 ;  /* 0x0000000c90003986 */ /* 0x0001e8000c101112 */
[----:B------:R0:W-:Y:S01]  /*22290*/  @P1 STG.E.U8 desc[UR18][R164.64], R14 ;  /* 0x0000000ea4001986 */ /* 0x0001e2000c101112 */
[----:B---3--:R-:W-:-:S03]  /*222a0*/  ISETP.LT.AND P0, PT, R146, UR15, !P2 ;  /* 0x0000000f92007c0c */ /* 0x008fc6000d701270 */
[----:B------:R-:W3:Y:S01]  /*222b0*/  LDL.LU R146, [R1+0x9f0] ;  /* 0x0009f00001927983 */ /* 0x000ee20000300800 */
[----:B----4-:R-:W-:-:S03]  /*222c0*/  ISETP.LT.AND P3, PT, R147, UR15, !P2 ;  /* 0x0000000f93007c0c */ /* 0x010fc6000d761270 */
[----:B0-----:R-:W4:Y:S04]  /*222d0*/  LDL.LU.64 R144, [R1+0x9e8] ;  /* 0x0009e80001907983 */ /* 0x001f280000300a00 */
[----:B------:R-:W2:Y:S04]  /*222e0*/  LDL.LU R12, [R1+0x7e4] ;  /* 0x0007e400010c7983 */ /* 0x000ea80000300800 */
[----:B------:R-:W3:Y:S04]  /*222f0*/  LDL.LU R147, [R1+0x9e0] ;  /* 0x0009e00001937983 */ /* 0x000ee80000300800 */
[----:B------:R-:W2:Y:S04]  /*22300*/  LDL.LU R15, [R1+0x904] ;  /* 0x00090400010f7983 */ /* 0x000ea80000300800 */
[----:B------:R-:W2:Y:S01]  /*22310*/  LDL.LU.64 R164, [R1+0x9d8] ;  /* 0x0009d80001a47983 */ /* 0x000ea20000300a00 */
[----:B------:R-:W-:-:S04]  /*22320*/  PRMT R14, R14, 0x9910, RZ ;  /* 0x000099100e0e7816 */ /* 0x000fc800000000ff */
[----:B------:R-:W-:Y:S02]  /*22330*/  SHF.R.S32.HI R14, RZ, 0x8, R14 ;  /* 0x00000008ff0e7819 */ /* 0x000fe4000001140e */
[----:B------:R-:W-:-:S03]  /*22340*/  F2FP.SATFINITE.E4M3.F32.PACK_AB_MERGE_C R16, R17, R16, RZ ;  /* 0x000000101110723e */ /* 0x000fc600048070ff */
[----:B--2---:R0:W-:Y:S04]  /*22350*/  @P5 STG.E.U8 desc[UR18][R164.64], R14 ;  /* 0x0000000ea4005986 */ /* 0x0041e8000c101112 */
[----:B0-----:R-:W2:Y:S04]  /*22360*/  LDL.LU R165, [R1+0x90c] ;  /* 0x00090c0001a57983 */ /* 0x001ea80000300800 */
[----:B------:R-:W2:Y:S01]  /*22370*/  LDL.LU R164, [R1+0x910] ;  /* 0x0009100001a47983 */ /* 0x000ea20000300800 */
[----:B------:R-:W-:-:S03]  /*22380*/  ISETP.LT.AND P1, PT, R15, UR15, !P2 ;  /* 0x0000000f0f007c0c */ /* 0x000fc6000d721270 */
[----:B------:R-:W2:Y:S01]  /*22390*/  LDL.LU R15, [R1+0x8c4] ;  /* 0x0008c400010f7983 */ /* 0x000ea20000300800 */
[----:B------:R-:W-:-:S03]  /*223a0*/  ISETP.LT.AND P5, PT, R13, UR15, !P2 ;  /* 0x0000000f0d007c0c */ /* 0x000fc6000d7a1270 */
[----:B------:R-:W2:Y:S04]  /*223b0*/  LDL.LU R13, [R1+0x8b4] ;  /* 0x0008b400010d7983 */ /* 0x000ea80000300800 */
[----:B---3--:R0:W-:Y:S01]  /*223c0*/  @P4 STG.E.U8 desc[UR18][R146.64], R16 ;  /* 0x0000001092004986 */ /* 0x0081e2000c101112 */
[----:B------:R-:W-:Y:S01]  /*223d0*/  ISETP.LT.AND P4, PT, R12, UR4, !P2 ;  /* 0x000000040c007c0c */ /* 0x000fe2000d781270 */
[----:B------:R-:W2:Y:S02]  /*223e0*/  LDCU UR4, c[0x0][0x39c] ;  /* 0x00007380ff0477ac */ /* 0x000ea40008000800 */
[----:B------:R-:W3:Y:S04]  /*223f0*/  LDL.LU R12, [R1+0x8a8] ;  /* 0x0008a800010c7983 */ /* 0x000ee80000300800 */
[----:B------:R-:W3:Y:S01]  /*22400*/  LDL.LU R14, [R1+0x898] ;  /* 0x00089800010e7983 */ /* 0x000ee20000300800 */
[----:B0-----:R-:W-:-:S03]  /*22410*/  PRMT R16, R16, 0x9910, RZ ;  /* 0x0000991010107816 */ /* 0x001fc600000000ff */
[----:B------:R-:W3:Y:S01]  /*22420*/  LDL.LU R17, [R1+0x914] ;  /* 0x0009140001117983 */ /* 0x000ee20000300800 */
[----:B------:R-:W-:-:S05]  /*22430*/  SHF.R.S32.HI R16, RZ, 0x8, R16 ;  /* 0x00000008ff107819 */ /* 0x000fca0000011410 */
[----:B----4-:R0:W-:Y:S01]  /*22440*/  @P6 STG.E.U8 desc[UR18][R144.64], R16 ;  /* 0x0000001090006986 */ /* 0x0101e2000c101112 */
[----:B------:R-:W-:-:S05]  /*22450*/  F2FP.SATFINITE.E4M3.F32.PACK_AB_MERGE_C R18, R19, R18, RZ ;  /* 0x000000121312723e */ /* 0x000fca00048070ff */
[----:B------:R4:W-:Y:S04]  /*22460*/  @P0 STG.E.U8 desc[UR18][R142.64], R18 ;  /* 0x000000128e000986 */ /* 0x0009e8000c101112 */
[----:B0-----:R-:W3:Y:S01]  /*22470*/  LDL.LU R16, [R1+0x918] ;  /* 0x0009180001107983 */ /* 0x001ee20000300800 */
[----:B----4-:R-:W-:-:S04]  /*22480*/  PRMT R18, R18, 0x9910, RZ ;  /* 0x0000991012127816 */ /* 0x010fc800000000ff */
[----:B------:R-:W-:-:S05]  /*22490*/  SHF.R.S32.HI R18, RZ, 0x8, R18 ;  /* 0x00000008ff127819 */ /* 0x000fca0000011412 */
[----:B------:R-:W-:Y:S01]  /*224a0*/  @P3 STG.E.U8 desc[UR18][R140.64], R18 ;  /* 0x000000128c003986 */ /* 0x000fe2000c101112 */
[----:B------:R-:W-:-:S05]  /*224b0*/  F2FP.SATFINITE.E4M3.F32.PACK_AB_MERGE_C R20, R21, R20, RZ ;  /* 0x000000141514723e */ /* 0x000fca00048070ff */
[----:B-----5:R0:W-:Y:S02]  /*224c0*/  @P1 STG.E.U8 desc[UR18][R138.64], R20 ;  /* 0x000000148a001986 */ /* 0x0201e4000c101112 */
[----:B0-----:R-:W-:-:S04]  /*224d0*/  PRMT R20, R20, 0x9910, RZ ;  /* 0x0000991014147816 */ /* 0x001fc800000000ff */
[----:B------:R-:W-:-:S05]  /*224e0*/  SHF.R.S32.HI R20, RZ, 0x8, R20 ;  /* 0x00000008ff147819 */ /* 0x000fca0000011414 */
[----:B------:R-:W-:Y:S01]  /*224f0*/  @P5 STG.E.U8 desc[UR18][R136.64], R20 ;  /* 0x0000001488005986 */ /* 0x000fe2000c101112 */
[----:B--2---:R-:W-:Y:S01]  /*22500*/  ISETP.LT.AND P6, PT, R165, UR4, !P2 ;  /* 0x00000004a5007c0c */ /* 0x004fe2000d7c1270 */
[----:B------:R-:W0:Y:S02]  /*22510*/  LDCU UR4, c[0x0][0x39c] ;  /* 0x00007380ff0477ac */ /* 0x000e240008000800 */
[----:B0-----:R-:W-:Y:S01]  /*22520*/  ISETP.LT.AND P0, PT, R164, UR4, !P2 ;  /* 0x00000004a4007c0c */ /* 0x001fe2000d701270 */
[----:B------:R-:W0:Y:S02]  /*22530*/  LDCU UR4, c[0x0][0x39c] ;  /* 0x00007380ff0477ac */ /* 0x000e240008000800 */
[----:B0-----:R-:W-:Y:S01]  /*22540*/  ISETP.LT.AND P3, PT, R15, UR4, !P2 ;  /* 0x000000040f007c0c */ /* 0x001fe2000d761270 */
[----:B------:R-:W0:Y:S01]  /*22550*/  LDCU UR4, c[0x0][0x39c] ;  /* 0x00007380ff0477ac */ /* 0x000e220008000800 */
[----:B------:R-:W2:Y:S01]  /*22560*/  LDL.LU R15, [R1+0x91c] ;  /* 0x00091c00010f7983 */ /* 0x000ea20000300800 */
[----:B0-----:R-:W-:Y:S01]  /*22570*/  ISETP.LT.AND P1, PT, R13, UR4, !P2 ;  /* 0x000000040d007c0c */ /* 0x001fe2000d721270 */
[----:B------:R-:W3:Y:S02]  /*22580*/  LDCU UR4, c[0x0][0x39c] ;  /* 0x00007380ff0477ac */ /* 0x000ee40008000800 */
[----:B------:R-:W4:Y:S01]  /*22590*/  LDL.LU R13, [R1+0x920] ;  /* 0x00092000010d7983 */ /* 0x000f220000300800 */
[----:B---3--:R-:W-:Y:S01]  /*225a0*/  ISETP.LT.AND P5, PT, R12, UR4, !P2 ;  /* 0x000000040c007c0c */ /* 0x008fe2000d7a1270 */
[----:B------:R-:W0:Y:S02]  /*225b0*/  LDCU UR4, c[0x0][0x39c] ;  /* 0x00007380ff0477ac */ /* 0x000e240008000800 */
[----:B------:R-:W3:Y:S01]  /*225c0*/  LDL.LU R12, [R1+0x8d0] ;  /* 0x0008d000010c7983 */ /* 0x000ee20000300800 */
[----:B------:R-:W-:-:S05]  /*225d0*/  F2FP.SATFINITE.E4M3.F32.PACK_AB_MERGE_C R22, R23, R22, RZ ;  /* 0x000000161716723e */ /* 0x000fca00048070ff */
[----:B------:R5:W-:Y:S01]  /*225e0*/  @P6 STG.E.U8 desc[UR18][R156.64], R22 ;  /* 0x000000169c006986 */ /* 0x000be2000c101112 */
[----:B0-----:R-:W-:Y:S01]  /*225f0*/  ISETP.LT.AND P6, PT, R14, UR4, !P2 ;  /* 0x000000040e007c0c */ /* 0x001fe2000d7c1270 */
[----:B------:R-:W0:Y:S01]  /*22600*/  LDCU UR4, c[0x0][0x39c] ;  /* 0x00007380ff0477ac */ /* 0x000e220008000800 */
[----:B-----5:R-:W-:Y:S01]  /*22610*/  PRMT R22, R22, 0x9910, RZ ;  /* 0x0000991016167816 */ /* 0x020fe200000000ff */
[----:B------:R-:W5:Y:S03]  /*22620*/  LDL.LU R14, [R1+0x8b8] ;  /* 0x0008b800010e7983 */ /* 0x000f660000300800 */
[----:B------:R-:W-:-:S05]  /*22630*/  SHF.R.S32.HI R22, RZ, 0x8, R22 ;  /* 0x00000008ff167819 */ /* 0x000fca0000011416 */
[----:B------:R-:W-:Y:S01]  /*22640*/  @P0 STG.E.U8 desc[UR18][R154.64], R22 ;  /* 0x000000169a000986 */ /* 0x000fe2000c101112 */
[----:B0-----:R-:W-:Y:S01]  /*22650*/  ISETP.LT.AND P0, PT, R17, UR4, !P2 ;  /* 0x0000000411007c0c */ /* 0x001fe2000d701270 */
[----:B------:R-:W0:Y:S01]  /*22660*/  LDCU UR4, c[0x0][0x39c] ;  /* 0x00007380ff0477ac */ /* 0x000e220008000800 */
[----:B------:R-:W-:-:S05]  /*22670*/  F2FP.SATFINITE.E4M3.F32.PACK_AB_MERGE_C R24, R25, R24, RZ ;  /* 0x000000181918723e */ /* 0x000fca00048070ff */
[----:B------:R0:W-:Y:S02]  /*22680*/  @P3 STG.E.U8 desc[UR18][R4.64], R24 ;  /* 0x0000001804003986 */ /* 0x0001e4000c101112 */
[----:B0-----:R-:W-:Y:S01]  /*22690*/  ISETP.LT.AND P3, PT, R16, UR4, !P2 ;  /* 0x0000000410007c0c */ /* 0x001fe2000d761270 */
[----:B------:R-:W2:Y:S01]  /*226a0*/  LDCU UR4, c[0x0][0x39c] ;  /* 0x00007380ff0477ac */ /* 0x000ea20008000800 */
[----:B------:R-:W-:Y:S01]  /*226b0*/  PRMT R24, R24, 0x9910, RZ ;  /* 0x0000991018187816 */ /* 0x000fe200000000ff */
[----:B------:R-:W5:Y:S03]  /*226c0*/  LDL.LU R5, [R1+0x8b0] ;  /* 0x0008b00001057983 */ /* 0x000f660000300800 */
[----:B------:R-:W-:Y:S01]  /*226d0*/  SHF.R.S32.HI R24, RZ, 0x8, R24 ;  /* 0x00000008ff187819 */ /* 0x000fe20000011418 */
[----:B------:R-:W5:Y:S04]  /*226e0*/  LDL.LU R4, [R1+0x894] ;  /* 0x0008940001047983 */ /* 0x000f680000300800 */
[----:B------:R-:W-:Y:S01]  /*226f0*/  @P1 STG.E.U8 desc[UR18][R6.64], R24 ;  /* 0x0000001806001986 */ /* 0x000fe2000c101112 */
[----:B------:R-:W-:-:S05]  /*22700*/  F2FP.SATFINITE.E4M3.F32.PACK_AB_MERGE_C R26, R27, R26, RZ ;  /* 0x0000001a1b1a723e */ /* 0x000fca00048070ff */
[----:B------:R0:W-:Y:S02]  /*22710*/  @P5 STG.E.U8 desc[UR18][R158.64], R26 ;  /* 0x0000001a9e005986 */ /* 0x0001e4000c101112 */
[----:B0-----:R-:W-:-:S04]  /*22720*/  PRMT R26, R26, 0x9910, RZ ;  /* 0x000099101a1a7816 */ /* 0x001fc800000000ff */
[----:B------:R-:W-:-:S05]  /*22730*/  SHF.R.S32.HI R26, RZ, 0x8, R26 ;  /* 0x00000008ff1a7819 */ /* 0x000fca000001141a */
[----:B------:R-:W-:Y:S01]  /*22740*/  @P6 STG.E.U8 desc[UR18][R152.64], R26 ;  /* 0x0000001a98006986 */ /* 0x000fe2000c101112 */
[----:B--2---:R-:W-:Y:S01]  /*22750*/  ISETP.LT.AND P1, PT, R15, UR4, !P2 ;  /* 0x000000040f007c0c */ /* 0x004fe2000d721270 */
[----:B------:R-:W4:Y:S02]  /*22760*/  LDCU UR4, c[0x0][0x39c] ;  /* 0x00007380ff0477ac */ /* 0x000f240008000800 */
[----:B----4-:R-:W-:Y:S01]  /*22770*/  ISETP.LT.AND P5, PT, R13, UR4, !P2 ;  /* 0x000000040d007c0c */ /* 0x010fe2000d7a1270 */
[----:B------:R-:W3:Y:S01]  /*22780*/  LDCU UR4, c[0x0][0x39c] ;  /* 0x00007380ff0477ac */ /* 0x000ee20008000800 */
[----:B------:R-:W2:Y:S01]  /*22790*/  LDL.LU R13, [R1+0x930] ;  /* 0x00093000010d7983 */ /* 0x000ea20000300800 */
[----:B---3--:R-:W-:Y:S01]  /*227a0*/  ISETP.LT.AND P6, PT, R12, UR4, !P2 ;  /* 0x000000040c007c0c */ /* 0x008fe2000d7c1270 */
[----:B------:R-:W5:Y:S02]  /*227b0*/  LDCU UR4, c[0x0][0x39c] ;  /* 0x00007380ff0477ac */ /* 0x000f640008000800 */
[----:B------:R-:W3:Y:S01]  /*227c0*/  LDL.LU R12, [R1+0x92c] ;  /* 0x00092c00010c7983 */ /* 0x000ee20000300800 */
[----:B------:R-:W-:-:S02]  /*227d0*/  F2FP.SATFINITE.E4M3.F32.PACK_AB_MERGE_C R28, R29, R28, RZ ;  /* 0x0000001c1d1c723e */ /* 0x000fc400048070ff */
[----:B------:R-:W-:Y:S01]  /*227e0*/  F2FP.SATFINITE.E4M3.F32.PACK_AB_MERGE_C R30, R31, R30, RZ ;  /* 0x0000001e1f1e723e */ /* 0x000fe200048070ff */
[----:B------:R-:W4:Y:S04]  /*227f0*/  LDL.LU R7, [R1+0x928] ;  /* 0x0009280001077983 */ /* 0x000f280000300800 */
[----:B------:R0:W-:Y:S04]  /*22800*/  @P0 STG.E.U8 desc[UR18][R150.64], R28 ;  /* 0x0000001c96000986 */ /* 0x0001e8000c101112 */
[----:B------:R-:W2:Y:S01]  /*22810*/  LDL.LU R6, [R1+0x924] ;  /* 0x0009240001067983 */ /* 0x000ea20000300800 */
[----:B-----5:R-:W-:Y:S01]  /*22820*/  ISETP.LT.AND P0, PT, R14, UR4, !P2 ;  /* 0x000000040e007c0c */ /* 0x020fe2000d701270 */
[----:B------:R-:W5:Y:S01]  /*22830*/  LDCU UR4, c[0x0][0x39c] ;  /* 0x00007380ff0477ac */ /* 0x000f620008000800 */
[----:B0-----:R-:W-:-:S04]  /*22840*/  PRMT R28, R28, 0x9910, RZ ;  /* 0x000099101c1c7816 */ /* 0x001fc800000000ff */
[----:B------:R-:W-:-:S05]  /*22850*/  SHF.R.S32.HI R28, RZ, 0x8, R28 ;  /* 0x00000008ff1c7819 */ /* 0x000fca000001141c */
[----:B------:R-:W-:Y:S04]  /*22860*/  @P3 STG.E.U8 desc[UR18][R8.64], R28 ;  /* 0x0000001c08003986 */ /* 0x000fe8000c101112 */
[----:B------:R0:W-:Y:S01]  /*22870*/  @P1 STG.E.U8 desc[UR18][R160.64], R30 ;  /* 0x0000001ea0001986 */ /* 0x0001e2000c101112 */
[----:B------:R-:W-:Y:S02]  /*22880*/  F2FP.SATFINITE.E4M3.F32.PACK_AB_MERGE_C R32, R33, R32, RZ ;  /* 0x000000202120723e */ /* 0x000fe400048070ff */
[----:B0-----:R-:W-:Y:S02]  /*22890*/  PRMT R30, R30, 0x9910, RZ ;  /* 0x000099101e1e7816 */ /* 0x001fe400000000ff */
[----:B-----5:R-:W-:-:S03]  /*228a0*/  ISETP.LT.AND P3, PT, R5, UR4, !P2 ;  /* 0x0000000405007c0c */ /* 0x020fc6000d761270 */
[----:B------:R-:W-:Y:S01]  /*228b0*/  IMAD.MOV.U32 R5, RZ, RZ, R30 ;  /* 0x000000ffff057224 */ /* 0x000fe200078e001e */
[----:B------:R-:W0:Y:S04]  /*228c0*/  LDCU UR4, c[0x0][0x39c] ;  /* 0x00007380ff0477ac */ /* 0x000e280008000800 */
[----:B------:R-:W-:-:S05]  /*228d0*/  SHF.R.S32.HI R5, RZ, 0x8, R5 ;  /* 0x00000008ff057819 */ /* 0x000fca0000011405 */
[----:B------:R5:W-:Y:S04]  /*228e0*/  @P5 STG.E.U8 desc[UR18][R134.64], R5 ;  /* 0x0000000586005986 */ /* 0x000be8000c101112 */
[----:B------:R-:W-:Y:S01]  /*228f0*/  @P6 STG.E.U8 desc[UR18][R148.64], R32 ;  /* 0x0000002094006986 */ /* 0x000fe2000c101112 */
[----:B---3--:R-:W-:Y:S02]  /*22900*/  ISETP.LT.AND P6, PT, R12, UR6, !P2 ;  /* 0x000000060c007c0c */ /* 0x008fe4000d7c1270 */
[----:B------:R-:W-:Y:S01]  /*22910*/  F2FP.SATFINITE.E4M3.F32.PACK_AB_MERGE_C R34, R35, R34, RZ ;  /* 0x000000222322723e */ /* 0x000fe200048070ff */
[----:B------:R-:W3:Y:S01]  /*22920*/  LDL.LU R12, [R1+0x8c0] ;  /* 0x0008c000010c7983 */ /* 0x000ee20000300800 */
[----:B0-----:R-:W-:Y:S01]  /*22930*/  ISETP.LT.AND P1, PT, R4, UR4, !P2 ;  /* 0x0000000404007c0c */ /* 0x001fe2000d721270 */
[----:B------:R-:W2:Y:S01]  /*22940*/  LDCU UR4, c[0x0][0x39c] ;  /* 0x00007380ff0477ac */ /* 0x000ea20008000800 */
[----:B------:R-:W-:Y:S01]  /*22950*/  PRMT R4, R32, 0x9910, RZ ;  /* 0x0000991020047816 */ /* 0x000fe200000000ff */
[----:B------:R-:W-:Y:S01]  /*22960*/  VIADD R0, R0, UR5 ;  /* 0x0000000500007c36 */ /* 0x000fe20008000000 */
[----:B------:R-:W-:Y:S01]  /*22970*/  F2FP.SATFINITE.E4M3.F32.PACK_AB_MERGE_C R36, R37, R36, RZ ;  /* 0x000000242524723e */ /* 0x000fe200048070ff */
[----:B------:R-:W0:Y:S01]  /*22980*/  LDCU UR6, c[0x0][0x39c] ;  /* 0x00007380ff0677ac */ /* 0x000e220008000800 */
[----:B------:R-:W-:-:S02]  /*22990*/  SHF.R.S32.HI R4, RZ, 0x8, R4 ;  /* 0x00000008ff047819 */ /* 0x000fc40000011404 */
[----:B-----5:R-:W-:-:S03]  /*229a0*/  PRMT R5, R34, 0x9910, RZ ;  /* 0x0000991022057816 */ /* 0x020fc600000000ff */
[----:B------:R5:W-:Y:S01]  /*229b0*/  @P0 STG.E.U8 desc[UR18][R10.64], R4 ;  /* 0x000000040a000986 */ /* 0x000be2000c101112 */
[----:B------:R-:W-:Y:S01]  /*229c0*/  SHF.R.S32.HI R5, RZ, 0x8, R5 ;  /* 0x00000008ff057819 */ /* 0x000fe20000011405 */
[C---:B------:R-:W-:Y:S02]  /*229d0*/  VIADD R8, R0.reuse, UR5 ;  /* 0x0000000500087c36 */ /* 0x040fe40008000000 */
[----:B------:R-:W-:Y:S04]  /*229e0*/  @P3 STG.E.U8 desc[UR18][R132.64], R34 ;  /* 0x0000002284003986 */ /* 0x000fe8000c101112 */
[----:B-----5:R-:W0:Y:S01]  /*229f0*/  LDL.LU R11, [R1+0x8ac] ;  /* 0x0008ac00010b7983 */ /* 0x020e220000300800 */
[----:B--2---:R-:W-:Y:S01]  /*22a00*/  ISETP.LT.AND P5, PT, R13, UR4, !P2 ;  /* 0x000000040d007c0c */ /* 0x004fe2000d7a1270 */
[----:B------:R-:W3:Y:S02]  /*22a10*/  LDCU UR4, c[0x0][0x39c] ;  /* 0x00007380ff0477ac */ /* 0x000ee40008000800 */
[----:B------:R2:W-:Y:S01]  /*22a20*/  @P1 STG.E.U8 desc[UR18][R162.64], R5 ;  /* 0x00000005a2001986 */ /* 0x0005e2000c101112 */
[----:B------:R-:W-:-:S02]  /*22a30*/  IADD3 R4, P1, PT, R0, R3, RZ ;  /* 0x0000000300047210 */ /* 0x000fc40007f3e0ff */
[----:B----4-:R-:W-:Y:S01]  /*22a40*/  ISETP.LT.AND P0, PT, R7, UR7, !P2 ;  /* 0x0000000707007c0c */ /* 0x010fe2000d701270 */
[----:B------:R-:W4:Y:S01]  /*22a50*/  LDL.LU R10, [R1+0x890] ;  /* 0x00089000010a7983 */ /* 0x000f220000300800 */
[----:B------:R-:W-:Y:S01]  /*22a60*/  ISETP.LT.AND P3, PT, R6, UR9, !P2 ;  /* 0x0000000906007c0c */ /* 0x000fe2000d761270 */
[----:B------:R-:W4:Y:S01]  /*22a70*/  LDCU UR7, c[0x0][0x39c] ;  /* 0x00007380ff0777ac */ /* 0x000f220008000800 */
[----:B------:R-:W-:Y:S01]  /*22a80*/  PRMT R7, R36, 0x9910, RZ ;  /* 0x0000991024077816 */ /* 0x000fe200000000ff */
[----:B------:R-:W5:Y:S01]  /*22a90*/  LDL.LU R13, [R1+0x884] ;  /* 0x00088400010d7983 */ /* 0x000f620000300800 */
[----:B------:R-:W-:Y:S01]  /*22aa0*/  F2FP.SATFINITE.E4M3.F32.PACK_AB_MERGE_C R38, R39, R38, RZ ;  /* 0x000000262726723e */ /* 0x000fe200048070ff */
[----:B------:R-:W5:Y:S01]  /*22ab0*/  LDCU UR9, c[0x0][0x39c] ;  /* 0x00007380ff0977ac */ /* 0x000f620008000800 */
[----:B--2---:R-:W-:Y:S01]  /*22ac0*/  LEA.HI.X.SX32 R5, R0, R2, 0x1, P1 ;  /* 0x0000000200057211 */ /* 0x004fe200008f0eff */
[----:B------:R-:W1:Y:S01]  /*22ad0*/  LDL.LU R9, [R1+0x934] ;  /* 0x0009340001097983 */ /* 0x000e620000300800 */
[----:B------:R-:W-:-:S02]  /*22ae0*/  IADD3 R6, P1, PT, R8, R3, RZ ;  /* 0x0000000308067210 */ /* 0x000fc40007f3e0ff */
[----:B------:R-:W-:Y:S02]  /*22af0*/  SHF.R.S32.HI R0, RZ, 0x8, R7 ;  /* 0x00000008ff007819 */ /* 0x000fe40000011407 */
[C---:B------:R-:W-:Y:S01]  /*22b00*/  LEA.HI.X.SX32 R7, R8.reuse, R2, 0x1, P1 ;  /* 0x0000000208077211 */ /* 0x040fe200008f0eff */
[----:B------:R-:W-:Y:S01]  /*22b10*/  VIADD R8, R8, UR5 ;  /* 0x0000000508087c36 */ /* 0x000fe20008000000 */
[----:B------:R2:W-:Y:S04]  /*22b20*/  @P5 STG.E.U8 desc[UR18][R4.64], R36 ;  /* 0x0000002404005986 */ /* 0x0005e8000c101112 */
[----:B--2---:R-:W-:-:S04]  /*22b30*/  IADD3 R4, P1, PT, R8, R3, RZ ;  /* 0x0000000308047210 */ /* 0x004fc80007f3e0ff */
[----:B------:R-:W-:Y:S02]  /*22b40*/  LEA.HI.X.SX32 R5, R8, R2, 0x1, P1 ;  /* 0x0000000208057211 */ /* 0x000fe400008f0eff */
[----:B---3--:R-:W-:Y:S01]  /*22b50*/  ISETP.LT.AND P1, PT, R12, UR4, !P2 ;  /* 0x000000040c007c0c */ /* 0x008fe2000d721270 */
[----:B------:R2:W-:Y:S01]  /*22b60*/  @P6 STG.E.U8 desc[UR18][R6.64], R0 ;  /* 0x0000000006006986 */ /* 0x0005e2000c101112 */
[----:B------:R-:W3:Y:S03]  /*22b70*/  LDCU UR4, c[0x0][0x39c] ;  /* 0x00007380ff0477ac */ /* 0x000ee60008000800 */
[----:B------:R-:W3:Y:S01]  /*22b80*/  LDL.LU R12, [R1+0x938] ;  /* 0x00093800010c7983 */ /* 0x000ee20000300800 */
[----:B--2---:R-:W-:Y:S01]  /*22b90*/  VIADD R0, R8, UR5 ;  /* 0x0000000508007c36 */ /* 0x004fe20008000000 */
[----:B------:R-:W-:-:S04]  /*22ba0*/  PRMT R7, R38, 0x9910, RZ ;  /* 0x0000991026077816 */ /* 0x000fc800000000ff */
[CC--:B------:R-:W-:Y:S02]  /*22bb0*/  IADD3 R6, P6, PT, R0.reuse, R3.reuse, RZ ;  /* 0x0000000300067210 */ /* 0x0c0fe40007fde0ff */
[----:B------:R-:W-:Y:S02]  /*22bc0*/  SHF.R.S32.HI R8, RZ, 0x8, R7 ;  /* 0x00000008ff087819 */ /* 0x000fe40000011407 */
[C---:B------:R-:W-:Y:S02]  /*22bd0*/  LEA.HI.X.SX32 R7, R0.reuse, R2, 0x1, P6 ;  /* 0x0000000200077211 */ /* 0x040fe400030f0eff */
[----:B0-----:R-:W-:Y:S01]  /*22be0*/  ISETP.LT.AND P5, PT, R11, UR6, !P2 ;  /* 0x000000060b007c0c */ /* 0x001fe2000d7a1270 */
[----:B------:R-:W-:Y:S01]  /*22bf0*/  VIADD R0, R0, UR5 ;  /* 0x0000000500007c36 */ /* 0x000fe20008000000 */
[----:B------:R-:W2:Y:S01]  /*22c00*/  LDL.LU R11, [R1+0x940] ;  /* 0x00094000010b7983 */ /* 0x000ea20000300800 */
[----:B------:R-:W-:Y:S01]  /*22c10*/  F2FP.SATFINITE.E4M3.F32.PACK_AB_MERGE_C R40, R41, R40, RZ ;  /* 0x000000282928723e */ /* 0x000fe200048070ff */
[----:B------:R-:W2:Y:S02]  /*22c20*/  LDCU UR6, c[0x0][0x39c] ;  /* 0x00007380ff0677ac */ /* 0x000ea40008000800 */
[----:B------:R0:W-:Y:S04]  /*22c30*/  @P0 STG.E.U8 desc[UR18][R4.64], R38 ;  /* 0x0000002604000986 */ /* 0x0001e8000c101112 */
[----:B------:R1:W-:Y:S01]  /*22c40*/  @P3 STG.E.U8 desc[UR18][R6.64], R8 ;  /* 0x0000000806003986 */ /* 0x0003e2000c101112 */
[----:B0-----:R-:W-:-:S04]  /*22c50*/  IADD3 R4, P6, PT, R0, R3, RZ ;  /* 0x0000000300047210 */ /* 0x001fc80007fde0ff */
[C---:B------:R-:W-:Y:S01]  /*22c60*/  LEA.HI.X.SX32 R5, R0.reuse, R2, 0x1, P6 ;  /* 0x0000000200057211 */ /* 0x040fe200030f0eff */
[----:B------:R-:W-:Y:S01]  /*22c70*/  VIADD R0, R0, UR5 ;  /* 0x0000000500007c36 */ /* 0x000fe20008000000 */
[----:B-1----:R-:W-:-:S03]  /*22c80*/  PRMT R6, R40, 0x9910, RZ ;  /* 0x0000991028067816 */ /* 0x002fc600000000ff */
[----:B------:R0:W-:Y:S01]  /*22c90*/  @P1 STG.E.U8 desc[UR18][R4.64], R40 ;  /* 0x0000002804001986 */ /* 0x0001e2000c101112 */
[----:B------:R-:W-:Y:S01]  /*22ca0*/  VIADD R7, R0, UR5 ;  /* 0x0000000500077c36 */ /* 0x000fe20008000000 */
[----:B------:R-:W-:Y:S02]  /*22cb0*/  SHF.R.S32.HI R8, RZ, 0x8, R6 ;  /* 0x00000008ff087819 */ /* 0x000fe40000011406 */
[----:B----4-:R-:W-:Y:S01]  /*22cc0*/  ISETP.LT.AND P0, PT, R10, UR7, !P2 ;  /* 0x000000070a007c0c */ /* 0x010fe2000d701270 */
[----:B------:R-:W1:Y:S01]  /*22cd0*/  LDCU UR7, c[0x0][0x39c] ;  /* 0x00007380ff0777ac */ /* 0x000e620008000800 */
[----:B------:R-:W1:Y:S01]  /*22ce0*/  LDL.LU R10, [R1+0x93c] ;  /* 0x00093c00010a7983 */ /* 0x000e620000300800 */
[----:B0-----:R-:W-:-:S04]  /*22cf0*/  IADD3 R4, P1, PT, R0, R3, RZ ;  /* 0x0000000300047210 */ /* 0x001fc80007f3e0ff */
[----:B------:R-:W-:Y:S02]  /*22d00*/  LEA.HI.X.SX32 R5, R0, R2, 0x1, P1 ;  /* 0x0000000200057211 */ /* 0x000fe400008f0eff */
[C---:B------:R-:W-:Y:S01]  /*22d10*/  IADD3 R6, P1, PT, R7.reuse, R3, RZ ;  /* 0x0000000307067210 */ /* 0x040fe20007f3e0ff */
[----:B------:R-:W-:-:S03]  /*22d20*/  VIADD R0, R7, UR5 ;  /* 0x0000000507007c36 */ /* 0x000fc60008000000 */
[----:B------:R-:W-:Y:S02]  /*22d30*/  LEA.HI.X.SX32 R7, R7, R2, 0x1, P1 ;  /* 0x0000000207077211 */ /* 0x000fe400008f0eff */
[----:B---3--:R-:W-:Y:S02]  /*22d40*/  ISETP.LT.AND P1, PT, R12, UR4, !P2 ;  /* 0x000000040c007c0c */ /* 0x008fe4000d721270 */
[----:B-----5:R-:W-:Y:S01]  /*22d50*/  ISETP.LT.AND P3, PT, R13, UR9, !P2 ;  /* 0x000000090d007c0c */ /* 0x020fe2000d761270 */
[----:B------:R-:W3:Y:S01]  /*22d60*/  LDL.LU R12, [R1+0x8cc] ;  /* 0x0008cc00010c7983 */ /* 0x000ee20000300800 */
[----:B------:R-:W-:Y:S01]  /*22d70*/  F2FP.SATFINITE.E4M3.F32.PACK_AB_MERGE_C R42, R43, R42, RZ ;  /* 0x0000002a2b2a723e */ /* 0x000fe200048070ff */
[----:B------:R-:W3:Y:S01]  /*22d80*/  LDCU UR4, c[0x0][0x39c] ;  /* 0x00007380ff0477ac */ /* 0x000ee20008000800 */
[----:B------:R-:W-:Y:S01]  /*22d90*/  ISETP.LT.AND P6, PT, R9, UR10, !P2 ;  /* 0x0000000a09007c0c */ /* 0x000fe2000d7c1270 */
[----:B------:R0:W-:Y:S01]  /*22da0*/  @P5 STG.E.U8 desc[UR18][R4.64], R8 ;  /* 0x0000000804005986 */ /* 0x0001e2000c101112 */
[----:B------:R-:W-:Y:S01]  /*22db0*/  PRMT R9, R42, 0x9910, RZ ;  /* 0x000099102a097816 */ /* 0x000fe200000000ff */
[----:B------:R-:W4:Y:S02]  /*22dc0*/  LDCU UR10, c[0x0][0x39c] ;  /* 0x00007380ff0a77ac */ /* 0x000f240008000800 */
[----:B------:R5:W-:Y:S01]  /*22dd0*/  @P0 STG.E.U8 desc[UR18][R6.64], R42 ;  /* 0x0000002a06000986 */ /* 0x000be2000c101112 */
[----:B------:R-:W-:Y:S01]  /*22de0*/  SHF.R.S32.HI R9, RZ, 0x8, R9 ;  /* 0x00000008ff097819 */ /* 0x000fe20000011409 */
[----:B------:R-:W1:Y:S01]  /*22df0*/  LDCU UR9, c[0x0][0x39c] ;  /* 0x00007380ff0977ac */ /* 0x000e620008000800 */
[----:B0-----:R-:W-:-:S02]  /*22e00*/  IADD3 R4, P5, PT, R0, R3, RZ ;  /* 0x0000000300047210 */ /* 0x001fc40007fbe0ff */
[----:B--2---:R-:W-:Y:S01]  /*22e10*/  ISETP.LT.AND P0, PT, R11, UR6, !P2 ;  /* 0x000000060b007c0c */ /* 0x004fe2000d701270 */
[----:B------:R-:W0:Y:S01]  /*22e20*/  LDCU UR6, c[0x0][0x39c] ;  /* 0x00007380ff0677ac */ /* 0x000e220008000800 */
[----:B------:R-:W0:Y:S01]  /*22e30*/  LDL.LU R11, [R1+0x8bc] ;  /* 0x0008bc00010b7983 */ /* 0x000e220000300800 */
[C---:B------:R-:W-:Y:S01]  /*22e40*/  LEA.HI.X.SX32 R5, R0.reuse, R2, 0x1, P5 ;  /* 0x0000000200057211 */ /* 0x040fe200028f0eff */
[----:B------:R-:W-:Y:S01]  /*22e50*/  VIADD R0, R0, UR5 ;  /* 0x0000000500007c36 */ /* 0x000fe20008000000 */
[----:B------:R-:W-:-:S03]  /*22e60*/  F2FP.SATFINITE.E4M3.F32.PACK_AB_MERGE_C R44, R45, R44, RZ ;  /* 0x0000002c2d2c723e */ /* 0x000fc600048070ff */
[----:B------:R2:W-:Y:S01]  /*22e70*/  @P3 STG.E.U8 desc[UR18][R4.64], R9 ;  /* 0x0000000904003986 */ /* 0x0005e2000c101112 */
[----:B------:R-:W-:Y:S01]  /*22e80*/  VIADD R8, R0, UR5 ;  /* 0x0000000500087c36 */ /* 0x000fe20008000000 */
[----:B-----5:R-:W-:Y:S02]  /*22e90*/  PRMT R7, R44, 0x9910, RZ ;  /* 0x000099102c077816 */ /* 0x020fe400000000ff */
[----:B--2---:R-:W-:-:S04]  /*22ea0*/  IADD3 R4, P3, PT, R0, R3, RZ ;  /* 0x0000000300047210 */ /* 0x004fc80007f7e0ff */
[-C--:B------:R-:W-:Y:S02]  /*22eb0*/  LEA.HI.X.SX32 R5, R0, R2.reuse, 0x1, P3 ;  /* 0x0000000200057211 */ /* 0x080fe400018f0eff */
[CC--:B------:R-:W-:Y:S02]  /*22ec0*/  IADD3 R6, P3, PT, R8.reuse, R3.reuse, RZ ;  /* 0x0000000308067210 */ /* 0x0c0fe40007f7e0ff */
[----:B------:R-:W-:Y:S02]  /*22ed0*/  SHF.R.S32.HI R0, RZ, 0x8, R7 ;  /* 0x00000008ff007819 */ /* 0x000fe40000011407 */
[C---:B------:R-:W-:Y:S01]  /*22ee0*/  LEA.HI.X.SX32 R7, R8.reuse, R2, 0x1, P3 ;  /* 0x0000000208077211 */ /* 0x040fe200018f0eff */
[----:B------:R-:W-:Y:S01]  /*22ef0*/  VIADD R8, R8, UR5 ;  /* 0x0000000508087c36 */ /* 0x000fe20008000000 */
[----:B------:R2:W-:Y:S01]  /*22f00*/  @P6 STG.E.U8 desc[UR18][R4.64], R44 ;  /* 0x0000002c04006986 */ /* 0x0005e2000c101112 */
[----:B-1----:R-:W-:Y:S01]  /*22f10*/  ISETP.LT.AND P5, PT, R10, UR7, !P2 ;  /* 0x000000070a007c0c */ /* 0x002fe2000d7a1270 */
[----:B------:R-:W1:Y:S02]  /*22f20*/  LDCU UR7, c[0x0][0x39c] ;  /* 0x00007380ff0777ac */ /* 0x000e640008000800 */
[----:B------:R5:W-:Y:S04]  /*22f30*/  @P1 STG.E.U8 desc[UR18][R6.64], R0 ;  /* 0x0000000006001986 */ /* 0x000be8000c101112 */
[----:B------:R-:W1:Y:S01]  /*22f40*/  LDL.LU R10, [R1+0x8a0] ;  /* 0x0008a000010a7983 */ /* 0x000e620000300800 */
[----:B--2---:R-:W-:-:S03]  /*22f50*/  IADD3 R4, P1, PT, R8, R3, RZ ;  /* 0x0000000308047210 */ /* 0x004fc60007f3e0ff */
[----:B------:R-:W2:Y:S01]  /*22f60*/  LDL.LU R14, [R1+0x89c] ;  /* 0x00089c00010e7983 */ /* 0x000ea20000300800 */
[----:B------:R-:W-:-:S03]  /*22f70*/  LEA.HI.X.SX32 R5, R8, R2, 0x1, P1 ;  /* 0x0000000208057211 */ /* 0x000fc600008f0eff */
[----:B------:R-:W4:Y:S01]  /*22f80*/  LDL.LU R13, [R1+0x944] ;  /* 0x00094400010d7983 */ /* 0x000f220000300800 */
[----:B---3--:R-:W-:Y:S01]  /*22f90*/  ISETP.LT.AND P1, PT, R12, UR4, !P2 ;  /* 0x000000040c007c0c */ /* 0x008fe2000d721270 */
[----:B-----5:R-:W-:Y:S02]  /*22fa0*/  VIADD R0, R8, UR5 ;  /* 0x0000000508007c36 */ /* 0x020fe40008000000 */
[----:B------:R-:W3:Y:S01]  /*22fb0*/  LDL.LU R12, [R1+0x948] ;  /* 0x00094800010c7983 */ /* 0x000ee20000300800 */
[----:B------:R-:W-:Y:S01]  /*22fc0*/  F2FP.SATFINITE.E4M3.F32.PACK_AB_MERGE_C R46, R47, R46, RZ ;  /* 0x0000002e2f2e723e */ /* 0x000fe200048070ff */
[----:B------:R-:W3:Y:S01]  /*22fd0*/  LDCU UR4, c[0x0][0x39c] ;  /* 0x00007380ff0477ac */ /* 0x000ee20008000800 */
[----:B------:R-:W-:Y:S02]  /*22fe0*/  IADD3 R6, P6, PT, R0, R3, RZ ;  /* 0x0000000300067210 */ /* 0x000fe40007fde0ff */
[----:B------:R-:W-:-:S04]  /*22ff0*/  PRMT R7, R46, 0x9910, RZ ;  /* 0x000099102e077816 */ /* 0x000fc800000000ff */
[----:B------:R-:W-:Y:S02]  /*23000*/  SHF.R.S32.HI R8, RZ, 0x8, R7 ;  /* 0x00000008ff087819 */ /* 0x000fe40000011407 */
[C---:B------:R-:W-:Y:S01]  /*23010*/  LEA.HI.X.SX32 R7, R0.reuse, R2, 0x1, P6 ;  /* 0x0000000200077211 */ /* 0x040fe200030f0eff */
[----:B------:R-:W-:Y:S01]  /*23020*/  VIADD R0, R0, UR5 ;  /* 0x0000000500007c36 */ /* 0x000fe20008000000 */
[----:B0-----:R-:W-:Y:S01]  /*23030*/  ISETP.LT.AND P3, PT, R11, UR6, !P2 ;  /* 0x000000060b007c0c */ /* 0x001fe2000d761270 */
[----:B------:R0:W-:Y:S01]  /*23040*/  @P0 STG.E.U8 desc[UR18][R4.64], R46 ;  /* 0x0000002e04000986 */ /* 0x0001e2000c101112 */
[----:B------:R-:W-:Y:S01]  /*23050*/  F2FP.SATFINITE.E4M3.F32.PACK_AB_MERGE_C R48, R49, R48, RZ ;  /* 0x000000303130723e */ /* 0x000fe200048070ff */
[----:B------:R-:W5:Y:S02]  /*23060*/  LDCU UR6, c[0x0][0x39c] ;  /* 0x00007380ff0677ac */ /* 0x000f640008000800 */
[----:B------:R-:W5:Y:S01]  /*23070*/  LDL.LU R11, [R1+0x950] ;  /* 0x00095000010b7983 */ /* 0x000f620000300800 */
[----:B0-----:R-:W-:-:S04]  /*23080*/  IADD3 R4, P6, PT, R0, R3, RZ ;  /* 0x0000000300047210 */ /* 0x001fc80007fde0ff */
[C---:B------:R-:W-:Y:S01]  /*23090*/  LEA.HI.X.SX32 R5, R0.reuse, R2, 0x1, P6 ;  /* 0x0000000200057211 */ /* 0x040fe200030f0eff */
[----:B------:R-:W-:Y:S01]  /*230a0*/  VIADD R0, R0, UR5 ;  /* 0x0000000500007c36 */ /* 0x000fe20008000000 */
[----:B------:R0:W-:Y:S04]  /*230b0*/  @P5 STG.E.U8 desc[UR18][R6.64], R8 ;  /* 0x0000000806005986 */ /* 0x0001e8000c101112 */
[----:B------:R1:W-:Y:S01]  /*230c0*/  @P1 STG.E.U8 desc[UR18][R4.64], R48 ;  /* 0x0000003004001986 */ /* 0x0003e2000c101112 */
[----:B0-----:R-:W-:Y:S01]  /*230d0*/  PRMT R6, R48, 0x9910, RZ ;  /* 0x0000991030067816 */ /* 0x001fe200000000ff */
[C---:B------:R-:W-:Y:S01]  /*230e0*/  VIADD R7, R0.reuse, UR5 ;  /* 0x0000000500077c36 */ /* 0x040fe20008000000 */
[----:B-1----:R-:W-:Y:S02]  /*230f0*/  IADD3 R4, P1, PT, R0, R3, RZ ;  /* 0x0000000300047210 */ /* 0x002fe40007f3e0ff */
[----:B------:R-:W-:-:S02]  /*23100*/  SHF.R.S32.HI R8, RZ, 0x8, R6 ;  /* 0x00000008ff087819 */ /* 0x000fc40000011406 */
[-C--:B------:R-:W-:Y:S02]  /*23110*/  LEA.HI.X.SX32 R5, R0, R2.reuse, 0x1, P1 ;  /* 0x0000000200057211 */ /* 0x080fe400008f0eff */
[C---:B------:R-:W-:Y:S01]  /*23120*/  IADD3 R6, P1, PT, R7.reuse, R3, RZ ;  /* 0x0000000307067210 */ /* 0x040fe20007f3e0ff */
[----:B------:R-:W-:Y:S01]  /*23130*/  VIADD R0, R7, UR5 ;  /* 0x0000000507007c36 */ /* 0x000fe20008000000 */
[----:B------:R-:W-:Y:S02]  /*23140*/  ISETP.LT.AND P0, PT, R10, UR7, !P2 ;  /* 0x000000070a007c0c */ /* 0x000fe4000d701270 */
[----:B----4-:R-:W-:Y:S01]  /*23150*/  ISETP.LT.AND P6, PT, R13, UR10, !P2 ;  /* 0x0000000a0d007c0c */ /* 0x010fe2000d7c1270 */
[----:B------:R-:W4:Y:S01]  /*23160*/  LDL.LU R10, [R1+0x94c] ;  /* 0x00094c00010a7983 */ /* 0x000f220000300800 */
[----:B------:R-:W-:Y:S01]  /*23170*/  LEA.HI.X.SX32 R7, R7, R2, 0x1, P1 ;  /* 0x0000000207077211 */ /* 0x000fe200008f0eff */
[----:B------:R-:W4:Y:S02]  /*23180*/  LDCU UR7, c[0x0][0x39c] ;  /* 0x00007380ff0777ac */ /* 0x000f240008000800 */
[----:B------:R-:W4:Y:S01]  /*23190*/  LDL.LU R13, [R1+0x8c8] ;  /* 0x0008c800010d7983 */ /* 0x000f220000300800 */
[----:B--2---:R-:W-:Y:S01]  /*231a0*/  ISETP.LT.AND P5, PT, R14, UR9, !P2 ;  /* 0x000000090e007c0c */ /* 0x004fe2000d7a1270 */
[----:B------:R-:W0:Y:S01]  /*231b0*/  LDCU UR9, c[0x0][0x39c] ;  /* 0x00007380ff0977ac */ /* 0x000e220008000800 */
[----:B------:R-:W-:Y:S01]  /*231c0*/  F2FP.SATFINITE.E4M3.F32.PACK_AB_MERGE_C R50, R51, R50, RZ ;  /* 0x000000323332723e */ /* 0x000fe200048070ff */
[----:B------:R1:W-:Y:S01]  /*231d0*/  @P3 STG.E.U8 desc[UR18][R4.64], R8 ;  /* 0x0000000804003986 */ /* 0x0003e2000c101112 */
[----:B------:R-:W-:Y:S01]  /*231e0*/  F2FP.SATFINITE.E4M3.F32.PACK_AB_MERGE_C R53, R53, R52, RZ ;  /* 0x000000343535723e */ /* 0x000fe200048070ff */
[----:B------:R-:W2:Y:S01]  /*231f0*/  LDCU UR10, c[0x0][0x39c] ;  /* 0x00007380ff0a77ac */ /* 0x000ea20008000800 */
[----:B---3--:R-:W-:-:S02]  /*23200*/  ISETP.LT.AND P1, PT, R12, UR4, !P2 ;  /* 0x000000040c007c0c */ /* 0x008fc4000d721270 */
[----:B------:R-:W-:Y:S01]  /*23210*/  PRMT R9, R50, 0x9910, RZ ;  /* 0x0000991032097816 */ /* 0x000fe200000000ff */
[----:B------:R-:W3:Y:S01]  /*23220*/  LDL.LU R12, [R1+0x880] ;  /* 0x00088000010c7983 */ /* 0x000ee20000300800 */
[C---:B-1----:R-:W-:Y:S01]  /*23230*/  IADD3 R4, P3, PT, R0.reuse, R3, RZ ;  /* 0x0000000300047210 */ /* 0x042fe20007f7e0ff */
[----:B------:R-:W4:Y:S02]  /*23240*/  LDCU UR4, c[0x0][0x39c] ;  /* 0x00007380ff0477ac */ /* 0x000f240008000800 */
[----:B------:R1:W-:Y:S01]  /*23250*/  @P0 STG.E.U8 desc[UR18][R6.64], R50 ;  /* 0x0000003206000986 */ /* 0x0003e2000c101112 */
[C---:B------:R-:W-:Y:S02]  /*23260*/  LEA.HI.X.SX32 R5, R0.reuse, R2, 0x1, P3 ;  /* 0x0000000200057211 */ /* 0x040fe400018f0eff */
[----:B------:R-:W-:Y:S01]  /*23270*/  PRMT R8, R53, 0x9910, RZ ;  /* 0x0000991035087816 */ /* 0x000fe200000000ff */
[----:B------:R-:W2:Y:S04]  /*23280*/  LDL.LU R16, [R1+0x87c] ;  /* 0x00087c0001107983 */ /* 0x000ea80000300800 */
[----:B------:R-:W0:Y:S01]  /*23290*/  LDL.LU R15, [R1+0x878] ;  /* 0x00087800010f7983 */ /* 0x000e220000300800 */
[----:B-----5:R-:W-:Y:S01]  /*232a0*/  ISETP.LT.AND P0, PT, R11, UR6, !P2 ;  /* 0x000000060b007c0c */ /* 0x020fe2000d701270 */
[----:B-1----:R-:W-:Y:S01]  /*232b0*/  IMAD.MOV.U32 R7, RZ, RZ, R8 ;  /* 0x000000ffff077224 */ /* 0x002fe200078e0008 */
[----:B------:R-:W-:Y:S01]  /*232c0*/  SHF.R.S32.HI R11, RZ, 0x8, R9 ;  /* 0x00000008ff0b7819 */ /* 0x000fe20000011409 */
[----:B------:R-:W-:Y:S01]  /*232d0*/  VIADD R9, R0, UR5 ;  /* 0x0000000500097c36 */ /* 0x000fe20008000000 */
[----:B------:R-:W3:Y:S01]  /*232e0*/  LDCU UR6, c[0x0][0x39c] ;  /* 0x00007380ff0677ac */ /* 0x000ee20008000800 */
[----:B------:R-:W5:Y:S02]  /*232f0*/  LDL.LU R14, [R1+0x964] ;  /* 0x00096400010e7983 */ /* 0x000f640000300800 */
[----:B------:R-:W-:-:S02]  /*23300*/  VIADD R0, R9, UR5 ;  /* 0x0000000509007c36 */ /* 0x000fc40008000000 */
[----:B------:R1:W-:Y:S02]  /*23310*/  @P5 STG.E.U8 desc[UR18][R4.64], R11 ;  /* 0x0000000b04005986 */ /* 0x0003e4000c101112 */
[----:B-1----:R-:W-:-:S04]  /*23320*/  IADD3 R4, P5, PT, R9, R3, RZ ;  /* 0x0000000309047210 */ /* 0x002fc80007fbe0ff */
[-C--:B------:R-:W-:Y:S02]  /*23330*/  LEA.HI.X.SX32 R5, R9, R2.reuse, 0x1, P5 ;  /* 0x0000000209057211 */ /* 0x080fe400028f0eff */
[CC--:B------:R-:W-:Y:S02]  /*23340*/  IADD3 R6, P5, PT, R0.reuse, R3.reuse, RZ ;  /* 0x0000000300067210 */ /* 0x0c0fe40007fbe0ff */
[----:B------:R-:W-:Y:S02]  /*23350*/  SHF.R.S32.HI R9, RZ, 0x8, R7 ;  /* 0x00000008ff097819 */ /* 0x000fe40000011407 */
[C---:B------:R-:W-:Y:S01]  /*23360*/  LEA.HI.X.SX32 R7, R0.reuse, R2, 0x1, P5 ;  /* 0x0000000200077211 */ /* 0x040fe200028f0eff */
[----:B------:R-:W-:Y:S01]  /*23370*/  VIADD R0, R0, UR5 ;  /* 0x0000000500007c36 */ /* 0x000fe20008000000 */
[----:B------:R1:W-:Y:S04]  /*23380*/  @P6 STG.E.U8 desc[UR18][R4.64], R53 ;  /* 0x0000003504006986 */ /* 0x0003e8000c101112 */
[----:B------:R3:W-:Y:S01]  /*23390*/  @P1 STG.E.U8 desc[UR18][R6.64], R9 ;  /* 0x0000000906001986 */ /* 0x0007e2000c101112 */
[----:B-1----:R-:W-:-:S04]  /*233a0*/  IADD3 R4, P1, PT, R0, R3, RZ ;  /* 0x0000000300047210 */ /* 0x002fc80007f3e0ff */
[----:B------:R-:W-:Y:S02]  /*233b0*/  LEA.HI.X.SX32 R5, R0, R2, 0x1, P1 ;  /* 0x0000000200057211 */ /* 0x000fe400008f0eff */
[----:B----4-:R-:W-:Y:S02]  /*233c0*/  ISETP.LT.AND P1, PT, R13, UR4, !P2 ;  /* 0x000000040d007c0c */ /* 0x010fe4000d721270 */
[----:B---3--:R-:W-:Y:S01]  /*233d0*/  ISETP.LT.AND P5, PT, R12, UR6, !P2 ;  /* 0x000000060c007c0c */ /* 0x008fe2000d7a1270 */
[----:B------:R-:W3:Y:S01]  /*233e0*/  LDL.LU R13, [R1+0x968] ;  /* 0x00096800010d7983 */ /* 0x000ee20000300800 */
[----:B------:R-:W-:Y:S01]  /*233f0*/  VIADD R8, R0, UR5 ;  /* 0x0000000500087c36 */ /* 0x000fe20008000000 */
[----:B------:R-:W-:Y:S01]  /*23400*/  ISETP.LT.AND P3, PT, R10, UR7, !P2 ;  /* 0x000000070a007c0c */ /* 0x000fe2000d761270 */
[----:B------:R-:W2:Y:S01]  /*23410*/  LDCU UR7, c[0x0][0x39c] ;  /* 0x00007380ff0777ac */ /* 0x000ea20008000800 */
[----:B------:R-:W4:Y:S02]  /*23420*/  LDL.LU R12, [R1+0x974] ;  /* 0x00097400010c7983 */ /* 0x000f240000300800 */
[----:B------:R-:W-:Y:S01]  /*23430*/  IADD3 R6, P6, PT, R8, R3, RZ ;  /* 0x0000000308067210 */ /* 0x000fe20007fde0ff */
[----:B------:R-:W3:Y:S01]  /*23440*/  LDCU UR4, c[0x0][0x39c] ;  /* 0x00007380ff0477ac */ /* 0x000ee20008000800 */
[----:B------:R-:W-:-:S02]  /*23450*/  F2FP.SATFINITE.E4M3.F32.PACK_AB_MERGE_C R55, R55, R54, RZ ;  /* 0x000000363737723e */ /* 0x000fc400048070ff */
[C---:B------:R-:W-:Y:S01]  /*23460*/  LEA.HI.X.SX32 R7, R8.reuse, R2, 0x1, P6 ;  /* 0x0000000208077211 */ /* 0x040fe200030f0eff */
[----:B------:R-:W-:Y:S01]  /*23470*/  VIADD R8, R8, UR5 ;  /* 0x0000000508087c36 */ /* 0x000fe20008000000 */
[----:B------:R-:W-:Y:S01]  /*23480*/  PRMT R10, R55, 0x9910, RZ ;  /* 0x00009910370a7816 */ /* 0x000fe200000000ff */
[----:B------:R1:W-:Y:S01]  /*23490*/  @P0 STG.E.U8 desc[UR18][R4.64], R55 ;  /* 0x0000003704000986 */ /* 0x0003e2000c101112 */
[----:B------:R-:W-:Y:S01]  /*234a0*/  F2FP.SATFINITE.E4M3.F32.PACK_AB_MERGE_C R57, R57, R56, RZ ;  /* 0x000000383939723e */ /* 0x000fe200048070ff */
[----:B------:R-:W4:Y:S01]  /*234b0*/  LDCU UR6, c[0x0][0x39c] ;  /* 0x00007380ff0677ac */ /* 0x000f220008000800 */
[----:B------:R-:W-:Y:S02]  /*234c0*/  SHF.R.S32.HI R9, RZ, 0x8, R10 ;  /* 0x00000008ff097819 */ /* 0x000fe4000001140a */
[----:B------:R-:W-:Y:S01]  /*234d0*/  PRMT R0, R57, 0x9910, RZ ;  /* 0x0000991039007816 */ /* 0x000fe200000000ff */
[----:B------:R-:W5:Y:S01]  /*234e0*/  LDL.LU R10, [R1+0x970] ;  /* 0x00097000010a7983 */ /* 0x000f620000300800 */
[----:B-1----:R-:W-:-:S04]  /*234f0*/  IADD3 R4, P6, PT, R8, R3, RZ ;  /* 0x0000000308047210 */ /* 0x002fc80007fde0ff */
[C---:B------:R-:W-:Y:S01]  /*23500*/  LEA.HI.X.SX32 R5, R8.reuse, R2, 0x1, P6 ;  /* 0x0000000208057211 */ /* 0x040fe200030f0eff */
[----:B------:R-:W-:Y:S01]  /*23510*/  VIADD R8, R8, UR5 ;  /* 0x0000000508087c36 */ /* 0x000fe20008000000 */
[----:B------:R1:W-:Y:S01]  /*23520*/  @P3 STG.E.U8 desc[UR18][R6.64], R9 ;  /* 0x0000000906003986 */ /* 0x0003e2000c101112 */
[----:B--2---:R-:W-:Y:S01]  /*23530*/  ISETP.LT.AND P0, PT, R16, UR7, !P2 ;  /* 0x0000000710007c0c */ /* 0x004fe2000d701270 */
[----:B------:R-:W2:Y:S02]  /*23540*/  LDCU UR7, c[0x0][0x39c] ;  /* 0x00007380ff0777ac */ /* 0x000ea40008000800 */
[----:B------:R0:W-:Y:S01]  /*23550*/  @P1 STG.E.U8 desc[UR18][R4.64], R57 ;  /* 0x0000003904001986 */ /* 0x0001e2000c101112 */
[----:B-1----:R-:W-:Y:S02]  /*23560*/  IMAD.MOV.U32 R9, RZ, RZ, R0 ;  /* 0x000000ffff097224 */ /* 0x002fe400078e0000 */
[C---:B------:R-:W-:Y:S01]  /*23570*/  VIADD R0, R8.reuse, UR5 ;  /* 0x0000000508007c36 */ /* 0x040fe20008000000 */
[----:B0-----:R-:W-:-:S04]  /*23580*/  IADD3 R4, P1, PT, R8, R3, RZ ;  /* 0x0000000308047210 */ /* 0x001fc80007f3e0ff */
[----:B------:R-:W-:Y:S02]  /*23590*/  LEA.HI.X.SX32 R5, R8, R2, 0x1, P1 ;  /* 0x0000000208057211 */ /* 0x000fe400008f0eff */
[C---:B------:R-:W-:Y:S02]  /*235a0*/  IADD3 R6, P1, PT, R0.reuse, R3, RZ ;  /* 0x0000000300067210 */ /* 0x040fe40007f3e0ff */
[----:B------:R-:W-:Y:S02]  /*235b0*/  SHF.R.S32.HI R9, RZ, 0x8, R9 ;  /* 0x00000008ff097819 */ /* 0x000fe40000011409 */
[----:B------:R-:W-:Y:S02]  /*235c0*/  F2FP.SATFINITE.E4M3.F32.PACK_AB_MERGE_C R59, R59, R58, RZ ;  /* 0x0000003a3b3b723e */ /* 0x000fe400048070ff */
[C---:B------:R-:W-:Y:S01]  /*235d0*/  LEA.HI.X.SX32 R7, R0.reuse, R2, 0x1, P1 ;  /* 0x0000000200077211 */ /* 0x040fe200008f0eff */
[----:B------:R0:W-:Y:S04]  /*235e0*/  @P5 STG.E.U8 desc[UR18][R4.64], R9 ;  /* 0x0000000904005986 */ /* 0x0001e8000c101112 */
[----:B------:R-:W-:Y:S01]  /*235f0*/  @P0 STG.E.U8 desc[UR18][R6.64], R59 ;  /* 0x0000003b06000986 */ /* 0x000fe2000c101112 */
[----:B---3--:R-:W-:Y:S01]  /*23600*/  ISETP.LT.AND P1, PT, R13, UR4, !P2 ;  /* 0x000000040d007c0c */ /* 0x008fe2000d721270 */
[----:B------:R-:W-:-:S02]  /*23610*/  VIADD R8, R0, UR5 ;  /* 0x0000000500087c36 */ /* 0x000fc40008000000 */
[----:B------:R-:W3:Y:S01]  /*23620*/  LDL.LU R13, [R1+0x874] ;  /* 0x00087400010d7983 */ /* 0x000ee20000300800 */
[----:B------:R-:W-:Y:S01]  /*23630*/  ISETP.LT.AND P3, PT, R15, UR9, !P2 ;  /* 0x000000090f007c0c */ /* 0x000fe2000d761270 */
[----:B------:R-:W3:Y:S01]  /*23640*/  LDCU UR4, c[0x0][0x39c] ;  /* 0x00007380ff0477ac */ /* 0x000ee20008000800 */
[----:B----4-:R-:W-:Y:S02]  /*23650*/  ISETP.LT.AND P0, PT, R12, UR6, !P2 ;  /* 0x000000060c007c0c */ /* 0x010fe4000d701270 */
[----:B------:R-:W4:Y:S01]  /*23660*/  LDL.LU R12, [R1+0x870] ;  /* 0x00087000010c7983 */ /* 0x000f220000300800 */
[----:B------:R-:W-:Y:S01]  /*23670*/  PRMT R11, R59, 0x9910, RZ ;  /* 0x000099103b0b7816 */ /* 0x000fe200000000ff */
[----:B------:R-:W4:Y:S01]  /*23680*/  LDCU UR6, c[0x0][0x39c] ;  /* 0x00007380ff0677ac */ /* 0x000f220008000800 */
[CC--:B0-----:R-:W-:Y:S01]  /*23690*/  IADD3 R4, P5, PT, R8.reuse, R3.reuse, RZ ;  /* 0x0000000308047210 */ /* 0x0c1fe20007fbe0ff */
[----:B------:R-:W4:Y:S01]  /*236a0*/  LDL.LU R16, [R1+0x864] ;  /* 0x0008640001107983 */ /* 0x000f220000300800 */
[----:B------:R-:W-:Y:S01]  /*236b0*/  SHF.R.S32.HI R11, RZ, 0x8, R11 ;  /* 0x00000008ff0b7819 */ /* 0x000fe2000001140b */
[----:B------:R-:W0:Y:S01]  /*236c0*/  LDCU UR9, c[0x0][0x39c] ;  /* 0x00007380ff0977ac */ /* 0x000e220008000800 */
[C---:B------:R-:W-:Y:S01]  /*236d0*/  LEA.HI.X.SX32 R5, R8.reuse, R2, 0x1, P5 ;  /* 0x0000000208057211 */ /* 0x040fe200028f0eff */
[----:B------:R-:W-:Y:S01]  /*236e0*/  VIADD R8, R8, UR5 ;  /* 0x0000000508087c36 */ /* 0x000fe20008000000 */
[----:B-----5:R-:W-:Y:S01]  /*236f0*/  ISETP.LT.AND P6, PT, R14, UR10, !P2 ;  /* 0x0000000a0e007c0c */ /* 0x020fe2000d7c1270 */
[----:B------:R-:W0:Y:S01]  /*23700*/  LDL.LU R15, [R1+0x860] ;  /* 0x00086000010f7983 */ /* 0x000e220000300800 */
[----:B------:R-:W-:Y:S01]  /*23710*/  F2FP.SATFINITE.E4M3.F32.PACK_AB_MERGE_C R61, R61, R60, RZ ;  /* 0x0000003c3d3d723e */ /* 0x000fe200048070ff */
[----:B------:R-:W-:Y:S01]  /*23720*/  VIADD R0, R8, UR5 ;  /* 0x0000000508007c36 */ /* 0x000fe20008000000 */
[----:B--2---:R-:W-:Y:S01]  /*23730*/  ISETP.LT.AND P5, PT, R10, UR7, !P2 ;  /* 0x000000070a007c0c */ /* 0x004fe2000d7a1270 */
[----:B------:R1:W-:Y:S01]  /*23740*/  @P3 STG.E.U8 desc[UR18][R4.64], R11 ;  /* 0x0000000b04003986 */ /* 0x0003e2000c101112 */
[----:B------:R-:W-:Y:S01]  /*23750*/  PRMT R9, R61, 0x9910, RZ ;  /* 0x000099103d097816 */ /* 0x000fe200000000ff */
[----:B------:R-:W2:Y:S02]  /*23760*/  LDCU UR7, c[0x0][0x39c] ;  /* 0x00007380ff0777ac */ /* 0x000ea40008000800 */
[----:B------:R-:W5:Y:S01]  /*23770*/  LDL.LU R14, [R1+0x994] ;  /* 0x00099400010e7983 */ /* 0x000f620000300800 */
[----:B------:R-:W-:Y:S01]  /*23780*/  F2FP.SATFINITE.E4M3.F32.PACK_AB_MERGE_C R63, R63, R62, RZ ;  /* 0x0000003e3f3f723e */ /* 0x000fe200048070ff */
[----:B------:R-:W5:Y:S01]  /*23790*/  LDCU UR10, c[0x0][0x39c] ;  /* 0x00007380ff0a77ac */ /* 0x000f620008000800 */
        /* <DEDUP_REMOVED lines=9> */
[-C--:B------:R-:W-:Y:S02]  /*23830*/  LEA.HI.X.SX32 R5, R0, R2.reuse, 0x1, P1 ;  /* 0x0000000200057211 */ /* 0x080fe400008f0eff */
[----:B---3--:R-:W-:Y:S02]  /*23840*/  ISETP.LT.AND P1, PT, R13, UR4, !P2 ;  /* 0x000000040d007c0c */ /* 0x008fe4000d721270 */
[----:B----4-:R-:W-:Y:S01]  /*23850*/  ISETP.LT.AND P3, PT, R12, UR6, !P2 ;  /* 0x000000060c007c0c */ /* 0x010fe2000d761270 */
[----:B------:R-:W3:Y:S01]  /*23860*/  LDL.LU R13, [R1+0x998] ;  /* 0x00099800010d7983 */ /* 0x000ee20000300800 */
[----:B------:R-:W-:Y:S01]  /*23870*/  VIADD R8, R0, UR5 ;  /* 0x0000000500087c36 */ /* 0x000fe20008000000 */
[----:B------:R-:W-:Y:S01]  /*23880*/  PRMT R10, R63, 0x9910, RZ ;  /* 0x000099103f0a7816 */ /* 0x000fe200000000ff */
[----:B------:R-:W3:Y:S01]  /*23890*/  LDCU UR4, c[0x0][0x39c] ;  /* 0x00007380ff0477ac */ /* 0x000ee20008000800 */
[----:B------:R-:W4:Y:S02]  /*238a0*/  LDL.LU R12, [R1+0x9a4] ;  /* 0x0009a400010c7983 */ /* 0x000f240000300800 */
[C---:B--2---:R-:W-:Y:S01]  /*238b0*/  IADD3 R6, P6, PT, R8.reuse, R3, RZ ;  /* 0x0000000308067210 */ /* 0x044fe20007fde0ff */
[----:B------:R-:W4:Y:S03]  /*238c0*/  LDCU UR6, c[0x0][0x39c] ;  /* 0x00007380ff0677ac */ /* 0x000f260008000800 */
[C---:B------:R-:W-:Y:S01]  /*238d0*/  LEA.HI.X.SX32 R7, R8.reuse, R2, 0x1, P6 ;  /* 0x0000000208077211 */ /* 0x040fe200030f0eff */
[----:B------:R-:W-:Y:S01]  /*238e0*/  VIADD R8, R8, UR5 ;  /* 0x0000000508087c36 */ /* 0x000fe20008000000 */
[----:B------:R1:W-:Y:S01]  /*238f0*/  @P0 STG.E.U8 desc[UR18][R4.64], R63 ;  /* 0x0000003f04000986 */ /* 0x0003e2000c101112 */
[----:B------:R-:W-:-:S02]  /*23900*/  F2FP.SATFINITE.E4M3.F32.PACK_AB_MERGE_C R65, R65, R64, RZ ;  /* 0x000000404141723e */ /* 0x000fc400048070ff */
[----:B------:R-:W-:Y:S02]  /*23910*/  SHF.R.S32.HI R9, RZ, 0x8, R10 ;  /* 0x00000008ff097819 */ /* 0x000fe4000001140a */
[----:B------:R-:W-:Y:S01]  /*23920*/  PRMT R0, R65, 0x9910, RZ ;  /* 0x0000991041007816 */ /* 0x000fe200000000ff */
[----:B------:R-:W2:Y:S01]  /*23930*/  LDL.LU R10, [R1+0x9a0] ;  /* 0x0009a000010a7983 */ /* 0x000ea20000300800 */
[----:B-1----:R-:W-:-:S04]  /*23940*/  IADD3 R4, P6, PT, R8, R3, RZ ;  /* 0x0000000308047210 */ /* 0x002fc80007fde0ff */
[C---:B------:R-:W-:Y:S01]  /*23950*/  LEA.HI.X.SX32 R5, R8.reuse, R2, 0x1, P6 ;  /* 0x0000000208057211 */ /* 0x040fe200030f0eff */
[----:B------:R-:W-:Y:S01]  /*23960*/  VIADD R8, R8, UR5 ;  /* 0x0000000508087c36 */ /* 0x000fe20008000000 */
[----:B------:R1:W-:Y:S01]  /*23970*/  @P5 STG.E.U8 desc[UR18][R6.64], R9 ;  /* 0x0000000906005986 */ /* 0x0003e2000c101112 */
[----:B------:R-:W-:Y:S01]  /*23980*/  ISETP.LT.AND P0, PT, R16, UR7, !P2 ;  /* 0x0000000710007c0c */ /* 0x000fe2000d701270 */
        /* <DEDUP_REMOVED lines=9> */
[----:B------:R-:W-:Y:S01]  /*23a20*/  LEA.HI.X.SX32 R7, R0, R2, 0x1, P1 ;  /* 0x0000000200077211 */ /* 0x000fe200008f0eff */
[----:B------:R0:W-:Y:S04]  /*23a30*/  @P3 STG.E.U8 desc[UR18][R4.64], R9 ;  /* 0x0000000904003986 */ /* 0x0001e8000c101112 */
[----:B------:R-:W-:Y:S01]  /*23a40*/  @P0 STG.E.U8 desc[UR18][R6.64], R67 ;  /* 0x0000004306000986 */ /* 0x000fe2000c101112 */
[----:B------:R-:W-:-:S02]  /*23a50*/  ISETP.LT.AND P5, PT, R15, UR9, !P2 ;  /* 0x000000090f007c0c */ /* 0x000fc4000d7a1270 */
[----:B-----5:R-:W-:Y:S01]  /*23a60*/  ISETP.LT.AND P6, PT, R14, UR10, !P2 ;  /* 0x0000000a0e007c0c */ /* 0x020fe2000d7c1270 */
[----:B------:R-:W-:Y:S01]  /*23a70*/  VIADD R8, R0, UR5 ;  /* 0x0000000500087c36 */ /* 0x000fe20008000000 */
[----:B------:R-:W-:Y:S01]  /*23a80*/  PRMT R11, R67, 0x9910, RZ ;  /* 0x00009910430b7816 */ /* 0x000fe200000000ff */
[----:B------:R-:W1:Y:S01]  /*23a90*/  LDCU UR10, c[0x0][0x39c] ;  /* 0x00007380ff0a77ac */ /* 0x000e620008000800 */
[----:B---3--:R-:W-:Y:S01]  /*23aa0*/  ISETP.LT.AND P1, PT, R13, UR4, !P2 ;  /* 0x000000040d007c0c */ /* 0x008fe2000d721270 */
[----:B------:R-:W3:Y:S01]  /*23ab0*/  LDCU UR4, c[0x0][0x39c] ;  /* 0x00007380ff0477ac */ /* 0x000ee20008000800 */
[----:B------:R-:W3:Y:S01]  /*23ac0*/  LDL.LU R13, [R1+0x85c] ;  /* 0x00085c00010d7983 */ /* 0x000ee20000300800 */
[----:B----4-:R-:W-:Y:S01]  /*23ad0*/  ISETP.LT.AND P0, PT, R12, UR6, !P2 ;  /* 0x000000060c007c0c */ /* 0x010fe2000d701270 */
[----:B------:R-:W4:Y:S02]  /*23ae0*/  LDCU UR6, c[0x0][0x39c] ;  /* 0x00007380ff0677ac */ /* 0x000f240008000800 */
[----:B------:R-:W4:Y:S01]  /*23af0*/  LDL.LU R12, [R1+0x858] ;  /* 0x00085800010c7983 */ /* 0x000f220000300800 */
[----:B------:R-:W-:-:S02]  /*23b00*/  F2FP.SATFINITE.E4M3.F32.PACK_AB_MERGE_C R69, R69, R68, RZ ;  /* 0x000000444545723e */ /* 0x000fc400048070ff */
[----:B------:R-:W-:Y:S01]  /*23b10*/  F2FP.SATFINITE.E4M3.F32.PACK_AB_MERGE_C R71, R71, R70, RZ ;  /* 0x000000464747723e */ /* 0x000fe200048070ff */
[----:B------:R-:W5:Y:S01]  /*23b20*/  LDL.LU R16, [R1+0x854] ;  /* 0x0008540001107983 */ /* 0x000f620000300800 */
[----:B------:R-:W1:Y:S03]  /*23b30*/  LDCU UR9, c[0x0][0x39c] ;  /* 0x00007380ff0977ac */ /* 0x000e660008000800 */
[----:B------:R-:W5:Y:S04]  /*23b40*/  LDL.LU R15, [R1+0x850] ;  /* 0x00085000010f7983 */ /* 0x000f680000300800 */
[----:B------:R-:W1:Y:S01]  /*23b50*/  LDL.LU R14, [R1+0x9c4] ;  /* 0x0009c400010e7983 */ /* 0x000e620000300800 */
[----:B0-----:R-:W-:-:S02]  /*23b60*/  IADD3 R4, P3, PT, R8, R3, RZ ;  /* 0x0000000308047210 */ /* 0x001fc40007f7e0ff */
[----:B------:R-:W-:Y:S02]  /*23b70*/  SHF.R.S32.HI R11, RZ, 0x8, R11 ;  /* 0x00000008ff0b7819 */ /* 0x000fe4000001140b */
[C---:B------:R-:W-:Y:S01]  /*23b80*/  LEA.HI.X.SX32 R5, R8.reuse, R2, 0x1, P3 ;  /* 0x0000000208057211 */ /* 0x040fe200018f0eff */
[----:B------:R-:W-:-:S04]  /*23b90*/  VIADD R8, R8, UR5 ;  /* 0x0000000508087c36 */ /* 0x000fc80008000000 */
[----:B------:R0:W-:Y:S01]  /*23ba0*/  @P5 STG.E.U8 desc[UR18][R4.64], R11 ;  /* 0x0000000b04005986 */ /* 0x0001e2000c101112 */
[C---:B------:R-:W-:Y:S01]  /*23bb0*/  VIADD R0, R8.reuse, UR5 ;  /* 0x0000000508007c36 */ /* 0x040fe20008000000 */
[----:B------:R-:W-:Y:S02]  /*23bc0*/  PRMT R9, R69, 0x9910, RZ ;  /* 0x0000991045097816 */ /* 0x000fe400000000ff */
[----:B0-----:R-:W-:-:S04]  /*23bd0*/  IADD3 R4, P5, PT, R8, R3, RZ ;  /* 0x0000000308047210 */ /* 0x001fc80007fbe0ff */
[-C--:B------:R-:W-:Y:S02]  /*23be0*/  LEA.HI.X.SX32 R5, R8, R2.reuse, 0x1, P5 ;  /* 0x0000000208057211 */ /* 0x080fe400028f0eff */
[C---:B------:R-:W-:Y:S02]  /*23bf0*/  IADD3 R6, P5, PT, R0.reuse, R3, RZ ;  /* 0x0000000300067210 */ /* 0x040fe40007fbe0ff */
[----:B------:R-:W-:Y:S02]  /*23c00*/  SHF.R.S32.HI R9, RZ, 0x8, R9 ;  /* 0x00000008ff097819 */ /* 0x000fe40000011409 */
[C---:B------:R-:W-:Y:S01]  /*23c10*/  LEA.HI.X.SX32 R7, R0.reuse, R2, 0x1, P5 ;  /* 0x0000000200077211 */ /* 0x040fe200028f0eff */
[----:B------:R-:W-:Y:S01]  /*23c20*/  VIADD R0, R0, UR5 ;  /* 0x0000000500007c36 */ /* 0x000fe20008000000 */
[----:B------:R0:W-:Y:S01]  /*23c30*/  @P6 STG.E.U8 desc[UR18][R4.64], R69 ;  /* 0x0000004504006986 */ /* 0x0001e2000c101112 */
[----:B--2---:R-:W-:Y:S01]  /*23c40*/  ISETP.LT.AND P3, PT, R10, UR7, !P2 ;  /* 0x000000070a007c0c */ /* 0x004fe2000d761270 */
[----:B------:R-:W5:Y:S02]  /*23c50*/  LDCU UR7, c[0x0][0x39c] ;  /* 0x00007380ff0777ac */ /* 0x000f640008000800 */
[----:B------:R2:W-:Y:S01]  /*23c60*/  @P1 STG.E.U8 desc[UR18][R6.64], R9 ;  /* 0x0000000906001986 */ /* 0x0005e2000c101112 */
[----:B------:R-:W-:-:S02]  /*23c70*/  PRMT R10, R71, 0x9910, RZ ;  /* 0x00009910470a7816 */ /* 0x000fc400000000ff */
[----:B0-----:R-:W-:-:S04]  /*23c80*/  IADD3 R4, P1, PT, R0, R3, RZ ;  /* 0x0000000300047210 */ /* 0x001fc80007f3e0ff */
[C---:B------:R-:W-:Y:S01]  /*23c90*/  LEA.HI.X.SX32 R5, R0.reuse, R2, 0x1, P1 ;  /* 0x0000000200057211 */ /* 0x040fe200008f0eff */
[----:B------:R-:W-:Y:S01]  /*23ca0*/  VIADD R8, R0, UR5 ;  /* 0x0000000500087c36 */ /* 0x000fe20008000000 */
[----:B--2---:R-:W-:-:S04]  /*23cb0*/  SHF.R.S32.HI R9, RZ, 0x8, R10 ;  /* 0x00000008ff097819 */ /* 0x004fc8000001140a */
[----:B------:R-:W-:-:S04]  /*23cc0*/  IADD3 R6, P6, PT, R8, R3, RZ ;  /* 0x0000000308067210 */ /* 0x000fc80007fde0ff */
[C---:B------:R-:W-:Y:S01]  /*23cd0*/  LEA.HI.X.SX32 R7, R8.reuse, R2, 0x1, P6 ;  /* 0x0000000208077211 */ /* 0x040fe200030f0eff */
[----:B------:R-:W-:Y:S01]  /*23ce0*/  VIADD R8, R8, UR5 ;  /* 0x0000000508087c36 */ /* 0x000fe20008000000 */
[----:B------:R0:W-:Y:S04]  /*23cf0*/  @P0 STG.E.U8 desc[UR18][R4.64], R71 ;  /* 0x0000004704000986 */ /* 0x0001e8000c101112 */
[----:B0-----:R-:W-:-:S04]  /*23d00*/  IADD3 R4, P6, PT, R8, R3, RZ ;  /* 0x0000000308047210 */ /* 0x001fc80007fde0ff */
[----:B------:R-:W-:Y:S02]  /*23d10*/  LEA.HI.X.SX32 R5, R8, R2, 0x1, P6 ;  /* 0x0000000208057211 */ /* 0x000fe400030f0eff */
[----:B---3--:R-:W-:Y:S02]  /*23d20*/  ISETP.LT.AND P1, PT, R13, UR4, !P2 ;  /* 0x000000040d007c0c */ /* 0x008fe4000d721270 */
[----:B----4-:R-:W-:Y:S01]  /*23d30*/  ISETP.LT.AND P5, PT, R12, UR6, !P2 ;  /* 0x000000060c007c0c */ /* 0x010fe2000d7a1270 */
[----:B------:R-:W2:Y:S01]  /*23d40*/  LDL.LU R13, [R1+0x9c8] ;  /* 0x0009c800010d7983 */ /* 0x000ea20000300800 */
[----:B------:R-:W-:Y:S01]  /*23d50*/  F2FP.SATFINITE.E4M3.F32.PACK_AB_MERGE_C R73, R73, R72, RZ ;  /* 0x000000484949723e */ /* 0x000fe200048070ff */
[----:B------:R-:W-:Y:S01]  /*23d60*/  VIADD R8, R8, UR5 ;  /* 0x0000000508087c36 */ /* 0x000fe20008000000 */
[----:B------:R-:W0:Y:S01]  /*23d70*/  LDCU UR6, c[0x0][0x39c] ;  /* 0x00007380ff0677ac */ /* 0x000e220008000800 */
[----:B------:R-:W0:Y:S01]  /*23d80*/  LDL.LU R12, [R1+0x9d4] ;  /* 0x0009d400010c7983 */ /* 0x000e220000300800 */
[----:B-----5:R-:W-:-:S02]  /*23d90*/  ISETP.LT.AND P0, PT, R16, UR7, !P2 ;  /* 0x0000000710007c0c */ /* 0x020fc4000d701270 */
[----:B-1----:R-:W-:Y:S01]  /*23da0*/  ISETP.LT.AND P6, PT, R14, UR10, !P2 ;  /* 0x0000000a0e007c0c */ /* 0x002fe2000d7c1270 */
[----:B------:R-:W3:Y:S01]  /*23db0*/  LDL.LU R10, [R1+0x9d0] ;  /* 0x0009d000010a7983 */ /* 0x000ee20000300800 */
[----:B------:R-:W-:Y:S01]  /*23dc0*/  PRMT R0, R73, 0x9910, RZ ;  /* 0x0000991049007816 */ /* 0x000fe200000000ff */
[----:B------:R-:W3:Y:S02]  /*23dd0*/  LDCU UR7, c[0x0][0x39c] ;  /* 0x00007380ff0777ac */ /* 0x000ee40008000800 */
[----:B------:R-:W4:Y:S01]  /*23de0*/  LDL.LU R14, [R1+0x84c] ;  /* 0x00084c00010e7983 */ /* 0x000f220000300800 */
[----:B------:R-:W2:Y:S03]  /*23df0*/  LDCU UR4, c[0x0][0x39c] ;  /* 0x00007380ff0477ac */ /* 0x000ea60008000800 */
[----:B------:R1:W-:Y:S01]  /*23e00*/  @P3 STG.E.U8 desc[UR18][R6.64], R9 ;  /* 0x0000000906003986 */ /* 0x0003e2000c101112 */
[----:B------:R-:W-:Y:S01]  /*23e10*/  F2FP.SATFINITE.E4M3.F32.PACK_AB_MERGE_C R75, R75, R74, RZ ;  /* 0x0000004a4b4b723e */ /* 0x000fe200048070ff */
[----:B------:R-:W5:Y:S02]  /*23e20*/  LDCU UR10, c[0x0][0x39c] ;  /* 0x00007380ff0a77ac */ /* 0x000f640008000800 */
[----:B------:R1:W-:Y:S01]  /*23e30*/  @P1 STG.E.U8 desc[UR18][R4.64], R73 ;  /* 0x0000004904001986 */ /* 0x0003e2000c101112 */
[----:B------:R-:W-:Y:S01]  /*23e40*/  ISETP.LT.AND P3, PT, R15, UR9, !P2 ;  /* 0x000000090f007c0c */ /* 0x000fe2000d761270 */
[----:B------:R-:W0:Y:S01]  /*23e50*/  LDCU UR9, c[0x0][0x39c] ;  /* 0x00007380ff0977ac */ /* 0x000e220008000800 */
[----:B-1----:R-:W-:-:S02]  /*23e60*/  IMAD.MOV.U32 R9, RZ, RZ, R0 ;  /* 0x000000ffff097224 */ /* 0x002fc400078e0000 */
[C---:B------:R-:W-:Y:S01]  /*23e70*/  VIADD R0, R8.reuse, UR5 ;  /* 0x0000000508007c36 */ /* 0x040fe20008000000 */
[CC--:B------:R-:W-:Y:S02]  /*23e80*/  IADD3 R4, P1, PT, R8.reuse, R3.reuse, RZ ;  /* 0x0000000308047210 */ /* 0x0c0fe40007f3e0ff */
[----:B------:R-:W-:Y:S02]  /*23e90*/  SHF.R.S32.HI R9, RZ, 0x8, R9 ;  /* 0x00000008ff097819 */ /* 0x000fe40000011409 */
[-C--:B------:R-:W-:Y:S01]  /*23ea0*/  LEA.HI.X.SX32 R5, R8, R2.reuse, 0x1, P1 ;  /* 0x0000000208057211 */ /* 0x080fe200008f0eff */
[C---:B------:R-:W-:Y:S01]  /*23eb0*/  VIADD R8, R0.reuse, UR5 ;  /* 0x0000000500087c36 */ /* 0x040fe20008000000 */
[C---:B------:R-:W-:Y:S02]  /*23ec0*/  IADD3 R6, P1, PT, R0.reuse, R3, RZ ;  /* 0x0000000300067210 */ /* 0x040fe40007f3e0ff */
[----:B------:R-:W-:Y:S01]  /*23ed0*/  PRMT R11, R75, 0x9910, RZ ;  /* 0x000099104b0b7816 */ /* 0x000fe200000000ff */
[----:B------:R1:W-:Y:S01]  /*23ee0*/  @P5 STG.E.U8 desc[UR18][R4.64], R9 ;  /* 0x0000000904005986 */ /* 0x0003e2000c101112 */
[----:B------:R-:W-:Y:S01]  /*23ef0*/  LEA.HI.X.SX32 R7, R0, R2, 0x1, P1 ;  /* 0x0000000200077211 */ /* 0x000fe200008f0eff */
[----:B------:R-:W-:Y:S01]  /*23f00*/  VIADD R0, R8, UR5 ;  /* 0x0000000508007c36 */ /* 0x000fe20008000000 */
[----:B------:R-:W-:-:S03]  /*23f10*/  SHF.R.S32.HI R11, RZ, 0x8, R11 ;  /* 0x00000008ff0b7819 */ /* 0x000fc6000001140b */
[----:B------:R0:W-:Y:S01]  /*23f20*/  @P0 STG.E.U8 desc[UR18][R6.64], R75 ;  /* 0x0000004b06000986 */ /* 0x0001e2000c101112 */
[----:B-1----:R-:W-:-:S04]  /*23f30*/  IADD3 R4, P5, PT, R8, R3, RZ ;  /* 0x0000000308047210 */ /* 0x002fc80007fbe0ff */
[----:B------:R-:W-:Y:S02]  /*23f40*/  LEA.HI.X.SX32 R5, R8, R2, 0x1, P5 ;  /* 0x0000000208057211 */ /* 0x000fe400028f0eff */
[----:B------:R-:W-:-:S03]  /*23f50*/  F2FP.SATFINITE.E4M3.F32.PACK_AB_MERGE_C R77, R77, R76, RZ ;  /* 0x0000004c4d4d723e */ /* 0x000fc600048070ff */
[----:B------:R1:W-:Y:S01]  /*23f60*/  @P3 STG.E.U8 desc[UR18][R4.64], R11 ;  /* 0x0000000b04003986 */ /* 0x0003e2000c101112 */
[----:B------:R-:W-:-:S04]  /*23f70*/  IADD3 R8, P3, PT, R0, R3, RZ ;  /* 0x0000000300087210 */ /* 0x000fc80007f7e0ff */
[----:B------:R-:W-:-:S05]  /*23f80*/  LEA.HI.X.SX32 R9, R0, R2, 0x1, P3 ;  /* 0x0000000200097211 */ /* 0x000fca00018f0eff */
[----:B------:R0:W-:Y:S01]  /*23f90*/  @P6 STG.E.U8 desc[UR18][R8.64], R77 ;  /* 0x0000004d08006986 */ /* 0x0001e2000c101112 */
[----:B--2---:R-:W-:Y:S01]  /*23fa0*/  ISETP.LT.AND P1, PT, R13, UR4, !P2 ;  /* 0x000000040d007c0c */ /* 0x004fe2000d721270 */
[----:B------:R-:W4:Y:S01]  /*23fb0*/  LDCU UR4, c[0x0][0x39c] ;  /* 0x00007380ff0477ac */ /* 0x000f220008000800 */
[----:B0-----:R-:W-:Y:S01]  /*23fc0*/  ISETP.LT.AND P0, PT, R12, UR6, !P2 ;  /* 0x000000060c007c0c */ /* 0x001fe2000d701270 */
[----:B------:R-:W0:Y:S01]  /*23fd0*/  LDCU UR6, c[0x0][0x39c] ;  /* 0x00007380ff0677ac */ /* 0x000e220008000800 */
[----:B------:R-:W0:Y:S01]  /*23fe0*/  LDL.LU R12, [R1+0x848] ;  /* 0x00084800010c7983 */ /* 0x000e220000300800 */
[----:B---3--:R-:W-:Y:S01]  /*23ff0*/  ISETP.LT.AND P5, PT, R10, UR7, !P2 ;  /* 0x000000070a007c0c */ /* 0x008fe2000d7a1270 */
[----:B------:R-:W-:Y:S01]  /*24000*/  VIADD R10, R0, UR5 ;  /* 0x00000005000a7c36 */ /* 0x000fe20008000000 */
[----:B------:R-:W-:Y:S01]  /*24010*/  PRMT R13, R77, 0x9910, RZ ;  /* 0x000099104d0d7816 */ /* 0x000fe200000000ff */
[----:B------:R-:W2:Y:S01]  /*24020*/  LDL.LU R17, [R1+0x844] ;  /* 0x0008440001117983 */ /* 0x000ea20000300800 */
[----:B------:R-:W-:Y:S01]  /*24030*/  F2FP.SATFINITE.E4M3.F32.PACK_AB_MERGE_C R79, R79, R78, RZ ;  /* 0x0000004e4f4f723e */ /* 0x000fe200048070ff */
[----:B------:R-:W2:Y:S01]  /*24040*/  LDCU UR7, c[0x0][0x39c] ;  /* 0x00007380ff0777ac */ /* 0x000ea20008000800 */
[----:B------:R-:W-:Y:S01]  /*24050*/  IADD3 R6, P3, PT, R10, R3, RZ ;  /* 0x000000030a067210 */ /* 0x000fe20007f7e0ff */
[----:B------:R-:W3:Y:S01]  /*24060*/  LDL.LU R16, [R1+0x840] ;  /* 0x0008400001107983 */ /* 0x000ee20000300800 */
[----:B------:R-:W-:-:S02]  /*24070*/  SHF.R.S32.HI R13, RZ, 0x8, R13 ;  /* 0x00000008ff0d7819 */ /* 0x000fc4000001140d */
[C---:B------:R-:W-:Y:S01]  /*24080*/  LEA.HI.X.SX32 R7, R10.reuse, R2, 0x1, P3 ;  /* 0x000000020a077211 */ /* 0x040fe200018f0eff */
[----:B------:R-:W-:Y:S01]  /*24090*/  VIADD R10, R10, UR5 ;  /* 0x000000050a0a7c36 */ /* 0x000fe20008000000 */
[----:B------:R-:W5:Y:S04]  /*240a0*/  LDL.LU R15, [R1+0x9cc] ;  /* 0x0009cc00010f7983 */ /* 0x000f680000300800 */
[----:B------:R4:W-:Y:S01]  /*240b0*/  @P1 STG.E.U8 desc[UR18][R6.64], R13 ;  /* 0x0000000d06001986 */ /* 0x0009e2000c101112 */
[----:B-1----:R-:W-:-:S04]  /*240c0*/  IADD3 R4, P1, PT, R10, R3, RZ ;  /* 0x000000030a047210 */ /* 0x002fc80007f3e0ff */
[----:B------:R-:W-:Y:S02]  /*240d0*/  LEA.HI.X.SX32 R5, R10, R2, 0x1, P1 ;  /* 0x000000020a057211 */ /* 0x000fe400008f0eff */
[----:B----4-:R-:W-:Y:S01]  /*240e0*/  ISETP.LT.AND P1, PT, R14, UR4, !P2 ;  /* 0x000000040e007c0c */ /* 0x010fe2000d721270 */
[----:B------:R-:W-:Y:S01]  /*240f0*/  VIADD R0, R10, UR5 ;  /* 0x000000050a007c36 */ /* 0x000fe20008000000 */
[----:B------:R-:W4:Y:S01]  /*24100*/  LDL.LU R14, [R1+0x9c0] ;  /* 0x0009c000010e7983 */ /* 0x000f220000300800 */
[----:B------:R-:W-:Y:S01]  /*24110*/  PRMT R11, R79, 0x9910, RZ ;  /* 0x000099104f0b7816 */ /* 0x000fe200000000ff */
[----:B------:R-:W4:Y:S02]  /*24120*/  LDCU UR4, c[0x0][0x39c] ;  /* 0x00007380ff0477ac */ /* 0x000f240008000800 */
[----:B------:R-:W-:-:S04]  /*24130*/  IADD3 R8, P6, PT, R0, R3, RZ ;  /* 0x0000000300087210 */ /* 0x000fc80007fde0ff */
[C---:B------:R-:W-:Y:S01]  /*24140*/  LEA.HI.X.SX32 R9, R0.reuse, R2, 0x1, P6 ;  /* 0x0000000200097211 */ /* 0x040fe200030f0eff */
[----:B------:R-:W-:Y:S01]  /*24150*/  VIADD R0, R0, UR5 ;  /* 0x0000000500007c36 */ /* 0x000fe20008000000 */
[----:B------:R-:W-:-:S04]  /*24160*/  SHF.R.S32.HI R11, RZ, 0x8, R11 ;  /* 0x00000008ff0b7819 */ /* 0x000fc8000001140b */
[C---:B------:R-:W-:Y:S02]  /*24170*/  IADD3 R6, P6, PT, R0.reuse, R3, RZ ;  /* 0x0000000300067210 */ /* 0x040fe40007fde0ff */
[----:B------:R-:W-:Y:S02]  /*24180*/  F2FP.SATFINITE.E4M3.F32.PACK_AB_MERGE_C R81, R81, R80, RZ ;  /* 0x000000505151723e */ /* 0x000fe400048070ff */
[C---:B------:R-:W-:Y:S01]  /*24190*/  LEA.HI.X.SX32 R7, R0.reuse, R2, 0x1, P6 ;  /* 0x0000000200077211 */ /* 0x040fe200030f0eff */
[----:B------:R-:W-:Y:S01]  /*241a0*/  VIADD R0, R0, UR5 ;  /* 0x0000000500007c36 */ /* 0x000fe20008000000 */
[----:B------:R1:W-:Y:S04]  /*241b0*/  @P0 STG.E.U8 desc[UR18][R4.64], R79 ;  /* 0x0000004f04000986 */ /* 0x0003e8000c101112 */
[----:B------:R1:W-:Y:S04]  /*241c0*/  @P5 STG.E.U8 desc[UR18][R8.64], R11 ;  /* 0x0000000b08005986 */ /* 0x0003e8000c101112 */
[----:B------:R0:W-:Y:S01]  /*241d0*/  @P1 STG.E.U8 desc[UR18][R6.64], R81 ;  /* 0x0000005106001986 */ /* 0x0001e2000c101112 */
[----:B-1----:R-:W-:-:S02]  /*241e0*/  PRMT R5, R81, 0x9910, RZ ;  /* 0x0000991051057816 */ /* 0x002fc400000000ff */
[CC--:B------:R-:W-:Y:S01]  /*241f0*/  IADD3 R4, P1, PT, R0.reuse, R3.reuse, RZ ;  /* 0x0000000300047210 */ /* 0x0c0fe20007f3e0ff */
[C---:B------:R-:W-:Y:S02]  /*24200*/  VIADD R9, R0.reuse, UR5 ;  /* 0x0000000500097c36 */ /* 0x040fe40008000000 */
[----:B------:R-:W-:Y:S01]  /*24210*/  IMAD.MOV.U32 R11, RZ, RZ, R5 ;  /* 0x000000ffff0b7224 */ /* 0x000fe200078e0005 */
[----:B------:R-:W-:Y:S02]  /*24220*/  LEA.HI.X.SX32 R5, R0, R2, 0x1, P1 ;  /* 0x0000000200057211 */ /* 0x000fe400008f0eff */
[C---:B------:R-:W-:Y:S01]  /*24230*/  IADD3 R8, P1, PT, R9.reuse, R3, RZ ;  /* 0x0000000309087210 */ /* 0x040fe20007f3e0ff */
[----:B------:R-:W-:-:S03]  /*24240*/  VIADD R0, R9, UR5 ;  /* 0x0000000509007c36 */ /* 0x000fc60008000000 */
[----:B------:R-:W-:Y:S02]  /*24250*/  LEA.HI.X.SX32 R9, R9, R2, 0x1, P1 ;  /* 0x0000000209097211 */ /* 0x000fe400008f0eff */
[----:B0-----:R-:W-:Y:S01]  /*24260*/  ISETP.LT.AND P3, PT, R12, UR6, !P2 ;  /* 0x000000060c007c0c */ /* 0x001fe2000d761270 */
[----:B------:R-:W0:Y:S01]  /*24270*/  LDCU UR6, c[0x0][0x39c] ;  /* 0x00007380ff0677ac */ /* 0x000e220008000800 */
[----:B------:R-:W0:Y:S04]  /*24280*/  LDL.LU R12, [R1+0x9bc] ;  /* 0x0009bc00010c7983 */ /* 0x000e280000300800 */
[----:B------:R-:W3:Y:S01]  /*24290*/  LDL.LU R10, [R1+0x9b8] ;  /* 0x0009b800010a7983 */ /* 0x000ee20000300800 */
[----:B-----5:R-:W-:Y:S01]  /*242a0*/  ISETP.LT.AND P6, PT, R15, UR10, !P2 ;  /* 0x0000000a0f007c0c */ /* 0x020fe2000d7c1270 */
[----:B------:R-:W1:Y:S02]  /*242b0*/  LDCU UR10, c[0x0][0x39c] ;  /* 0x00007380ff0a77ac */ /* 0x000e640008000800 */
[----:B------:R-:W5:Y:S01]  /*242c0*/  LDL.LU R15, [R1+0x83c] ;  /* 0x00083c00010f7983 */ /* 0x000f620000300800 */
[----:B----4-:R-:W-:Y:S01]  /*242d0*/  ISETP.LT.AND P1, PT, R14, UR4, !P2 ;  /* 0x000000040e007c0c */ /* 0x010fe2000d721270 */
[----:B------:R-:W5:Y:S02]  /*242e0*/  LDCU UR4, c[0x0][0x39c] ;  /* 0x00007380ff0477ac */ /* 0x000f640008000800 */
[----:B------:R-:W4:Y:S01]  /*242f0*/  LDL.LU R14, [R1+0x838] ;  /* 0x00083800010e7983 */ /* 0x000f220000300800 */
[----:B--2---:R-:W-:Y:S01]  /*24300*/  ISETP.LT.AND P0, PT, R17, UR7, !P2 ;  /* 0x0000000711007c0c */ /* 0x004fe2000d701270 */
[----:B------:R-:W2:Y:S01]  /*24310*/  LDCU UR7, c[0x0][0x39c] ;  /* 0x00007380ff0777ac */ /* 0x000ea20008000800 */
[----:B------:R-:W-:Y:S01]  /*24320*/  SHF.R.S32.HI R11, RZ, 0x8, R11 ;  /* 0x00000008ff0b7819 */ /* 0x000fe2000001140b */
[----:B------:R-:W4:Y:S01]  /*24330*/  LDL.LU R18, [R1+0x834] ;  /* 0x0008340001127983 */ /* 0x000f220000300800 */
[----:B---3--:R-:W-:Y:S01]  /*24340*/  ISETP.LT.AND P5, PT, R16, UR9, !P2 ;  /* 0x0000000910007c0c */ /* 0x008fe2000d7a1270 */
[----:B------:R-:W3:Y:S01]  /*24350*/  LDCU UR9, c[0x0][0x39c] ;  /* 0x00007380ff0977ac */ /* 0x000ee20008000800 */
[----:B------:R-:W-:Y:S01]  /*24360*/  F2FP.SATFINITE.E4M3.F32.PACK_AB_MERGE_C R83, R83, R82, RZ ;  /* 0x000000525353723e */ /* 0x000fe200048070ff */
[----:B------:R1:W-:Y:S01]  /*24370*/  @P3 STG.E.U8 desc[UR18][R4.64], R11 ;  /* 0x0000000b04003986 */ /* 0x0003e2000c101112 */
[----:B------:R-:W-:-:S02]  /*24380*/  IADD3 R6, P3, PT, R0, R3, RZ ;  /* 0x0000000300067210 */ /* 0x000fc40007f7e0ff */
[----:B------:R-:W-:Y:S01]  /*24390*/  PRMT R13, R83, 0x9910, RZ ;  /* 0x00009910530d7816 */ /* 0x000fe200000000ff */
[----:B------:R-:W3:Y:S01]  /*243a0*/  LDL.LU R17, [R1+0x830] ;  /* 0x0008300001117983 */ /* 0x000ee20000300800 */
[C---:B------:R-:W-:Y:S01]  /*243b0*/  LEA.HI.X.SX32 R7, R0.reuse, R2, 0x1, P3 ;  /* 0x0000000200077211 */ /* 0x040fe200018f0eff */
[----:B------:R-:W-:Y:S01]  /*243c0*/  VIADD R0, R0, UR5 ;  /* 0x0000000500007c36 */ /* 0x000fe20008000000 */
[----:B------:R-:W-:Y:S01]  /*243d0*/  SHF.R.S32.HI R13, RZ, 0x8, R13 ;  /* 0x00000008ff0d7819 */ /* 0x000fe2000001140d */
[----:B------:R0:W-:Y:S01]  /*243e0*/  @P0 STG.E.U8 desc[UR18][R8.64], R83 ;  /* 0x0000005308000986 */ /* 0x0001e2000c101112 */
[----:B------:R-:W-:-:S03]  /*243f0*/  F2FP.SATFINITE.E4M3.F32.PACK_AB_MERGE_C R85, R85, R84, RZ ;  /* 0x000000545555723e */ /* 0x000fc600048070ff */
[----:B------:R0:W-:Y:S01]  /*24400*/  @P5 STG.E.U8 desc[UR18][R6.64], R13 ;  /* 0x0000000d06005986 */ /* 0x0001e2000c101112 */
[C---:B-1----:R-:W-:Y:S02]  /*24410*/  IADD3 R4, P5, PT, R0.reuse, R3, RZ ;  /* 0x0000000300047210 */ /* 0x042fe40007fbe0ff */
[----:B------:R-:W-:Y:S01]  /*24420*/  PRMT R11, R85, 0x9910, RZ ;  /* 0x00009910550b7816 */ /* 0x000fe200000000ff */
[----:B------:R-:W3:Y:S01]  /*24430*/  LDL.LU R16, [R1+0x9b4] ;  /* 0x0009b40001107983 */ /* 0x000ee20000300800 */
[----:B------:R-:W-:Y:S02]  /*24440*/  LEA.HI.X.SX32 R5, R0, R2, 0x1, P5 ;  /* 0x0000000200057211 */ /* 0x000fe400028f0eff */
[----:B------:R-:W-:-:S03]  /*24450*/  SHF.R.S32.HI R11, RZ, 0x8, R11 ;  /* 0x00000008ff0b7819 */ /* 0x000fc6000001140b */
[----:B------:R1:W-:Y:S01]  /*24460*/  @P6 STG.E.U8 desc[UR18][R4.64], R85 ;  /* 0x0000005504006986 */ /* 0x0003e2000c101112 */
[----:B0-----:R-:W-:Y:S01]  /*24470*/  ISETP.LT.AND P0, PT, R12, UR6, !P2 ;  /* 0x000000060c007c0c */ /* 0x001fe2000d701270 */
[----:B------:R-:W4:Y:S01]  /*24480*/  LDCU UR6, c[0x0][0x39c] ;  /* 0x00007380ff0677ac */ /* 0x000f220008000800 */
[----:B--2---:R-:W-:Y:S01]  /*24490*/  ISETP.LT.AND P3, PT, R10, UR7, !P2 ;  /* 0x000000070a007c0c */ /* 0x004fe2000d761270 */
[----:B------:R-:W-:Y:S01]  /*244a0*/  VIADD R10, R0, UR5 ;  /* 0x00000005000a7c36 */ /* 0x000fe20008000000 */
[----:B------:R-:W0:Y:S04]  /*244b0*/  LDCU UR7, c[0x0][0x39c] ;  /* 0x00007380ff0777ac */ /* 0x000e280008000800 */
[----:B------:R-:W-:-:S04]  /*244c0*/  IADD3 R8, P5, PT, R10, R3, RZ ;  /* 0x000000030a087210 */ /* 0x000fc80007fbe0ff */
[C---:B------:R-:W-:Y:S01]  /*244d0*/  LEA.HI.X.SX32 R9, R10.reuse, R2, 0x1, P5 ;  /* 0x000000020a097211 */ /* 0x040fe200028f0eff */
[----:B------:R-:W-:-:S04]  /*244e0*/  VIADD R10, R10, UR5 ;  /* 0x000000050a0a7c36 */ /* 0x000fc80008000000 */
[----:B------:R2:W-:Y:S01]  /*244f0*/  @P1 STG.E.U8 desc[UR18][R8.64], R11 ;  /* 0x0000000b08001986 */ /* 0x0005e2000c101112 */
[----:B------:R-:W-:-:S04]  /*24500*/  IADD3 R6, P1, PT, R10, R3, RZ ;  /* 0x000000030a067210 */ /* 0x000fc80007f3e0ff */
[----:B------:R-:W-:Y:S02]  /*24510*/  LEA.HI.X.SX32 R7, R10, R2, 0x1, P1 ;  /* 0x000000020a077211 */ /* 0x000fe400008f0eff */
[----:B-----5:R-:W-:Y:S02]  /*24520*/  ISETP.LT.AND P1, PT, R15, UR4, !P2 ;  /* 0x000000040f007c0c */ /* 0x020fe4000d721270 */
[----:B----4-:R-:W-:Y:S01]  /*24530*/  ISETP.LT.AND P5, PT, R14, UR6, !P2 ;  /* 0x000000060e007c0c */ /* 0x010fe2000d7a1270 */
[----:B------:R-:W4:Y:S01]  /*24540*/  LDL.LU R15, [R1+0x9b0] ;  /* 0x0009b000010f7983 */ /* 0x000f220000300800 */
[----:B------:R-:W-:Y:S01]  /*24550*/  VIADD R0, R10, UR5 ;  /* 0x000000050a007c36 */ /* 0x000fe20008000000 */
[----:B------:R-:W-:Y:S01]  /*24560*/  F2FP.SATFINITE.E4M3.F32.PACK_AB_MERGE_C R87, R87, R86, RZ ;  /* 0x000000565757723e */ /* 0x000fe200048070ff */
[----:B------:R-:W4:Y:S01]  /*24570*/  LDCU UR4, c[0x0][0x39c] ;  /* 0x00007380ff0477ac */ /* 0x000f220008000800 */
[----:B------:R-:W5:Y:S02]  /*24580*/  LDL.LU R14, [R1+0x9ac] ;  /* 0x0009ac00010e7983 */ /* 0x000f640000300800 */
[C---:B-1----:R-:W-:Y:S01]  /*24590*/  IADD3 R4, P6, PT, R0.reuse, R3, RZ ;  /* 0x0000000300047210 */ /* 0x042fe20007fde0ff */
[----:B------:R-:W5:Y:S01]  /*245a0*/  LDCU UR6, c[0x0][0x39c] ;  /* 0x00007380ff0677ac */ /* 0x000f620008000800 */
[----:B------:R-:W-:Y:S01]  /*245b0*/  PRMT R12, R87, 0x9910, RZ ;  /* 0x00009910570c7816 */ /* 0x000fe200000000ff */
[----:B------:R-:W3:Y:S01]  /*245c0*/  LDL.LU R10, [R1+0x9a8] ;  /* 0x0009a800010a7983 */ /* 0x000ee20000300800 */
[C---:B------:R-:W-:Y:S01]  /*245d0*/  LEA.HI.X.SX32 R5, R0.reuse, R2, 0x1, P6 ;  /* 0x0000000200057211 */ /* 0x040fe200030f0eff */
[----:B------:R-:W-:Y:S01]  /*245e0*/  VIADD R0, R0, UR5 ;  /* 0x0000000500007c36 */ /* 0x000fe20008000000 */
[----:B--2---:R-:W-:-:S04]  /*245f0*/  SHF.R.S32.HI R11, RZ, 0x8, R12 ;  /* 0x00000008ff0b7819 */ /* 0x004fc8000001140c */
[CC--:B------:R-:W-:Y:S02]  /*24600*/  IADD3 R8, P6, PT, R0.reuse, R3.reuse, RZ ;  /* 0x0000000300087210 */ /* 0x0c0fe40007fde0ff */
[----:B------:R-:W-:Y:S02]  /*24610*/  F2FP.SATFINITE.E4M3.F32.PACK_AB_MERGE_C R89, R89, R88, RZ ;  /* 0x000000585959723e */ /* 0x000fe400048070ff */
[C---:B------:R-:W-:Y:S01]  /*24620*/  LEA.HI.X.SX32 R9, R0.reuse, R2, 0x1, P6 ;  /* 0x0000000200097211 */ /* 0x040fe200030f0eff */
[----:B------:R-:W-:Y:S01]  /*24630*/  VIADD R0, R0, UR5 ;  /* 0x0000000500007c36 */ /* 0x000fe20008000000 */
[----:B------:R1:W-:Y:S01]  /*24640*/  @P0 STG.E.U8 desc[UR18][R6.64], R87 ;  /* 0x0000005706000986 */ /* 0x0003e2000c101112 */
[----:B0-----:R-:W-:Y:S01]  /*24650*/  ISETP.LT.AND P0, PT, R18, UR7, !P2 ;  /* 0x0000000712007c0c */ /* 0x001fe2000d701270 */
[----:B------:R-:W0:Y:S02]  /*24660*/  LDCU UR7, c[0x0][0x39c] ;  /* 0x00007380ff0777ac */ /* 0x000e240008000800 */
[----:B------:R2:W-:Y:S04]  /*24670*/  @P3 STG.E.U8 desc[UR18][R4.64], R11 ;  /* 0x0000000b04003986 */ /* 0x0005e8000c101112 */
[----:B------:R0:W-:Y:S01]  /*24680*/  @P1 STG.E.U8 desc[UR18][R8.64], R89 ;  /* 0x0000005908001986 */ /* 0x0001e2000c101112 */
[----:B-1----:R-:W-:Y:S01]  /*24690*/  PRMT R6, R89, 0x9910, RZ ;  /* 0x0000991059067816 */ /* 0x002fe200000000ff */
[C---:B------:R-:W-:Y:S01]  /*246a0*/  VIADD R7, R0.reuse, UR5 ;  /* 0x0000000500077c36 */ /* 0x040fe20008000000 */
[----:B--2---:R-:W-:-:S03]  /*246b0*/  IADD3 R4, P1, PT, R0, R3, RZ ;  /* 0x0000000300047210 */ /* 0x004fc60007f3e0ff */
[----:B------:R-:W-:Y:S01]  /*246c0*/  IMAD.MOV.U32 R11, RZ, RZ, R6 ;  /* 0x000000ffff0b7224 */ /* 0x000fe200078e0006 */
[----:B------:R-:W-:Y:S02]  /*246d0*/  LEA.HI.X.SX32 R5, R0, R2, 0x1, P1 ;  /* 0x0000000200057211 */ /* 0x000fe400008f0eff */
[C---:B------:R-:W-:Y:S01]  /*246e0*/  IADD3 R6, P1, PT, R7.reuse, R3, RZ ;  /* 0x0000000307067210 */ /* 0x040fe20007f3e0ff */
[----:B------:R-:W-:Y:S01]  /*246f0*/  VIADD R0, R7, UR5 ;  /* 0x0000000507007c36 */ /* 0x000fe20008000000 */
[----:B------:R-:W-:Y:S02]  /*24700*/  SHF.R.S32.HI R11, RZ, 0x8, R11 ;  /* 0x00000008ff0b7819 */ /* 0x000fe4000001140b */
[----:B------:R-:W-:Y:S02]  /*24710*/  F2FP.SATFINITE.E4M3.F32.PACK_AB_MERGE_C R91, R91, R90, RZ ;  /* 0x0000005a5b5b723e */ /* 0x000fe400048070ff */
[----:B------:R-:W-:Y:S01]  /*24720*/  LEA.HI.X.SX32 R7, R7, R2, 0x1, P1 ;  /* 0x0000000207077211 */ /* 0x000fe200008f0eff */
[----:B------:R1:W-:Y:S04]  /*24730*/  @P5 STG.E.U8 desc[UR18][R4.64], R11 ;  /* 0x0000000b04005986 */ /* 0x0003e8000c101112 */
[----:B------:R2:W-:Y:S01]  /*24740*/  @P0 STG.E.U8 desc[UR18][R6.64], R91 ;  /* 0x0000005b06000986 */ /* 0x0005e2000c101112 */
[----:B----4-:R-:W-:Y:S01]  /*24750*/  ISETP.LT.AND P1, PT, R15, UR4, !P2 ;  /* 0x000000040f007c0c */ /* 0x010fe2000d721270 */
[----:B------:R-:W4:Y:S02]  /*24760*/  LDCU UR4, c[0x0][0x39c] ;  /* 0x00007380ff0477ac */ /* 0x000f240008000800 */
[----:B------:R-:W4:Y:S01]  /*24770*/  LDL.LU R15, [R1+0x82c] ;  /* 0x00082c00010f7983 */ /* 0x000f220000300800 */
[----:B-----5:R-:W-:Y:S01]  /*24780*/  ISETP.LT.AND P0, PT, R14, UR6, !P2 ;  /* 0x000000060e007c0c */ /* 0x020fe2000d701270 */
[----:B------:R-:W5:Y:S02]  /*24790*/  LDCU UR6, c[0x0][0x39c] ;  /* 0x00007380ff0677ac */ /* 0x000f640008000800 */
[----:B------:R-:W5:Y:S01]  /*247a0*/  LDL.LU R14, [R1+0x828] ;  /* 0x00082800010e7983 */ /* 0x000f620000300800 */
[----:B---3--:R-:W-:-:S02]  /*247b0*/  ISETP.LT.AND P3, PT, R17, UR9, !P2 ;  /* 0x0000000911007c0c */ /* 0x008fc4000d761270 */
[----:B------:R-:W-:Y:S01]  /*247c0*/  PRMT R13, R91, 0x9910, RZ ;  /* 0x000099105b0d7816 */ /* 0x000fe200000000ff */
[----:B------:R-:W3:Y:S01]  /*247d0*/  LDL.LU R18, [R1+0x824] ;  /* 0x0008240001127983 */ /* 0x000ee20000300800 */
[CC--:B0-----:R-:W-:Y:S01]  /*247e0*/  IADD3 R8, P5, PT, R0.reuse, R3.reuse, RZ ;  /* 0x0000000300087210 */ /* 0x0c1fe20007fbe0ff */
[----:B------:R-:W0:Y:S01]  /*247f0*/  LDCU UR9, c[0x0][0x39c] ;  /* 0x00007380ff0977ac */ /* 0x000e220008000800 */
[----:B------:R-:W-:Y:S01]  /*24800*/  SHF.R.S32.HI R13, RZ, 0x8, R13 ;  /* 0x00000008ff0d7819 */ /* 0x000fe2000001140d */
[----:B------:R-:W0:Y:S01]  /*24810*/  LDL.LU R17, [R1+0x820] ;  /* 0x0008200001117983 */ /* 0x000e220000300800 */
[C---:B------:R-:W-:Y:S01]  /*24820*/  LEA.HI.X.SX32 R9, R0.reuse, R2, 0x1, P5 ;  /* 0x0000000200097211 */ /* 0x040fe200028f0eff */
[----:B------:R-:W-:Y:S01]  /*24830*/  VIADD R0, R0, UR5 ;  /* 0x0000000500007c36 */ /* 0x000fe20008000000 */
[----:B------:R-:W-:Y:S01]  /*24840*/  ISETP.LT.AND P5, PT, R10, UR7, !P2 ;  /* 0x000000070a007c0c */ /* 0x000fe2000d7a1270 */
[----:B------:R-:W3:Y:S01]  /*24850*/  LDCU UR7, c[0x0][0x39c] ;  /* 0x00007380ff0777ac */ /* 0x000ee20008000800 */
[----:B------:R-:W-:Y:S01]  /*24860*/  ISETP.LT.AND P6, PT, R16, UR10, !P2 ;  /* 0x0000000a10007c0c */ /* 0x000fe2000d7c1270 */
[----:B------:R2:W-:Y:S01]  /*24870*/  @P3 STG.E.U8 desc[UR18][R8.64], R13 ;  /* 0x0000000d08003986 */ /* 0x0005e2000c101112 */
[C---:B-1----:R-:W-:Y:S01]  /*24880*/  IADD3 R4, P3, PT, R0.reuse, R3, RZ ;  /* 0x0000000300047210 */ /* 0x042fe20007f7e0ff */
[C---:B------:R-:W-:Y:S01]  /*24890*/  VIADD R10, R0.reuse, UR5 ;  /* 0x00000005000a7c36 */ /* 0x040fe20008000000 */
[----:B------:R-:W-:Y:S01]  /*248a0*/  F2FP.SATFINITE.E4M3.F32.PACK_AB_MERGE_C R93, R93, R92, RZ ;  /* 0x0000005c5d5d723e */ /* 0x000fe200048070ff */
[----:B------:R-:W3:Y:S01]  /*248b0*/  LDL.LU R16, [R1+0x99c] ;  /* 0x00099c0001107983 */ /* 0x000ee20000300800 */
[----:B------:R-:W-:Y:S01]  /*248c0*/  LEA.HI.X.SX32 R5, R0, R2, 0x1, P3 ;  /* 0x0000000200057211 */ /* 0x000fe200018f0eff */
[----:B------:R-:W1:Y:S01]  /*248d0*/  LDCU UR10, c[0x0][0x39c] ;  /* 0x00007380ff0a77ac */ /* 0x000e620008000800 */
[----:B------:R-:W-:-:S02]  /*248e0*/  PRMT R11, R93, 0x9910, RZ ;  /* 0x000099105d0b7816 */ /* 0x000fc400000000ff */
[CC--:B--2---:R-:W-:Y:S02]  /*248f0*/  IADD3 R6, P3, PT, R10.reuse, R3.reuse, RZ ;  /* 0x000000030a067210 */ /* 0x0c4fe40007f7e0ff */
[----:B------:R-:W-:Y:S02]  /*24900*/  SHF.R.S32.HI R11, RZ, 0x8, R11 ;  /* 0x00000008ff0b7819 */ /* 0x000fe4000001140b */
[C---:B------:R-:W-:Y:S01]  /*24910*/  LEA.HI.X.SX32 R7, R10.reuse, R2, 0x1, P3 ;  /* 0x000000020a077211 */ /* 0x040fe200018f0eff */
[----:B------:R-:W-:Y:S01]  /*24920*/  VIADD R10, R10, UR5 ;  /* 0x000000050a0a7c36 */ /* 0x000fe20008000000 */
[----:B------:R2:W-:Y:S04]  /*24930*/  @P6 STG.E.U8 desc[UR18][R4.64], R93 ;  /* 0x0000005d04006986 */ /* 0x0005e8000c101112 */
[----:B------:R0:W-:Y:S01]  /*24940*/  @P1 STG.E.U8 desc[UR18][R6.64], R11 ;  /* 0x0000000b06001986 */ /* 0x0001e2000c101112 */
[----:B------:R-:W-:-:S04]  /*24950*/  IADD3 R8, P1, PT, R10, R3, RZ ;  /* 0x000000030a087210 */ /* 0x000fc80007f3e0ff */
[----:B------:R-:W-:Y:S02]  /*24960*/  LEA.HI.X.SX32 R9, R10, R2, 0x1, P1 ;  /* 0x000000020a097211 */ /* 0x000fe400008f0eff */
[----:B----4-:R-:W-:Y:S02]  /*24970*/  ISETP.LT.AND P1, PT, R15, UR4, !P2 ;  /* 0x000000040f007c0c */ /* 0x010fe4000d721270 */
[----:B-----5:R-:W-:Y:S01]  /*24980*/  ISETP.LT.AND P3, PT, R14, UR6, !P2 ;  /* 0x000000060e007c0c */ /* 0x020fe2000d761270 */
[----:B------:R-:W4:Y:S01]  /*24990*/  LDL.LU R15, [R1+0x990] ;  /* 0x00099000010f7983 */ /* 0x000f220000300800 */
[----:B------:R-:W-:Y:S01]  /*249a0*/  VIADD R0, R10, UR5 ;  /* 0x000000050a007c36 */ /* 0x000fe20008000000 */
[----:B------:R-:W-:Y:S01]  /*249b0*/  F2FP.SATFINITE.E4M3.F32.PACK_AB_MERGE_C R95, R95, R94, RZ ;  /* 0x0000005e5f5f723e */ /* 0x000fe200048070ff */
[----:B------:R-:W4:Y:S01]  /*249c0*/  LDCU UR4, c[0x0][0x39c] ;  /* 0x00007380ff0477ac */ /* 0x000f220008000800 */
[----:B------:R-:W5:Y:S02]  /*249d0*/  LDL.LU R14, [R1+0x98c] ;  /* 0x00098c00010e7983 */ /* 0x000f640000300800 */
[C---:B--2---:R-:W-:Y:S01]  /*249e0*/  IADD3 R4, P6, PT, R0.reuse, R3, RZ ;  /* 0x0000000300047210 */ /* 0x044fe20007fde0ff */
[----:B------:R-:W5:Y:S01]  /*249f0*/  LDCU UR6, c[0x0][0x39c] ;  /* 0x00007380ff0677ac */ /* 0x000f620008000800 */
[----:B------:R-:W-:Y:S01]  /*24a00*/  PRMT R12, R95, 0x9910, RZ ;  /* 0x000099105f0c7816 */ /* 0x000fe200000000ff */
[----:B------:R-:W2:Y:S01]  /*24a10*/  LDL.LU R10, [R1+0x988] ;  /* 0x00098800010a7983 */ /* 0x000ea20000300800 */
[C---:B------:R-:W-:Y:S01]  /*24a20*/  LEA.HI.X.SX32 R5, R0.reuse, R2, 0x1, P6 ;  /* 0x0000000200057211 */ /* 0x040fe200030f0eff */
[----:B------:R-:W-:Y:S01]  /*24a30*/  VIADD R0, R0, UR5 ;  /* 0x0000000500007c36 */ /* 0x000fe20008000000 */
[----:B0-----:R-:W-:-:S04]  /*24a40*/  SHF.R.S32.HI R11, RZ, 0x8, R12 ;  /* 0x00000008ff0b7819 */ /* 0x001fc8000001140c */
[CC--:B------:R-:W-:Y:S02]  /*24a50*/  IADD3 R6, P6, PT, R0.reuse, R3.reuse, RZ ;  /* 0x0000000300067210 */ /* 0x0c0fe40007fde0ff */
[----:B------:R-:W-:Y:S02]  /*24a60*/  F2FP.SATFINITE.E4M3.F32.PACK_AB_MERGE_C R97, R97, R96, RZ ;  /* 0x000000606161723e */ /* 0x000fe400048070ff */
[C---:B------:R-:W-:Y:S01]  /*24a70*/  LEA.HI.X.SX32 R7, R0.reuse, R2, 0x1, P6 ;  /* 0x0000000200077211 */ /* 0x040fe200030f0eff */
[----:B------:R-:W-:Y:S01]  /*24a80*/  VIADD R0, R0, UR5 ;  /* 0x0000000500007c36 */ /* 0x000fe20008000000 */
[----:B------:R0:W-:Y:S01]  /*24a90*/  @P0 STG.E.U8 desc[UR18][R8.64], R95 ;  /* 0x0000005f08000986 */ /* 0x0001e2000c101112 */
[----:B---3--:R-:W-:Y:S01]  /*24aa0*/  ISETP.LT.AND P0, PT, R18, UR7, !P2 ;  /* 0x0000000712007c0c */ /* 0x008fe2000d701270 */
[----:B------:R-:W2:Y:S02]  /*24ab0*/  LDCU UR7, c[0x0][0x39c] ;  /* 0x00007380ff0777ac */ /* 0x000ea40008000800 */
[----:B------:R3:W-:Y:S04]  /*24ac0*/  @P5 STG.E.U8 desc[UR18][R4.64], R11 ;  /* 0x0000000b04005986 */ /* 0x0007e8000c101112 */
[----:B------:R1:W-:Y:S01]  /*24ad0*/  @P1 STG.E.U8 desc[UR18][R6.64], R97 ;  /* 0x0000006106001986 */ /* 0x0003e2000c101112 */
[----:B0-----:R-:W-:Y:S01]  /*24ae0*/  PRMT R8, R97, 0x9910, RZ ;  /* 0x0000991061087816 */ /* 0x001fe200000000ff */
[C---:B------:R-:W-:Y:S01]  /*24af0*/  VIADD R9, R0.reuse, UR5 ;  /* 0x0000000500097c36 */ /* 0x040fe20008000000 */
[----:B---3--:R-:W-:-:S03]  /*24b00*/  IADD3 R4, P1, PT, R0, R3, RZ ;  /* 0x0000000300047210 */ /* 0x008fc60007f3e0ff */
        /* <DEDUP_REMOVED lines=15> */
[----:B------:R-:W-:-:S02]  /*24c00*/  ISETP.LT.AND P5, PT, R17, UR9, !P2 ;  /* 0x0000000911007c0c */ /* 0x000fc4000d7a1270 */
[----:B------:R-:W-:Y:S01]  /*24c10*/  PRMT R13, R99, 0x9910, RZ ;  /* 0x00009910630d7816 */ /* 0x000fe200000000ff */
[----:B------:R-:W5:Y:S01]  /*24c20*/  LDL.LU R18, [R1+0x810] ;  /* 0x0008100001127983 */ /* 0x000f620000300800 */
[CC--:B-1----:R-:W-:Y:S01]  /*24c30*/  IADD3 R6, P3, PT, R0.reuse, R3.reuse, RZ ;  /* 0x0000000300067210 */ /* 0x0c2fe20007f7e0ff */
[----:B------:R-:W1:Y:S01]  /*24c40*/  LDCU UR9, c[0x0][0x39c] ;  /* 0x00007380ff0977ac */ /* 0x000e620008000800 */
[----:B------:R-:W-:Y:S01]  /*24c50*/  SHF.R.S32.HI R13, RZ, 0x8, R13 ;  /* 0x00000008ff0d7819 */ /* 0x000fe2000001140d */
[----:B------:R-:W1:Y:S01]  /*24c60*/  LDL.LU R17, [R1+0x80c] ;  /* 0x00080c0001117983 */ /* 0x000e620000300800 */
[C---:B------:R-:W-:Y:S01]  /*24c70*/  LEA.HI.X.SX32 R7, R0.reuse, R2, 0x1, P3 ;  /* 0x0000000200077211 */ /* 0x040fe200018f0eff */
[----:B------:R-:W-:Y:S01]  /*24c80*/  VIADD R0, R0, UR5 ;  /* 0x0000000500007c36 */ /* 0x000fe20008000000 */
[----:B--2---:R-:W-:Y:S01]  /*24c90*/  ISETP.LT.AND P3, PT, R10, UR7, !P2 ;  /* 0x000000070a007c0c */ /* 0x004fe2000d761270 */
[----:B------:R-:W2:Y:S01]  /*24ca0*/  LDCU UR7, c[0x0][0x39c] ;  /* 0x00007380ff0777ac */ /* 0x000ea20008000800 */
[----:B------:R-:W-:Y:S01]  /*24cb0*/  ISETP.LT.AND P6, PT, R16, UR10, !P2 ;  /* 0x0000000a10007c0c */ /* 0x000fe2000d7c1270 */
[----:B------:R2:W-:Y:S01]  /*24cc0*/  @P5 STG.E.U8 desc[UR18][R6.64], R13 ;  /* 0x0000000d06005986 */ /* 0x0005e2000c101112 */
[C---:B0-----:R-:W-:Y:S01]  /*24cd0*/  IADD3 R4, P5, PT, R0.reuse, R3, RZ ;  /* 0x0000000300047210 */ /* 0x041fe20007fbe0ff */
[C---:B------:R-:W-:Y:S01]  /*24ce0*/  VIADD R10, R0.reuse, UR5 ;  /* 0x00000005000a7c36 */ /* 0x040fe20008000000 */
[----:B------:R-:W-:Y:S01]  /*24cf0*/  F2FP.SATFINITE.E4M3.F32.PACK_AB_MERGE_C R101, R101, R100, RZ ;  /* 0x000000646565723e */ /* 0x000fe200048070ff */
[----:B------:R-:W5:Y:S01]  /*24d00*/  LDL.LU R16, [R1+0x984] ;  /* 0x0009840001107983 */ /* 0x000f620000300800 */
[----:B------:R-:W-:Y:S01]  /*24d10*/  LEA.HI.X.SX32 R5, R0, R2, 0x1, P5 ;  /* 0x0000000200057211 */ /* 0x000fe200028f0eff */
[----:B------:R-:W0:Y:S01]  /*24d20*/  LDCU UR10, c[0x0][0x39c] ;  /* 0x00007380ff0a77ac */ /* 0x000e220008000800 */
[----:B------:R-:W-:-:S02]  /*24d30*/  PRMT R11, R101, 0x9910, RZ ;  /* 0x00009910650b7816 */ /* 0x000fc400000000ff */
[CC--:B---3--:R-:W-:Y:S02]  /*24d40*/  IADD3 R8, P5, PT, R10.reuse, R3.reuse, RZ ;  /* 0x000000030a087210 */ /* 0x0c8fe40007fbe0ff */
[----:B------:R-:W-:Y:S02]  /*24d50*/  SHF.R.S32.HI R11, RZ, 0x8, R11 ;  /* 0x00000008ff0b7819 */ /* 0x000fe4000001140b */
[C---:B------:R-:W-:Y:S01]  /*24d60*/  LEA.HI.X.SX32 R9, R10.reuse, R2, 0x1, P5 ;  /* 0x000000020a097211 */ /* 0x040fe200028f0eff */
[----:B------:R-:W-:Y:S01]  /*24d70*/  VIADD R10, R10, UR5 ;  /* 0x000000050a0a7c36 */ /* 0x000fe20008000000 */
[----:B------:R3:W-:Y:S04]  /*24d80*/  @P6 STG.E.U8 desc[UR18][R4.64], R101 ;  /* 0x0000006504006986 */ /* 0x0007e8000c101112 */
[----:B------:R0:W-:Y:S01]  /*24d90*/  @P1 STG.E.U8 desc[UR18][R8.64], R11 ;  /* 0x0000000b08001986 */ /* 0x0001e2000c101112 */
[----:B--2---:R-:W-:-:S04]  /*24da0*/  IADD3 R6, P1, PT, R10, R3, RZ ;  /* 0x000000030a067210 */ /* 0x004fc80007f3e0ff */
[----:B------:R-:W-:Y:S02]  /*24db0*/  LEA.HI.X.SX32 R7, R10, R2, 0x1, P1 ;  /* 0x000000020a077211 */ /* 0x000fe400008f0eff */
[----:B----4-:R-:W-:Y:S02]  /*24dc0*/  ISETP.LT.AND P1, PT, R15, UR4, !P2 ;  /* 0x000000040f007c0c */ /* 0x010fe4000d721270 */
[----:B-----5:R-:W-:Y:S01]  /*24dd0*/  ISETP.LT.AND P5, PT, R14, UR6, !P2 ;  /* 0x000000060e007c0c */ /* 0x020fe2000d7a1270 */
[----:B------:R-:W2:Y:S01]  /*24de0*/  LDL.LU R15, [R1+0x980] ;  /* 0x00098000010f7983 */ /* 0x000ea20000300800 */
[----:B------:R-:W-:Y:S01]  /*24df0*/  VIADD R0, R10, UR5 ;  /* 0x000000050a007c36 */ /* 0x000fe20008000000 */
[----:B------:R-:W-:Y:S01]  /*24e00*/  F2FP.SATFINITE.E4M3.F32.PACK_AB_MERGE_C R103, R103, R102, RZ ;  /* 0x000000666767723e */ /* 0x000fe200048070ff */
[----:B------:R-:W2:Y:S01]  /*24e10*/  LDCU UR4, c[0x0][0x39c] ;  /* 0x00007380ff0477ac */ /* 0x000ea20008000800 */
[----:B------:R-:W4:Y:S02]  /*24e20*/  LDL.LU R14, [R1+0x97c] ;  /* 0x00097c00010e7983 */ /* 0x000f240000300800 */
[C---:B---3--:R-:W-:Y:S01]  /*24e30*/  IADD3 R4, P6, PT, R0.reuse, R3, RZ ;  /* 0x0000000300047210 */ /* 0x048fe20007fde0ff */
[----:B------:R-:W4:Y:S01]  /*24e40*/  LDCU UR6, c[0x0][0x39c] ;  /* 0x00007380ff0677ac */ /* 0x000f220008000800 */
[----:B------:R-:W-:Y:S01]  /*24e50*/  PRMT R12, R103, 0x9910, RZ ;  /* 0x00009910670c7816 */ /* 0x000fe200000000ff */
[----:B------:R-:W3:Y:S01]  /*24e60*/  LDL.LU R10, [R1+0x8dc] ;  /* 0x0008dc00010a7983 */ /* 0x000ee20000300800 */
        /* <DEDUP_REMOVED lines=8> */
[----:B------:R-:W-:Y:S01]  /*24ef0*/  ISETP.LT.AND P0, PT, R18, UR7, !P2 ;  /* 0x0000000712007c0c */ /* 0x000fe2000d701270 */
[----:B------:R-:W3:Y:S02]  /*24f00*/  LDCU UR7, c[0x0][0x39c] ;  /* 0x00007380ff0777ac */ /* 0x000ee40008000800 */
[----:B------:R5:W-:Y:S04]  /*24f10*/  @P3 STG.E.U8 desc[UR18][R4.64], R11 ;  /* 0x0000000b04003986 */ /* 0x000be8000c101112 */
[----:B------:R1:W-:Y:S01]  /*24f20*/  @P1 STG.E.U8 desc[UR18][R8.64], R105 ;  /* 0x0000006908001986 */ /* 0x0003e2000c101112 */
[----:B0-----:R-:W-:Y:S01]  /*24f30*/  PRMT R6, R105, 0x9910, RZ ;  /* 0x0000991069067816 */ /* 0x001fe200000000ff */
[C---:B------:R-:W-:Y:S01]  /*24f40*/  VIADD R7, R0.reuse, UR5 ;  /* 0x0000000500077c36 */ /* 0x040fe20008000000 */
[----:B-----5:R-:W-:-:S03]  /*24f50*/  IADD3 R4, P1, PT, R0, R3, RZ ;  /* 0x0000000300047210 */ /* 0x020fc60007f3e0ff */
        /* <DEDUP_REMOVED lines=9> */
[----:B--2---:R-:W-:Y:S01]  /*24ff0*/  ISETP.LT.AND P1, PT, R15, UR4, !P2 ;  /* 0x000000040f007c0c */ /* 0x004fe2000d721270 */
[----:B------:R-:W2:Y:S02]  /*25000*/  LDCU UR4, c[0x0][0x39c] ;  /* 0x00007380ff0477ac */ /* 0x000ea40008000800 */
[----:B------:R-:W2:Y:S01]  /*25010*/  LDL.LU R15, [R1+0x808] ;  /* 0x00080800010f7983 */ /* 0x000ea20000300800 */
[----:B----4-:R-:W-:Y:S01]  /*25020*/  ISETP.LT.AND P0, PT, R14, UR6, !P2 ;  /* 0x000000060e007c0c */ /* 0x010fe2000d701270 */
[----:B------:R-:W4:Y:S02]  /*25030*/  LDCU UR6, c[0x0][0x39c] ;  /* 0x00007380ff0677ac */ /* 0x000f240008000800 */
[----:B------:R-:W4:Y:S01]  /*25040*/  LDL.LU R14, [R1+0x804] ;  /* 0x00080400010e7983 */ /* 0x000f220000300800 */
[----:B-1----:R-:W-:-:S02]  /*25050*/  ISETP.LT.AND P3, PT, R17, UR9, !P2 ;  /* 0x0000000911007c0c */ /* 0x002fc4000d761270 */
[----:B------:R-:W-:Y:S01]  /*25060*/  PRMT R13, R107, 0x9910, RZ ;  /* 0x000099106b0d7816 */ /* 0x000fe200000000ff */
[----:B------:R-:W4:Y:S01]  /*25070*/  LDL.LU R18, [R1+0x800] ;  /* 0x0008000001127983 */ /* 0x000f220000300800 */
[CC--:B------:R-:W-:Y:S01]  /*25080*/  IADD3 R8, P5, PT, R0.reuse, R3.reuse, RZ ;  /* 0x0000000300087210 */ /* 0x0c0fe20007fbe0ff */
[----:B------:R-:W1:Y:S01]  /*25090*/  LDCU UR9, c[0x0][0x39c] ;  /* 0x00007380ff0977ac */ /* 0x000e620008000800 */
[----:B------:R-:W-:Y:S01]  /*250a0*/  SHF.R.S32.HI R13, RZ, 0x8, R13 ;  /* 0x00000008ff0d7819 */ /* 0x000fe2000001140d */
[----:B------:R-:W1:Y:S01]  /*250b0*/  LDL.LU R17, [R1+0x7fc] ;  /* 0x0007fc0001117983 */ /* 0x000e620000300800 */
[C---:B------:R-:W-:Y:S01]  /*250c0*/  LEA.HI.X.SX32 R9, R0.reuse, R2, 0x1, P5 ;  /* 0x0000000200097211 */ /* 0x040fe200028f0eff */
[----:B------:R-:W-:Y:S01]  /*250d0*/  VIADD R0, R0, UR5 ;  /* 0x0000000500007c36 */ /* 0x000fe20008000000 */
[----:B---3--:R-:W-:Y:S01]  /*250e0*/  ISETP.LT.AND P5, PT, R10, UR7, !P2 ;  /* 0x000000070a007c0c */ /* 0x008fe2000d7a1270 */
[----:B------:R-:W3:Y:S01]  /*250f0*/  LDCU UR7, c[0x0][0x39c] ;  /* 0x00007380ff0777ac */ /* 0x000ee20008000800 */
[----:B------:R-:W-:Y:S01]  /*25100*/  ISETP.LT.AND P6, PT, R16, UR10, !P2 ;  /* 0x0000000a10007c0c */ /* 0x000fe2000d7c1270 */
[----:B------:R3:W-:Y:S01]  /*25110*/  @P3 STG.E.U8 desc[UR18][R8.64], R13 ;  /* 0x0000000d08003986 */ /* 0x0007e2000c101112 */
[C---:B0-----:R-:W-:Y:S01]  /*25120*/  IADD3 R4, P3, PT, R0.reuse, R3, RZ ;  /* 0x0000000300047210 */ /* 0x041fe20007f7e0ff */
[C---:B------:R-:W-:Y:S01]  /*25130*/  VIADD R10, R0.reuse, UR5 ;  /* 0x00000005000a7c36 */ /* 0x040fe20008000000 */
[----:B------:R-:W-:Y:S01]  /*25140*/  F2FP.SATFINITE.E4M3.F32.PACK_AB_MERGE_C R109, R109, R108, RZ ;  /* 0x0000006c6d6d723e */ /* 0x000fe200048070ff */
[----:B------:R-:W4:Y:S01]  /*25150*/  LDL.LU R16, [R1+0x978] ;  /* 0x0009780001107983 */ /* 0x000f220000300800 */
[----:B------:R-:W-:Y:S01]  /*25160*/  LEA.HI.X.SX32 R5, R0, R2, 0x1, P3 ;  /* 0x0000000200057211 */ /* 0x000fe200018f0eff */
[----:B------:R-:W0:Y:S01]  /*25170*/  LDCU UR10, c[0x0][0x39c] ;  /* 0x00007380ff0a77ac */ /* 0x000e220008000800 */
[----:B------:R-:W-:-:S02]  /*25180*/  PRMT R11, R109, 0x9910, RZ ;  /* 0x000099106d0b7816 */ /* 0x000fc400000000ff */
[CC--:B-----5:R-:W-:Y:S02]  /*25190*/  IADD3 R6, P3, PT, R10.reuse, R3.reuse, RZ ;  /* 0x000000030a067210 */ /* 0x0e0fe40007f7e0ff */
[----:B------:R-:W-:Y:S02]  /*251a0*/  SHF.R.S32.HI R11, RZ, 0x8, R11 ;  /* 0x00000008ff0b7819 */ /* 0x000fe4000001140b */
[C---:B------:R-:W-:Y:S01]  /*251b0*/  LEA.HI.X.SX32 R7, R10.reuse, R2, 0x1, P3 ;  /* 0x000000020a077211 */ /* 0x040fe200018f0eff */
[----:B------:R-:W-:Y:S01]  /*251c0*/  VIADD R10, R10, UR5 ;  /* 0x000000050a0a7c36 */ /* 0x000fe20008000000 */
[----:B------:R5:W-:Y:S04]  /*251d0*/  @P6 STG.E.U8 desc[UR18][R4.64], R109 ;  /* 0x0000006d04006986 */ /* 0x000be8000c101112 */
[----:B------:R0:W-:Y:S01]  /*251e0*/  @P1 STG.E.U8 desc[UR18][R6.64], R11 ;  /* 0x0000000b06001986 */ /* 0x0001e2000c101112 */
[----:B---3--:R-:W-:-:S04]  /*251f0*/  IADD3 R8, P1, PT, R10, R3, RZ ;  /* 0x000000030a087210 */ /* 0x008fc80007f3e0ff */
[----:B------:R-:W-:Y:S02]  /*25200*/  LEA.HI.X.SX32 R9, R10, R2, 0x1, P1 ;  /* 0x000000020a097211 */ /* 0x000fe400008f0eff */
[----:B--2---:R-:W-:Y:S02]  /*25210*/  ISETP.LT.AND P1, PT, R15, UR4, !P2 ;  /* 0x000000040f007c0c */ /* 0x004fe4000d721270 */
[----:B----4-:R-:W-:Y:S01]  /*25220*/  ISETP.LT.AND P3, PT, R14, UR6, !P2 ;  /* 0x000000060e007c0c */ /* 0x010fe2000d761270 */
[----:B------:R-:W2:Y:S01]  /*25230*/  LDL.LU R15, [R1+0x96c] ;  /* 0x00096c00010f7983 */ /* 0x000ea20000300800 */
[----:B------:R-:W-:Y:S01]  /*25240*/  VIADD R0, R10, UR5 ;  /* 0x000000050a007c36 */ /* 0x000fe20008000000 */
[----:B------:R-:W-:Y:S01]  /*25250*/  F2FP.SATFINITE.E4M3.F32.PACK_AB_MERGE_C R111, R111, R110, RZ ;  /* 0x0000006e6f6f723e */ /* 0x000fe200048070ff */
[----:B------:R-:W2:Y:S01]  /*25260*/  LDCU UR4, c[0x0][0x39c] ;  /* 0x00007380ff0477ac */ /* 0x000ea20008000800 */
[----:B------:R-:W3:Y:S02]  /*25270*/  LDL.LU R14, [R1+0x960] ;  /* 0x00096000010e7983 */ /* 0x000ee40000300800 */
[C---:B-----5:R-:W-:Y:S01]  /*25280*/  IADD3 R4, P6, PT, R0.reuse, R3, RZ ;  /* 0x0000000300047210 */ /* 0x060fe20007fde0ff */
[----:B------:R-:W3:Y:S01]  /*25290*/  LDCU UR6, c[0x0][0x39c] ;  /* 0x00007380ff0677ac */ /* 0x000ee20008000800 */
[----:B------:R-:W-:Y:S01]  /*252a0*/  PRMT R12, R111, 0x9910, RZ ;  /* 0x000099106f0c7816 */ /* 0x000fe200000000ff */
[----:B------:R-:W4:Y:S01]  /*252b0*/  LDL.LU R10, [R1+0x8d8] ;  /* 0x0008d800010a7983 */ /* 0x000f220000300800 */
        /* <DEDUP_REMOVED lines=9> */
[----:B------:R-:W4:Y:S02]  /*25350*/  LDCU UR7, c[0x0][0x39c] ;  /* 0x00007380ff0777ac */ /* 0x000f240008000800 */
        /* <DEDUP_REMOVED lines=14> */
[----:B-1----:R-:W-:Y:S01]  /*25440*/  ISETP.LT.AND P5, PT, R17, UR9, !P2 ;  /* 0x0000000911007c0c */ /* 0x002fe2000d7a1270 */
[----:B------:R-:W1:Y:S01]  /*25450*/  LDCU UR9, c[0x0][0x39c] ;  /* 0x00007380ff0977ac */ /* 0x000e620008000800 */
[----:B------:R-:W-:-:S02]  /*25460*/  ISETP.LT.AND P6, PT, R16, UR10, !P2 ;  /* 0x0000000a10007c0c */ /* 0x000fc4000d7c1270 */
[----:B--2---:R-:W-:Y:S01]  /*25470*/  ISETP.LT.AND P1, PT, R15, UR4, !P2 ;  /* 0x000000040f007c0c */ /* 0x004fe2000d721270 */
[----:B------:R-:W2:Y:S01]  /*25480*/  LDCU UR4, c[0x0][0x39c] ;  /* 0x00007380ff0477ac */ /* 0x000ea20008000800 */
[----:B------:R-:W2:Y:S01]  /*25490*/  LDL.LU R15, [R1+0x7f8] ;  /* 0x0007f800010f7983 */ /* 0x000ea20000300800 */
[----:B---3--:R-:W-:Y:S01]  /*254a0*/  ISETP.LT.AND P0, PT, R14, UR6, !P2 ;  /* 0x000000060e007c0c */ /* 0x008fe2000d701270 */
[----:B------:R-:W3:Y:S02]  /*254b0*/  LDCU UR6, c[0x0][0x39c] ;  /* 0x00007380ff0677ac */ /* 0x000ee40008000800 */
[----:B------:R-:W3:Y:S01]  /*254c0*/  LDL.LU R14, [R1+0x7f4] ;  /* 0x0007f400010e7983 */ /* 0x000ee20000300800 */
[----:B------:R-:W-:Y:S02]  /*254d0*/  PRMT R13, R115, 0x9910, RZ ;  /* 0x00009910730d7816 */ /* 0x000fe400000000ff */
[C---:B------:R-:W-:Y:S01]  /*254e0*/  IADD3 R6, P3, PT, R0.reuse, R3, RZ ;  /* 0x0000000300067210 */ /* 0x040fe20007f7e0ff */
[----:B------:R-:W3:Y:S01]  /*254f0*/  LDL.LU R18, [R1+0x7f0] ;  /* 0x0007f00001127983 */ /* 0x000ee20000300800 */
[----:B------:R-:W-:Y:S01]  /*25500*/  F2FP.SATFINITE.E4M3.F32.PACK_AB_MERGE_C R117, R117, R116, RZ ;  /* 0x000000747575723e */ /* 0x000fe200048070ff */
[----:B------:R-:W1:Y:S02]  /*25510*/  LDCU UR10, c[0x0][0x39c] ;  /* 0x00007380ff0a77ac */ /* 0x000e640008000800 */
[----:B------:R-:W3:Y:S04]  /*25520*/  LDL.LU R17, [R1+0x7e0] ;  /* 0x0007e00001117983 */ /* 0x000ee80000300800 */
[----:B------:R-:W1:Y:S01]  /*25530*/  LDL.LU R16, [R1+0x95c] ;  /* 0x00095c0001107983 */ /* 0x000e620000300800 */
[C---:B------:R-:W-:Y:S01]  /*25540*/  LEA.HI.X.SX32 R7, R0.reuse, R2, 0x1, P3 ;  /* 0x0000000200077211 */ /* 0x040fe200018f0eff */
[----:B------:R-:W-:Y:S01]  /*25550*/  VIADD R0, R0, UR5 ;  /* 0x0000000500007c36 */ /* 0x000fe20008000000 */
[----:B------:R-:W-:-:S02]  /*25560*/  SHF.R.S32.HI R13, RZ, 0x8, R13 ;  /* 0x00000008ff0d7819 */ /* 0x000fc4000001140d */
[----:B----4-:R-:W-:Y:S01]  /*25570*/  ISETP.LT.AND P3, PT, R10, UR7, !P2 ;  /* 0x000000070a007c0c */ /* 0x010fe2000d761270 */
[C---:B------:R-:W-:Y:S01]  /*25580*/  VIADD R10, R0.reuse, UR5 ;  /* 0x00000005000a7c36 */ /* 0x040fe20008000000 */
[----:B0-----:R-:W-:Y:S01]  /*25590*/  PRMT R11, R117, 0x9910, RZ ;  /* 0x00009910750b7816 */ /* 0x001fe200000000ff */
[----:B------:R0:W-:Y:S01]  /*255a0*/  @P5 STG.E.U8 desc[UR18][R6.64], R13 ;  /* 0x0000000d06005986 */ /* 0x0001e2000c101112 */
[CC--:B------:R-:W-:Y:S01]  /*255b0*/  IADD3 R4, P5, PT, R0.reuse, R3.reuse, RZ ;  /* 0x0000000300047210 */ /* 0x0c0fe20007fbe0ff */
[----:B------:R-:W4:Y:S03]  /*255c0*/  LDCU UR7, c[0x0][0x39c] ;  /* 0x00007380ff0777ac */ /* 0x000f260008000800 */
[----:B------:R-:W-:Y:S02]  /*255d0*/  LEA.HI.X.SX32 R5, R0, R2, 0x1, P5 ;  /* 0x0000000200057211 */ /* 0x000fe400028f0eff */
[----:B-----5:R-:W-:-:S02]  /*255e0*/  IADD3 R8, P5, PT, R10, R3, RZ ;  /* 0x000000030a087210 */ /* 0x020fc40007fbe0ff */
[----:B------:R-:W-:Y:S02]  /*255f0*/  SHF.R.S32.HI R11, RZ, 0x8, R11 ;  /* 0x00000008ff0b7819 */ /* 0x000fe4000001140b */
[C---:B------:R-:W-:Y:S01]  /*25600*/  LEA.HI.X.SX32 R9, R10.reuse, R2, 0x1, P5 ;  /* 0x000000020a097211 */ /* 0x040fe200028f0eff */
[----:B------:R-:W-:Y:S01]  /*25610*/  VIADD R10, R10, UR5 ;  /* 0x000000050a0a7c36 */ /* 0x000fe20008000000 */
[----:B------:R5:W-:Y:S04]  /*25620*/  @P6 STG.E.U8 desc[UR18][R4.64], R117 ;  /* 0x0000007504006986 */ /* 0x000be8000c101112 */
[----:B------:R4:W-:Y:S01]  /*25630*/  @P1 STG.E.U8 desc[UR18][R8.64], R11 ;  /* 0x0000000b08001986 */ /* 0x0009e2000c101112 */
[C---:B0-----:R-:W-:Y:S01]  /*25640*/  IADD3 R6, P1, PT, R10.reuse, R3, RZ ;  /* 0x000000030a067210 */ /* 0x041fe20007f3e0ff */
[----:B------:R-:W-:-:S03]  /*25650*/  VIADD R0, R10, UR5 ;  /* 0x000000050a007c36 */ /* 0x000fc60008000000 */
[----:B------:R-:W-:Y:S02]  /*25660*/  LEA.HI.X.SX32 R7, R10, R2, 0x1, P1 ;  /* 0x000000020a077211 */ /* 0x000fe400008f0eff */
[----:B------:R-:W-:Y:S02]  /*25670*/  F2FP.SATFINITE.E4M3.F32.PACK_AB_MERGE_C R119, R119, R118, RZ ;  /* 0x000000767777723e */ /* 0x000fe400048070ff */
[CC--:B-----5:R-:W-:Y:S02]  /*25680*/  IADD3 R4, P6, PT, R0.reuse, R3.reuse, RZ ;  /* 0x0000000300047210 */ /* 0x0e0fe40007fde0ff */
[----:B------:R-:W-:Y:S02]  /*25690*/  PRMT R12, R119, 0x9910, RZ ;  /* 0x00009910770c7816 */ /* 0x000fe400000000ff */
[C---:B------:R-:W-:Y:S02]  /*256a0*/  LEA.HI.X.SX32 R5, R0.reuse, R2, 0x1, P6 ;  /* 0x0000000200057211 */ /* 0x040fe400030f0eff */
[----:B----4-:R-:W-:Y:S01]  /*256b0*/  SHF.R.S32.HI R11, RZ, 0x8, R12 ;  /* 0x00000008ff0b7819 */ /* 0x010fe2000001140c */
[----:B------:R-:W-:Y:S01]  /*256c0*/  VIADD R0, R0, UR5 ;  /* 0x0000000500007c36 */ /* 0x000fe20008000000 */
[----:B------:R0:W-:Y:S04]  /*256d0*/  @P0 STG.E.U8 desc[UR18][R6.64], R119 ;  /* 0x0000007706000986 */ /* 0x0001e8000c101112 */
[----:B------:R-:W-:-:S04]  /*256e0*/  IADD3 R8, P6, PT, R0, R3, RZ ;  /* 0x0000000300087210 */ /* 0x000fc80007fde0ff */
[----:B------:R-:W-:Y:S02]  /*256f0*/  LEA.HI.X.SX32 R9, R0, R2, 0x1, P6 ;  /* 0x0000000200097211 */ /* 0x000fe400030f0eff */
[----:B--2---:R-:W-:Y:S02]  /*25700*/  ISETP.LT.AND P1, PT, R15, UR4, !P2 ;  /* 0x000000040f007c0c */ /* 0x004fe4000d721270 */
[----:B---3--:R-:W-:Y:S01]  /*25710*/  ISETP.LT.AND P5, PT, R14, UR6, !P2 ;  /* 0x000000060e007c0c */ /* 0x008fe2000d7a1270 */
[----:B------:R-:W2:Y:S01]  /*25720*/  LDL.LU R15, [R1+0x958] ;  /* 0x00095800010f7983 */ /* 0x000ea20000300800 */
[----:B------:R-:W-:-:S03]  /*25730*/  ISETP.LT.AND P0, PT, R18, UR7, !P2 ;  /* 0x0000000712007c0c */ /* 0x000fc6000d701270 */
[----:B------:R-:W3:Y:S01]  /*25740*/  LDL.LU R14, [R1+0x954] ;  /* 0x00095400010e7983 */ /* 0x000ee20000300800 */
[----:B------:R-:W-:Y:S01]  /*25750*/  F2FP.SATFINITE.E4M3.F32.PACK_AB_MERGE_C R121, R121, R120, RZ ;  /* 0x000000787979723e */ /* 0x000fe200048070ff */
[----:B------:R-:W-:Y:S01]  /*25760*/  VIADD R0, R0, UR5 ;  /* 0x0000000500007c36 */ /* 0x000fe20008000000 */
[----:B------:R-:W4:Y:S01]  /*25770*/  LDCU UR7, c[0x0][0x39c] ;  /* 0x00007380ff0777ac */ /* 0x000f220008000800 */
[----:B------:R-:W4:Y:S01]  /*25780*/  LDL.LU R10, [R1+0x8d4] ;  /* 0x0008d400010a7983 */ /* 0x000f220000300800 */
[----:B-1----:R-:W-:-:S03]  /*25790*/  ISETP.LT.AND P6, PT, R16, UR10, !P2 ;  /* 0x0000000a10007c0c */ /* 0x002fc6000d7c1270 */
[----:B------:R-:W5:Y:S01]  /*257a0*/  LDL.LU R12, [R1+0x7ec] ;  /* 0x0007ec00010c7983 */ /* 0x000f620000300800 */
[----:B------:R-:W2:Y:S03]  /*257b0*/  LDCU UR4, c[0x0][0x39c] ;  /* 0x00007380ff0477ac */ /* 0x000ea60008000800 */
[----:B------:R-:W5:Y:S01]  /*257c0*/  LDL.LU R18, [R1+0x7e8] ;  /* 0x0007e80001127983 */ /* 0x000f620000300800 */
[----:B------:R-:W-:Y:S01]  /*257d0*/  F2FP.SATFINITE.E4M3.F32.PACK_AB_MERGE_C R123, R123, R122, RZ ;  /* 0x0000007a7b7b723e */ /* 0x000fe200048070ff */
[----:B------:R-:W3:Y:S02]  /*257e0*/  LDCU UR6, c[0x0][0x39c] ;  /* 0x00007380ff0677ac */ /* 0x000ee40008000800 */
[----:B------:R-:W5:Y:S01]  /*257f0*/  LDL.LU R16, [R1+0x7d8] ;  /* 0x0007d80001107983 */ /* 0x000f620000300800 */
[----:B0-----:R-:W-:-:S03]  /*25800*/  PRMT R6, R121, 0x9910, RZ ;  /* 0x0000991079067816 */ /* 0x001fc600000000ff */
[----:B------:R0:W-:Y:S01]  /*25810*/  @P3 STG.E.U8 desc[UR18][R4.64], R11 ;  /* 0x0000000b04003986 */ /* 0x0001e2000c101112 */
[----:B------:R-:W-:-:S03]  /*25820*/  VIADD R7, R0, UR5 ;  /* 0x0000000500077c36 */ /* 0x000fc60008000000 */
[----:B------:R1:W-:Y:S01]  /*25830*/  @P1 STG.E.U8 desc[UR18][R8.64], R121 ;  /* 0x0000007908001986 */ /* 0x0003e2000c101112 */
[----:B------:R-:W-:Y:S01]  /*25840*/  ISETP.LT.AND P3, PT, R17, UR9, !P2 ;  /* 0x0000000911007c0c */ /* 0x000fe2000d761270 */
[----:B0-----:R-:W-:Y:S01]  /*25850*/  IMAD.MOV.U32 R11, RZ, RZ, R6 ;  /* 0x000000ffff0b7224 */ /* 0x001fe200078e0006 */
[----:B------:R-:W-:-:S04]  /*25860*/  IADD3 R4, P1, PT, R0, R3, RZ ;  /* 0x0000000300047210 */ /* 0x000fc80007f3e0ff */
[-C--:B------:R-:W-:Y:S01]  /*25870*/  LEA.HI.X.SX32 R5, R0, R2.reuse, 0x1, P1 ;  /* 0x0000000200057211 */ /* 0x080fe200008f0eff */
[C---:B------:R-:W-:Y:S01]  /*25880*/  VIADD R0, R7.reuse, UR5 ;  /* 0x0000000507007c36 */ /* 0x040fe20008000000 */
[----:B------:R-:W-:Y:S02]  /*25890*/  SHF.R.S32.HI R11, RZ, 0x8, R11 ;  /* 0x00000008ff0b7819 */ /* 0x000fe4000001140b */
[-C--:B------:R-:W-:Y:S02]  /*258a0*/  IADD3 R6, P1, PT, R7, R3.reuse, RZ ;  /* 0x0000000307067210 */ /* 0x080fe40007f3e0ff */
[----:B------:R-:W-:Y:S01]  /*258b0*/  PRMT R13, R123, 0x9910, RZ ;  /* 0x000099107b0d7816 */ /* 0x000fe200000000ff */
[----:B------:R0:W-:Y:S01]  /*258c0*/  @P5 STG.E.U8 desc[UR18][R4.64], R11 ;  /* 0x0000000b04005986 */ /* 0x0001e2000c101112 */
[----:B-1----:R-:W-:Y:S02]  /*258d0*/  IADD3 R8, P5, PT, R0, R3, RZ ;  /* 0x0000000300087210 */ /* 0x002fe40007fbe0ff */
[----:B------:R-:W-:-:S02]  /*258e0*/  LEA.HI.X.SX32 R7, R7, R2, 0x1, P1 ;  /* 0x0000000207077211 */ /* 0x000fc400008f0eff */
[C---:B------:R-:W-:Y:S01]  /*258f0*/  LEA.HI.X.SX32 R9, R0.reuse, R2, 0x1, P5 ;  /* 0x0000000200097211 */ /* 0x040fe200028f0eff */
[----:B------:R-:W-:Y:S01]  /*25900*/  VIADD R0, R0, UR5 ;  /* 0x0000000500007c36 */ /* 0x000fe20008000000 */
[----:B------:R-:W-:Y:S01]  /*25910*/  SHF.R.S32.HI R13, RZ, 0x8, R13 ;  /* 0x00000008ff0d7819 */ /* 0x000fe2000001140d */
[----:B------:R1:W-:Y:S01]  /*25920*/  @P0 STG.E.U8 desc[UR18][R6.64], R123 ;  /* 0x0000007b06000986 */ /* 0x0003e2000c101112 */
[----:B------:R-:W-:-:S03]  /*25930*/  F2FP.SATFINITE.E4M3.F32.PACK_AB_MERGE_C R125, R125, R124, RZ ;  /* 0x0000007c7d7d723e */ /* 0x000fc600048070ff */
[----:B------:R1:W-:Y:S01]  /*25940*/  @P3 STG.E.U8 desc[UR18][R8.64], R13 ;  /* 0x0000000d08003986 */ /* 0x0003e2000c101112 */
[C---:B0-----:R-:W-:Y:S02]  /*25950*/  IADD3 R4, P3, PT, R0.reuse, R3, RZ ;  /* 0x0000000300047210 */ /* 0x041fe40007f7e0ff */
[----:B------:R-:W-:Y:S02]  /*25960*/  PRMT R17, R125, 0x9910, RZ ;  /* 0x000099107d117816 */ /* 0x000fe400000000ff */
[----:B------:R-:W-:Y:S02]  /*25970*/  LEA.HI.X.SX32 R5, R0, R2, 0x1, P3 ;  /* 0x0000000200057211 */ /* 0x000fe400018f0eff */
[----:B------:R-:W-:-:S03]  /*25980*/  SHF.R.S32.HI R17, RZ, 0x8, R17 ;  /* 0x00000008ff117819 */ /* 0x000fc60000011411 */
[----:B------:R0:W-:Y:S01]  /*25990*/  @P6 STG.E.U8 desc[UR18][R4.64], R125 ;  /* 0x0000007d04006986 */ /* 0x0001e2000c101112 */
[----:B------:R-:W-:Y:S02]  /*259a0*/  F2FP.SATFINITE.E4M3.F32.PACK_AB_MERGE_C R127, R127, R126, RZ ;  /* 0x0000007e7f7f723e */ /* 0x000fe400048070ff */
[----:B------:R-:W-:Y:S02]  /*259b0*/  F2FP.SATFINITE.E4M3.F32.PACK_AB_MERGE_C R129, R129, R128, RZ ;  /* 0x000000808181723e */ /* 0x000fe400048070ff */
[----:B------:R-:W-:-:S04]  /*259c0*/  F2FP.SATFINITE.E4M3.F32.PACK_AB_MERGE_C R131, R131, R130, RZ ;  /* 0x000000828383723e */ /* 0x000fc800048070ff */
[----:B------:R-:W-:-:S04]  /*259d0*/  PRMT R19, R131, 0x9910, RZ ;  /* 0x0000991083137816 */ /* 0x000fc800000000ff */
[----:B------:R-:W-:Y:S02]  /*259e0*/  SHF.R.S32.HI R19, RZ, 0x8, R19 ;  /* 0x00000008ff137819 */ /* 0x000fe40000011413 */
[----:B--2---:R-:W-:Y:S01]  /*259f0*/  ISETP.LT.AND P1, PT, R15, UR4, !P2 ;  /* 0x000000040f007c0c */ /* 0x004fe2000d721270 */
[----:B------:R-:W5:Y:S01]  /*25a00*/  LDCU UR4, c[0x0][0x39c] ;  /* 0x00007380ff0477ac */ /* 0x000f620008000800 */
[----:B----4-:R-:W-:Y:S01]  /*25a10*/  ISETP.LT.AND P5, PT, R10, UR7, !P2 ;  /* 0x000000070a007c0c */ /* 0x010fe2000d7a1270 */
[----:B------:R-:W-:Y:S01]  /*25a20*/  VIADD R10, R0, UR5 ;  /* 0x00000005000a7c36 */ /* 0x000fe20008000000 */
[----:B---3--:R-:W-:Y:S01]  /*25a30*/  ISETP.LT.AND P0, PT, R14, UR6, !P2 ;  /* 0x000000060e007c0c */ /* 0x008fe2000d701270 */
[----:B------:R-:W2:Y:S02]  /*25a40*/  LDCU UR6, c[0x0][0x39c] ;  /* 0x00007380ff0677ac */ /* 0x000ea40008000800 */
[C---:B------:R-:W-:Y:S01]  /*25a50*/  VIADD R0, R10.reuse, UR5 ;  /* 0x000000050a007c36 */ /* 0x040fe20008000000 */
[----:B-1----:R-:W-:Y:S01]  /*25a60*/  IADD3 R6, P3, PT, R10, R3, RZ ;  /* 0x000000030a067210 */ /* 0x002fe20007f7e0ff */
[----:B------:R-:W1:Y:S02]  /*25a70*/  LDCU UR7, c[0x0][0x39c] ;  /* 0x00007380ff0777ac */ /* 0x000e640008000800 */
[----:B------:R-:W-:Y:S01]  /*25a80*/  VIADD R11, R0, UR5 ;  /* 0x00000005000b7c36 */ /* 0x000fe20008000000 */
[----:B------:R-:W-:-:S03]  /*25a90*/  LEA.HI.X.SX32 R7, R10, R2, 0x1, P3 ;  /* 0x000000020a077211 */ /* 0x000fc600018f0eff */
[----:B------:R-:W-:Y:S02]  /*25aa0*/  VIADD R13, R11, UR5 ;  /* 0x000000050b0d7c36 */ /* 0x000fe40008000000 */
[----:B------:R3:W-:Y:S01]  /*25ab0*/  @P1 STG.E.U8 desc[UR18][R6.64], R17 ;  /* 0x0000001106001986 */ /* 0x0007e2000c101112 */
[CC--:B------:R-:W-:Y:S01]  /*25ac0*/  IADD3 R8, P1, PT, R0.reuse, R3.reuse, RZ ;  /* 0x0000000300087210 */ /* 0x0c0fe20007f3e0ff */
[----:B------:R-:W-:Y:S01]  /*25ad0*/  VIADD R14, R13, UR5 ;  /* 0x000000050d0e7c36 */ /* 0x000fe20008000000 */
[CC--:B------:R-:W-:Y:S02]  /*25ae0*/  IADD3 R10, P6, PT, R11.reuse, R3.reuse, RZ ;  /* 0x000000030b0a7210 */ /* 0x0c0fe40007fde0ff */
[-C--:B------:R-:W-:Y:S01]  /*25af0*/  LEA.HI.X.SX32 R9, R0, R2.reuse, 0x1, P1 ;  /* 0x0000000200097211 */ /* 0x080fe200008f0eff */
[----:B------:R-:W-:Y:S01]  /*25b00*/  VIADD R0, R14, UR5 ;  /* 0x000000050e007c36 */ /* 0x000fe20008000000 */
[----:B-----5:R-:W-:Y:S02]  /*25b10*/  ISETP.LT.AND P3, PT, R12, UR4, !P2 ;  /* 0x000000040c007c0c */ /* 0x020fe4000d761270 */
[----:B------:R-:W-:Y:S01]  /*25b20*/  LEA.HI.X.SX32 R11, R11, R2, 0x1, P6 ;  /* 0x000000020b0b7211 */ /* 0x000fe200030f0eff */
[----:B------:R-:W-:Y:S01]  /*25b30*/  VIADD R15, R0, UR5 ;  /* 0x00000005000f7c36 */ /* 0x000fe20008000000 */
[----:B0-----:R-:W-:-:S02]  /*25b40*/  IADD3 R4, P1, PT, R13, R3, RZ ;  /* 0x000000030d047210 */ /* 0x001fc40007f3e0ff */
[CC--:B------:R-:W-:Y:S02]  /*25b50*/  IADD3 R12, P6, PT, R14.reuse, R3.reuse, RZ ;  /* 0x000000030e0c7210 */ /* 0x0c0fe40007fde0ff */
[-C--:B------:R-:W-:Y:S02]  /*25b60*/  LEA.HI.X.SX32 R5, R13, R2.reuse, 0x1, P1 ;  /* 0x000000020d057211 */ /* 0x080fe400008f0eff */
[-C--:B------:R-:W-:Y:S02]  /*25b70*/  LEA.HI.X.SX32 R13, R14, R2.reuse, 0x1, P6 ;  /* 0x000000020e0d7211 */ /* 0x080fe400030f0eff */
[----:B------:R-:W-:Y:S02]  /*25b80*/  IADD3 R14, P6, PT, R15, R3, RZ ;  /* 0x000000030f0e7210 */ /* 0x000fe40007fde0ff */
[----:B---3--:R-:W-:Y:S02]  /*25b90*/  PRMT R7, R127, 0x9910, RZ ;  /* 0x000099107f077816 */ /* 0x008fe400000000ff */
[----:B------:R-:W-:-:S02]  /*25ba0*/  LEA.HI.X.SX32 R15, R15, R2, 0x1, P6 ;  /* 0x000000020f0f7211 */ /* 0x000fc400030f0eff */
[----:B--2---:R-:W-:Y:S02]  /*25bb0*/  ISETP.LT.AND P1, PT, R18, UR6, !P2 ;  /* 0x0000000612007c0c */ /* 0x004fe4000d721270 */
[----:B------:R-:W-:Y:S01]  /*25bc0*/  IADD3 R6, P6, PT, R0, R3, RZ ;  /* 0x0000000300067210 */ /* 0x000fe20007fde0ff */
[----:B------:R-:W-:Y:S01]  /*25bd0*/  IMAD.MOV.U32 R3, RZ, RZ, R7 ;  /* 0x000000ffff037224 */ /* 0x000fe200078e0007 */
[----:B-1----:R-:W-:Y:S02]  /*25be0*/  ISETP.LT.AND P2, PT, R16, UR7, !P2 ;  /* 0x0000000710007c0c */ /* 0x002fe4000d741270 */
[----:B------:R-:W-:Y:S02]  /*25bf0*/  PRMT R17, R129, 0x9910, RZ ;  /* 0x0000991081117816 */ /* 0x000fe400000000ff */
[----:B------:R-:W-:Y:S02]  /*25c00*/  SHF.R.S32.HI R3, RZ, 0x8, R3 ;  /* 0x00000008ff037819 */ /* 0x000fe40000011403 */
[----:B------:R-:W-:Y:S01]  /*25c10*/  SHF.R.S32.HI R17, RZ, 0x8, R17 ;  /* 0x00000008ff117819 */ /* 0x000fe20000011411 */
[----:B------:R0:W-:Y:S01]  /*25c20*/  @P0 STG.E.U8 desc[UR18][R8.64], R127 ;  /* 0x0000007f08000986 */ /* 0x0001e2000c101112 */
[----:B------:R-:W-:-:S03]  /*25c30*/  LEA.HI.X.SX32 R7, R0, R2, 0x1, P6 ;  /* 0x0000000200077211 */ /* 0x000fc600030f0eff */
[----:B------:R0:W-:Y:S04]  /*25c40*/  @P5 STG.E.U8 desc[UR18][R10.64], R3 ;  /* 0x000000030a005986 */ /* 0x0001e8000c101112 */
[----:B------:R0:W-:Y:S04]  /*25c50*/  @P3 STG.E.U8 desc[UR18][R4.64], R129 ;  /* 0x0000008104003986 */ /* 0x0001e8000c101112 */
[----:B------:R0:W-:Y:S04]  /*25c60*/  @P1 STG.E.U8 desc[UR18][R12.64], R17 ;  /* 0x000000110c001986 */ /* 0x0001e8000c101112 */
[----:B------:R0:W-:Y:S04]  /*25c70*/  @P2 STG.E.U8 desc[UR18][R6.64], R131 ;  /* 0x0000008306002986 */ /* 0x0001e8000c101112 */
[----:B------:R0:W-:Y:S01]  /*25c80*/  @P4 STG.E.U8 desc[UR18][R14.64], R19 ;  /* 0x000000130e004986 */ /* 0x0001e2000c101112 */
[----:B------:R-:W-:Y:S06]  /*25c90*/  BAR.SYNC.DEFER_BLOCKING 0x0 ;  /* 0x0000000000007b1d */ /* 0x000fec0000010000 */
[----:B------:R-:W-:Y:S05]  /*25ca0*/  BRA.U UP0, `(.L_x_13) ;  /* 0x0000000100a07547 */ /* 0x000fea000b800000 */
[----:B------:R-:W1:Y:S01]  /*25cb0*/  S2UR UR5, SR_CgaCtaId ;  /* 0x00000000000579c3 */ /* 0x000e620000008800 */
[----:B------:R-:W-:Y:S01]  /*25cc0*/  NOP ;  /* 0x0000000000007918 */ /* 0x000fe20000000000 */
[----:B------:R-:W-:Y:S01]  /*25cd0*/  UMOV UR4, 0x50 ;  /* 0x0000005000047882 */ /* 0x000fe20000000000 */
[----:B------:R-:W-:Y:S02]  /*25ce0*/  IMAD.U32 R0, RZ, RZ, UR8 ;  /* 0x00000008ff007e24 */ /* 0x000fe4000f8e00ff */
[----:B0-----:R-:W-:Y:S02]  /*25cf0*/  IMAD.MOV.U32 R3, RZ, RZ, 0xf ;  /* 0x0000000fff037424 */ /* 0x001fe400078e00ff */
[----:B------:R-:W-:Y:S01]  /*25d00*/  IMAD.MOV.U32 R7, RZ, RZ, 0x1 ;  /* 0x00000001ff077424 */ /* 0x000fe200078e00ff */
[----:B------:R-:W-:-:S04]  /*25d10*/  LOP3.LUT R0, R0, 0xffff, RZ, 0xc0, !PT ;  /* 0x0000ffff00007812 */ /* 0x000fc800078ec0ff */
[----:B------:R-:W-:-:S05]  /*25d20*/  SHF.R.U32.HI R0, RZ, 0x5, R0 ;  /* 0x00000005ff007819 */ /* 0x000fca0000011600 */
[----:B------:R-:W-:Y:S01]  /*25d30*/  VIADD R2, R0, 0x10 ;  /* 0x0000001000027836 */ /* 0x000fe20000000000 */
[----:B------:R-:W-:Y:S01]  /*25d40*/  SHF.L.U32 R0, R3, R0, RZ ;  /* 0x0000000003007219 */ /* 0x000fe200000006ff */
[----:B-1----:R-:W-:-:S03]  /*25d50*/  ULEA UR6, UR5, UR4, 0x18 ;  /* 0x0000000405067291 */ /* 0x002fc6000f8ec0ff */
[----:B------:R-:W-:-:S04]  /*25d60*/  SHF.L.U32 R3, R7, R2, RZ ;  /* 0x0000000207037219 */ /* 0x000fc800000006ff */
[----:B------:R-:W-:Y:S02]  /*25d70*/  LOP3.LUT R0, R3, R0, RZ, 0xfc, !PT ;  /* 0x0000000003007212 */ /* 0x000fe400078efcff */
[----:B------:R-:W0:Y:S02]  /*25d80*/  LDS R5, [UR6] ;  /* 0x00000006ff057984 */ /* 0x000e240008000800 */
[C---:B------:R-:W-:Y:S02]  /*25d90*/  LOP3.LUT R2, R0.reuse, 0xffff, RZ, 0xc0, !PT ;  /* 0x0000ffff00027812 */ /* 0x040fe400078ec0ff */
[----:B0-----:R-:W-:-:S04]  /*25da0*/  LOP3.LUT R3, R0, 0xffff, R5, 0x80, !PT ;  /* 0x0000ffff00037812 */ /* 0x001fc800078e8005 */
[----:B------:R-:W-:-:S13]  /*25db0*/  ISETP.NE.AND P0, PT, R3, R2, PT ;  /* 0x000000020300720c */ /* 0x000fda0003f05270 */
[----:B------:R-:W-:Y:S05]  /*25dc0*/  @P0 BRA `(.L_x_14) ;  /* 0x0000000000500947 */ /* 0x000fea0003800000 */
[----:B------:R-:W-:Y:S02]  /*25dd0*/  SHF.R.U32.HI R5, RZ, 0x10, R5 ;  /* 0x00000010ff057819 */ /* 0x000fe40000011605 */
[----:B------:R-:W-:-:S04]  /*25de0*/  SHF.R.U32.HI R2, RZ, 0x10, R0 ;  /* 0x00000010ff027819 */ /* 0x000fc80000011600 */
[----:B------:R-:W-:-:S04]  /*25df0*/  LOP3.LUT R5, R5, R2, RZ, 0xc0, !PT ;  /* 0x0000000205057212 */ /* 0x000fc800078ec0ff */
[----:B------:R-:W-:-:S13]  /*25e00*/  ISETP.NE.AND P0, PT, R5, R2, PT ;  /* 0x000000020500720c */ /* 0x000fda0003f05270 */
[----:B------:R-:W-:Y:S05]  /*25e10*/  @P0 BRA `(.L_x_15) ;  /* 0x0000000000300947 */ /* 0x000fea0003800000 */
[----:B------:R-:W-:Y:S01]  /*25e20*/  R2UR UR4, R0 ;  /* 0x00000000000472ca */ /* 0x000fe200000e0000 */
[----:B------:R-:W-:Y:S01]  /*25e30*/  VOTEU.ANY UR5, UPT, PT ;  /* 0x0000000000057886 */ /* 0x000fe200038e0100 */
[----:B------:R-:W0:Y:S01]  /*25e40*/  S2R R0, SR_LANEID ;  /* 0x0000000000007919 */ /* 0x000e220000000000 */
[----:B------:R-:W-:-:S10]  /*25e50*/  UFLO.U32 UR5, UR5 ;  /* 0x00000005000572bd */ /* 0x000fd400080e0000 */
[----:B------:R-:W-:-:S06]  /*25e60*/  ULOP3.LUT UR4, URZ, UR4, URZ, 0x33, !UPT ;  /* 0x00000004ff047292 */ /* 0x000fcc000f8e33ff */
[----:B------:R-:W-:-:S04]  /*25e70*/  IMAD.U32 R2, RZ, RZ, UR4 ;  /* 0x00000004ff027e24 */ /* 0x000fc8000f8e00ff */
[----:B------:R-:W1:Y:S02]  /*25e80*/  REDUX UR7, R2 ;  /* 0x00000000020773c4 */ /* 0x000e640000000000 */
[----:B------:R2:W-:Y:S01]  /*25e90*/  UTCATOMSWS.AND URZ, UR4 ;  /* 0x0000000400ff79e3 */ /* 0x0005e20008000000 */
[----:B0-----:R-:W-:Y:S01]  /*25ea0*/  ISETP.EQ.U32.AND P0, PT, R0, UR5, PT ;  /* 0x0000000500007c0c */ /* 0x001fe2000bf02070 */
[----:B-1----:R-:W-:-:S12]  /*25eb0*/  IMAD.U32 R0, RZ, RZ, UR7 ;  /* 0x00000007ff007e24 */ /* 0x002fd8000f8e00ff */
[----:B------:R2:W-:Y:S01]  /*25ec0*/  @P0 ATOMS.AND RZ, [UR6], R0 ;  /* 0x00000000ffff098c */ /* 0x0005e2000a800006 */
[----:B------:R-:W-:Y:S05]  /*25ed0*/  BRA `(.L_x_13) ;  /* 0x0000000000147947 */ /* 0x000fea0003800000 */
.L_x_15:
[----:B------:R-:W-:-:S07]  /*25ee0*/  MOV R2, 0x25f00 ;  /* 0x00025f0000027802 */ /* 0x000fce0000000f00 */
[----:B------:R-:W-:Y:S05]  /*25ef0*/  CALL.REL.NOINC `($__internal_0_$__cuda_sm10x_tcgen05_guardrail_trap_col_being_dealloced_not_returned_by_alloc) ;  /* 0x00000000002c7944 */ /* 0x000fea0003c00000 */
[----:B------:R-:W-:Y:S05]  /*25f00*/  BRA `(.L_x_13) ;  /* 0x0000000000087947 */ /* 0x000fea0003800000 */
.L_x_14:
[----:B------:R-:W-:-:S07]  /*25f10*/  MOV R2, 0x25f30 ;  /* 0x00025f3000027802 */ /* 0x000fce0000000f00 */
[----:B------:R-:W-:Y:S05]  /*25f20*/  CALL.REL.NOINC `($__internal_2_$__cuda_sm10x_tcgen05_guardrail_trap_unallocated_columns_being_dealloced) ;  /* 0x0000000000387944 */ /* 0x000fea0003c00000 */
.L_x_13:
[----:B------:R-:W-:Y:S01]  /*25f30*/  NOP ;  /* 0x0000000000007918 */ /* 0x000fe20000000000 */
[----:B--2---:R-:W-:Y:S05]  /*25f40*/  EXIT ;  /* 0x000000000000794d */ /* 0x004fea0003800000 */
.L_x_8:
[----:B------:R-:W1:Y:S02]  /*25f50*/  SYNCS.PHASECHK.TRANS64.TRYWAIT P6, [UR6], R39 ;  /* 0x00000027ff0075a7 */ /* 0x000e6400080c1106 */
[----:B-1----:R-:W-:Y:S05]  /*25f60*/  @!P6 BRA `(.L_x_8) ;  /* 0xfffffffc00f8e947 */ /* 0x002fea000383ffff */
[----:B------:R-:W-:Y:S05]  /*25f70*/  BRA `(.L_x_16) ;  /* 0xfffffefc00847947 */ /* 0x000fea000383ffff */
.L_x_12:
[----:B------:R-:W0:Y:S02]  /*25f80*/  SYNCS.PHASECHK.TRANS64.TRYWAIT P4, [UR6], R10 ;  /* 0x0000000aff0075a7 */ /* 0x000e240008081106 */
[----:B0-----:R-:W-:Y:S05]  /*25f90*/  @!P4 BRA `(.L_x_12) ;  /* 0xfffffffc00f8c947 */ /* 0x001fea000383ffff */
[----:B------:R-:W-:Y:S05]  /*25fa0*/  BRA `(.L_x_11) ;  /* 0xffffffb400f47947 */ /* 0x000fea000383ffff */
        .weak           $__internal_0_$__cuda_sm10x_tcgen05_guardrail_trap_col_being_dealloced_not_returned_by_alloc
        .type           $__internal_0_$__cuda_sm10x_tcgen05_guardrail_trap_col_being_dealloced_not_returned_by_alloc,@function
        .size           $__internal_0_$__cuda_sm10x_tcgen05_guardrail_trap_col_being_dealloced_not_returned_by_alloc,($__internal_1_$__cuda_sm10x_tcgen05_guardrail_trap_phase_invalid_during_alloc - $__internal_0_$__cuda_sm10x_tcgen05_guardrail_trap_col_being_dealloced_not_returned_by_alloc)
$__internal_0_$__cuda_sm10x_tcgen05_guardrail_trap_col_being_dealloced_not_returned_by_alloc:
[----:B------:R-:W-:Y:S05]  /*25fb0*/  BPT.TRAP 0x1 ;  /* 0x000000040000795c */ /* 0x000fea0000300000 */
[----:B------:R-:W-:-:S04]  /*25fc0*/  IMAD.MOV.U32 R3, RZ, RZ, 0x0 ;  /* 0x00000000ff037424 */ /* 0x000fc800078e00ff */
[----:B------:R-:W-:Y:S05]  /*25fd0*/  RET.REL.NODEC R2 `(matmul_kernel) ;  /* 0xfffffda002087950 */ /* 0x000fea0003c3ffff */
        .weak           $__internal_1_$__cuda_sm10x_tcgen05_guardrail_trap_phase_invalid_during_alloc
        .type           $__internal_1_$__cuda_sm10x_tcgen05_guardrail_trap_phase_invalid_during_alloc,@function
        .size           $__internal_1_$__cuda_sm10x_tcgen05_guardrail_trap_phase_invalid_during_alloc,($__internal_2_$__cuda_sm10x_tcgen05_guardrail_trap_unallocated_columns_being_dealloced - $__internal_1_$__cuda_sm10x_tcgen05_guardrail_trap_phase_invalid_during_alloc)
$__internal_1_$__cuda_sm10x_tcgen05_guardrail_trap_phase_invalid_during_alloc:
[----:B------:R-:W-:Y:S05]  /*25fe0*/  BPT.TRAP 0x1 ;  /* 0x000000040000795c */ /* 0x000fea0000300000 */
[----:B------:R-:W-:-:S04]  /*25ff0*/  IMAD.MOV.U32 R5, RZ, RZ, 0x0 ;  /* 0x00000000ff057424 */ /* 0x000fc800078e00ff */
[----:B------:R-:W-:Y:S05]  /*26000*/  RET.REL.NODEC R4 `(matmul_kernel) ;  /* 0xfffffd9c04fc7950 */ /* 0x000fea0003c3ffff */
        .weak           $__internal_2_$__cuda_sm10x_tcgen05_guardrail_trap_unallocated_columns_being_dealloced
        .type           $__internal_2_$__cuda_sm10x_tcgen05_guardrail_trap_unallocated_columns_being_dealloced,@function
        .size           $__internal_2_$__cuda_sm10x_tcgen05_guardrail_trap_unallocated_columns_being_dealloced,(.L_x_20 - $__internal_2_$__cuda_sm10x_tcgen05_guardrail_trap_unallocated_columns_being_dealloced)
$__internal_2_$__cuda_sm10x_tcgen05_guardrail_trap_unallocated_columns_being_dealloced:
[----:B------:R-:W-:Y:S05]  /*26010*/  BPT.TRAP 0x1 ;  /* 0x000000040000795c */ /* 0x000fea0000300000 */
[----:B------:R-:W-:-:S04]  /*26020*/  IMAD.MOV.U32 R3, RZ, RZ, 0x0 ;  /* 0x00000000ff037424 */ /* 0x000fc800078e00ff */
[----:B------:R-:W-:Y:S05]  /*26030*/  RET.REL.NODEC R2 `(matmul_kernel) ;  /* 0xfffffd9c02f07950 */ /* 0x000fea0003c3ffff */
.L_x_17:
[----:B------:R-:W-:-:S00]  /*26040*/  BRA `(.L_x_17) ;  /* 0xfffffffc00fc7947 */ /* 0x000fc0000383ffff */
[----:B------:R-:W-:-:S00]  /*26050*/  NOP ;  /* 0x0000000000007918 */ /* 0x000fc00000000000 */
        /* <DEDUP_REMOVED lines=10> */
.L_x_20:


//--------------------- .nv.shared.matmul_kernel  --------------------------
	.section	.nv.shared.matmul_kernel,"aw",@nobits
	.sectionflags	@""
	.align	16
	.zero		1024


//--------------------- .nv.shared.reserved.0     --------------------------
	.section	.nv.shared.reserved.0,"aw",@nobits
	.align	8
	.weak		__nv_reservedSMEM_offset_0_alias
	.size		__nv_reservedSMEM_offset_0_alias, 0, 64
	.other		__nv_reservedSMEM_offset_0_alias,@"STO_CUDA_RESERVED_SHARED STV_DEFAULT"
__nv_reservedSMEM_offset_0_alias:
	.zero		0
.nv.shared.reserved.0:
	.zero		64
	.weak		__nv_reservedSMEM_allocation_phase
	.type		__nv_reservedSMEM_allocation_phase,@object
	.size		__nv_reservedSMEM_allocation_phase,(.L_0 - __nv_reservedSMEM_allocation_phase)
__nv_reservedSMEM_allocation_phase:
	.zero		1
.L_0:
	.zero		7
	.weak		__nv_reservedSMEM_devtool_atexit_pc
	.type		__nv_reservedSMEM_devtool_atexit_pc,@object
	.size		__nv_reservedSMEM_devtool_atexit_pc,(__nv_reservedSMEM_allocation_mask - __nv_reservedSMEM_devtool_atexit_pc)
__nv_reservedSMEM_devtool_atexit_pc:
	.zero		8
	.weak		__nv_reservedSMEM_allocation_mask
	.type		__nv_reservedSMEM_allocation_mask,@object
	.size		__nv_reservedSMEM_allocation_mask,(.L_2 - __nv_reservedSMEM_allocation_mask)
__nv_reservedSMEM_allocation_mask:
	.zero		4
.L_2:


//--------------------- .nv.constant0.matmul_kernel --------------------------
	.section	.nv.constant0.matmul_kernel,"a",@progbits
	.sectionflags	@""
	.align	4
.nv.constant0.matmul_kernel:
	.zero		976


//--------------------- SYMBOLS --------------------------

	.type		.nv.reservedSmem.offset0,@object
	.size		.nv.reservedSmem.offset0,0x4
	.type		.nv.reservedSmem.cap,@object
	.size		.nv.reservedSmem.cap,0x4
